	.target	sm_100a

	.elftype	@"ET_EXEC"


//--------------------- .note.nv.tkinfo           --------------------------
	.section	.note.nv.tkinfo,"",@"SHT_NOTE"
	.sectionflags	@"SHF_NOTE_NV_TKINFO"
	.tkinfo
        /*0018*/ 	.word	0x00000002
        /*0030*/ 	.string	""
        /*0030*/ 	.string	"ptxas"
        /*0030*/ 	.string	"Cuda compilation tools, release 13.0, V13.0.88"
        /*0030*/ 	.string	"Build cuda_13.0.r13.0/compiler.36424714_0"
        /*0030*/ 	.string	"-arch sm_100a -m 64 "



//--------------------- .note.nv.cuinfo           --------------------------
	.section	.note.nv.cuinfo,"",@"SHT_NOTE"
	.sectionflags	@"SHF_NOTE_NV_CUINFO"
        /*0018*/ 	.short	0x0002
        /*001a*/ 	.short	0x0064
        /*001c*/ 	.short	0x0082
	.zero		2


//--------------------- .nv.info                  --------------------------
	.section	.nv.info,"",@"SHT_CUDA_INFO"
	.align	4


	//----- nvinfo : EIATTR_REGCOUNT
	.align		4
        /*0000*/ 	.byte	0x04, 0x2f
        /*0002*/ 	.short	(.L_20 - .L_19)
	.align		4
.L_19:
        /*0004*/ 	.word	index@(_ZN7cutlass13device_kernelINS_4gemm6kernel13GemmUniversalIN4cute5tupleIJiiiiEEENS1_10collective13CollectiveMmaINS1_35MainloopSm100TmaUmmaWarpSpecializedILi14ELi2ELi2ENS5_IJNS4_1CILi1EEENSA_ILi4EEESB_EEEEENS5_IJNSA_ILi128EEENSA_ILi256EEENSA_ILi32EEEEEEaNS5_IJlSB_lEEEaSJ_NS4_8TiledMMAINS4_8MMA_AtomIJNS4_15SM100_MMA_S8_SSIaaiLi128ELi256ELNS4_4UMMA5MajorE0ELSO_0ELNSN_8SaturateE0EEEEEENS4_6LayoutINS5_IJSB_SB_SB_EEENS5_IJNSA_ILi0EEESU_SU_EEEEENS5_IJNS4_10UnderscoreESX_SX_EEEEENS4_23SM90_TMA_LOAD_MULTICASTENS4_14ComposedLayoutINS4_7SwizzleILi1ELi4ELi3EEENS4_18smem_ptr_flag_bitsILi8EEENSS_INS5_IJNSA_ILi8EEESH_EEENS5_IJSH_SB_EEEEEEEvNS4_8identityENS4_13SM90_TMA_LOADES1A_vS1B_EENS_8epilogue10collective18CollectiveEpilogueINS1E_23Sm100TmaWarpSpecializedILi4ELi2ELi64ELb0ELb0EEEJSI_NS5_IJNSS_ISF_SB_EENSS_INSA_ILi64EEESB_EEEEEaSJ_aSJ_NS1E_6fusion15FusionCallbacksIS1I_NS1N_17LinearCombinationIaiaiLNS_15FloatRoundStyleE2EEESI_S1M_JEEENS4_5SM1004TMEM4LOAD26SM100_TMEM_LOAD_32dp32b64xES1C_NS11_INS12_ILi2ELi4ELi3EEES15_NSS_INS5_IJS16_S1K_EEENS5_IJS1K_SB_EEEEEEENS4_39AutoVectorizingCopyWithAssumedAlignmentILi128EEENS4_14SM90_TMA_STOREES21_S23_S23_EEEvvEEEEvNT_6ParamsE)
        /*0008*/ 	.word	0x000000a6


	//----- nvinfo : EIATTR_FRAME_SIZE
	.align		4
.L_20:
        /*000c*/ 	.byte	0x04, 0x11
        /*000e*/ 	.short	(.L_22 - .L_21)
	.align		4
.L_21:
        /*0010*/ 	.word	index@($__internal_2_$__cuda_sm10x_tcgen05_guardrail_trap_unallocated_columns_being_dealloced)
        /*0014*/ 	.word	0x00000000


	//----- nvinfo : EIATTR_FRAME_SIZE
	.align		4
.L_22:
        /*0018*/ 	.byte	0x04, 0x11
        /*001a*/ 	.short	(.L_24 - .L_23)
	.align		4
.L_23:
        /*001c*/ 	.word	index@($__internal_1_$__cuda_sm10x_tcgen05_guardrail_trap_phase_invalid_during_alloc)
        /*0020*/ 	.word	0x00000000


	//----- nvinfo : EIATTR_FRAME_SIZE
	.align		4
.L_24:
        /*0024*/ 	.byte	0x04, 0x11
        /*0026*/ 	.short	(.L_26 - .L_25)
	.align		4
.L_25:
        /*0028*/ 	.word	index@($__internal_0_$__cuda_sm10x_tcgen05_guardrail_trap_col_being_dealloced_not_returned_by_alloc)
        /*002c*/ 	.word	0x00000000


	//----- nvinfo : EIATTR_FRAME_SIZE
	.align		4
.L_26:
        /*0030*/ 	.byte	0x04, 0x11
        /*0032*/ 	.short	(.L_28 - .L_27)
	.align		4
.L_27:
        /*0034*/ 	.word	index@(_ZN7cutlass13device_kernelINS_4gemm6kernel13GemmUniversalIN4cute5tupleIJiiiiEEENS1_10collective13CollectiveMmaINS1_35MainloopSm100TmaUmmaWarpSpecializedILi14ELi2ELi2ENS5_IJNS4_1CILi1EEENSA_ILi4EEESB_EEEEENS5_IJNSA_ILi128EEENSA_ILi256EEENSA_ILi32EEEEEEaNS5_IJlSB_lEEEaSJ_NS4_8TiledMMAINS4_8MMA_AtomIJNS4_15SM100_MMA_S8_SSIaaiLi128ELi256ELNS4_4UMMA5MajorE0ELSO_0ELNSN_8SaturateE0EEEEEENS4_6LayoutINS5_IJSB_SB_SB_EEENS5_IJNSA_ILi0EEESU_SU_EEEEENS5_IJNS4_10UnderscoreESX_SX_EEEEENS4_23SM90_TMA_LOAD_MULTICASTENS4_14ComposedLayoutINS4_7SwizzleILi1ELi4ELi3EEENS4_18smem_ptr_flag_bitsILi8EEENSS_INS5_IJNSA_ILi8EEESH_EEENS5_IJSH_SB_EEEEEEEvNS4_8identityENS4_13SM90_TMA_LOADES1A_vS1B_EENS_8epilogue10collective18CollectiveEpilogueINS1E_23Sm100TmaWarpSpecializedILi4ELi2ELi64ELb0ELb0EEEJSI_NS5_IJNSS_ISF_SB_EENSS_INSA_ILi64EEESB_EEEEEaSJ_aSJ_NS1E_6fusion15FusionCallbacksIS1I_NS1N_17LinearCombinationIaiaiLNS_15FloatRoundStyleE2EEESI_S1M_JEEENS4_5SM1004TMEM4LOAD26SM100_TMEM_LOAD_32dp32b64xES1C_NS11_INS12_ILi2ELi4ELi3EEES15_NSS_INS5_IJS16_S1K_EEENS5_IJS1K_SB_EEEEEEENS4_39AutoVectorizingCopyWithAssumedAlignmentILi128EEENS4_14SM90_TMA_STOREES21_S23_S23_EEEvvEEEEvNT_6ParamsE)
        /*0038*/ 	.word	0x00000000


	//----- nvinfo : EIATTR_MIN_STACK_SIZE
	.align		4
.L_28:
        /*003c*/ 	.byte	0x04, 0x12
        /*003e*/ 	.short	(.L_30 - .L_29)
	.align		4
.L_29:
        /*0040*/ 	.word	index@(_ZN7cutlass13device_kernelINS_4gemm6kernel13GemmUniversalIN4cute5tupleIJiiiiEEENS1_10collective13CollectiveMmaINS1_35MainloopSm100TmaUmmaWarpSpecializedILi14ELi2ELi2ENS5_IJNS4_1CILi1EEENSA_ILi4EEESB_EEEEENS5_IJNSA_ILi128EEENSA_ILi256EEENSA_ILi32EEEEEEaNS5_IJlSB_lEEEaSJ_NS4_8TiledMMAINS4_8MMA_AtomIJNS4_15SM100_MMA_S8_SSIaaiLi128ELi256ELNS4_4UMMA5MajorE0ELSO_0ELNSN_8SaturateE0EEEEEENS4_6LayoutINS5_IJSB_SB_SB_EEENS5_IJNSA_ILi0EEESU_SU_EEEEENS5_IJNS4_10UnderscoreESX_SX_EEEEENS4_23SM90_TMA_LOAD_MULTICASTENS4_14ComposedLayoutINS4_7SwizzleILi1ELi4ELi3EEENS4_18smem_ptr_flag_bitsILi8EEENSS_INS5_IJNSA_ILi8EEESH_EEENS5_IJSH_SB_EEEEEEEvNS4_8identityENS4_13SM90_TMA_LOADES1A_vS1B_EENS_8epilogue10collective18CollectiveEpilogueINS1E_23Sm100TmaWarpSpecializedILi4ELi2ELi64ELb0ELb0EEEJSI_NS5_IJNSS_ISF_SB_EENSS_INSA_ILi64EEESB_EEEEEaSJ_aSJ_NS1E_6fusion15FusionCallbacksIS1I_NS1N_17LinearCombinationIaiaiLNS_15FloatRoundStyleE2EEESI_S1M_JEEENS4_5SM1004TMEM4LOAD26SM100_TMEM_LOAD_32dp32b64xES1C_NS11_INS12_ILi2ELi4ELi3EEES15_NSS_INS5_IJS16_S1K_EEENS5_IJS1K_SB_EEEEEEENS4_39AutoVectorizingCopyWithAssumedAlignmentILi128EEENS4_14SM90_TMA_STOREES21_S23_S23_EEEvvEEEEvNT_6ParamsE)
        /*0044*/ 	.word	0x00000000
.L_30:


//--------------------- .nv.compat                --------------------------
	.section	.nv.compat,"",@"SHT_CUDA_COMPAT_INFO"
	.align	4
        /*0000*/ 	.byte	0x02, 0x09, 0x01, 0x00, 0x02, 0x02, 0x03, 0x00, 0x02, 0x05, 0x06, 0x00, 0x03, 0x07, 0x01, 0x01
        /*0010*/ 	.byte	0x02, 0x03, 0x01, 0x00, 0x02, 0x06, 0x01, 0x00, 0x04, 0x0b, 0x08, 0x00, 0x01, 0x00, 0x00, 0x00
        /*0020*/ 	.byte	0x00, 0x00, 0x00, 0x00


//--------------------- .nv.info._ZN7cutlass13device_kernelINS_4gemm6kernel13GemmUniversalIN4cute5tupleIJiiiiEEENS1_10collective13CollectiveMmaINS1_35MainloopSm100TmaUmmaWarpSpecializedILi14ELi2ELi2ENS5_IJNS4_1CILi1EEENSA_ILi4EEESB_EEEEENS5_IJNSA_ILi128EEENSA_ILi256EEENSA_ILi32EEEEEEaNS5_IJlSB_lEEEaSJ_NS4_8TiledMMAINS4_8MMA_AtomIJNS4_15SM100_MMA_S8_SSIaaiLi128ELi256ELNS4_4UMMA5MajorE0ELSO_0ELNSN_8SaturateE0EEEEEENS4_6LayoutINS5_IJSB_SB_SB_EEENS5_IJNSA_ILi0EEESU_SU_EEEEENS5_IJNS4_10UnderscoreESX_SX_EEEEENS4_23SM90_TMA_LOAD_MULTICASTENS4_14ComposedLayoutINS4_7SwizzleILi1ELi4ELi3EEENS4_18smem_ptr_flag_bitsILi8EEENSS_INS5_IJNSA_ILi8EEESH_EEENS5_IJSH_SB_EEEEEEEvNS4_8identityENS4_13SM90_TMA_LOADES1A_vS1B_EENS_8epilogue10collective18CollectiveEpilogueINS1E_23Sm100TmaWarpSpecializedILi4ELi2ELi64ELb0ELb0EEEJSI_NS5_IJNSS_ISF_SB_EENSS_INSA_ILi64EEESB_EEEEEaSJ_aSJ_NS1E_6fusion15FusionCallbacksIS1I_NS1N_17LinearCombinationIaiaiLNS_15FloatRoundStyleE2EEESI_S1M_JEEENS4_5SM1004TMEM4LOAD26SM100_TMEM_LOAD_32dp32b64xES1C_NS11_INS12_ILi2ELi4ELi3EEES15_NSS_INS5_IJS16_S1K_EEENS5_IJS1K_SB_EEEEEEENS4_39AutoVectorizingCopyWithAssumedAlignmentILi128EEENS4_14SM90_TMA_STOREES21_S23_S23_EEEvvEEEEvNT_6ParamsE --------------------------
	.section	.nv.info._ZN7cutlass13device_kernelINS_4gemm6kernel13GemmUniversalIN4cute5tupleIJiiiiEEENS1_10collective13CollectiveMmaINS1_35MainloopSm100TmaUmmaWarpSpecializedILi14ELi2ELi2ENS5_IJNS4_1CILi1EEENSA_ILi4EEESB_EEEEENS5_IJNSA_ILi128EEENSA_ILi256EEENSA_ILi32EEEEEEaNS5_IJlSB_lEEEaSJ_NS4_8TiledMMAINS4_8MMA_AtomIJNS4_15SM100_MMA_S8_SSIaaiLi128ELi256ELNS4_4UMMA5MajorE0ELSO_0ELNSN_8SaturateE0EEEEEENS4_6LayoutINS5_IJSB_SB_SB_EEENS5_IJNSA_ILi0EEESU_SU_EEEEENS5_IJNS4_10UnderscoreESX_SX_EEEEENS4_23SM90_TMA_LOAD_MULTICASTENS4_14ComposedLayoutINS4_7SwizzleILi1ELi4ELi3EEENS4_18smem_ptr_flag_bitsILi8EEENSS_INS5_IJNSA_ILi8EEESH_EEENS5_IJSH_SB_EEEEEEEvNS4_8identityENS4_13SM90_TMA_LOADES1A_vS1B_EENS_8epilogue10collective18CollectiveEpilogueINS1E_23Sm100TmaWarpSpecializedILi4ELi2ELi64ELb0ELb0EEEJSI_NS5_IJNSS_ISF_SB_EENSS_INSA_ILi64EEESB_EEEEEaSJ_aSJ_NS1E_6fusion15FusionCallbacksIS1I_NS1N_17LinearCombinationIaiaiLNS_15FloatRoundStyleE2EEESI_S1M_JEEENS4_5SM1004TMEM4LOAD26SM100_TMEM_LOAD_32dp32b64xES1C_NS11_INS12_ILi2ELi4ELi3EEES15_NSS_INS5_IJS16_S1K_EEENS5_IJS1K_SB_EEEEEEENS4_39AutoVectorizingCopyWithAssumedAlignmentILi128EEENS4_14SM90_TMA_STOREES21_S23_S23_EEEvvEEEEvNT_6ParamsE,"",@"SHT_CUDA_INFO"
	.sectionflags	@""
	.align	4


	//----- nvinfo : EIATTR_CUDA_API_VERSION
	.align		4
        /*0000*/ 	.byte	0x04, 0x37
        /*0002*/ 	.short	(.L_32 - .L_31)
.L_31:
        /*0004*/ 	.word	0x00000082


	//----- nvinfo : EIATTR_KPARAM_INFO
	.align		4
.L_32:
        /*0008*/ 	.byte	0x04, 0x17
        /*000a*/ 	.short	(.L_34 - .L_33)
.L_33:
        /*000c*/ 	.word	0x00000000
        /*0010*/ 	.short	0x0000
        /*0012*/ 	.short	0x0000
        /*0014*/ 	.byte	0x00, 0xf0, 0x01, 0x20


	//----- nvinfo : EIATTR_AT_ENTRY_FRAGMENTS
	.align		4
.L_34:
        /*0018*/ 	.byte	0x04, 0x4f
        /*001a*/ 	.short	(.L_36 - .L_35)


	//   ....[0]....
.L_35:
        /*001c*/ 	.word	0x00000006


	//----- nvinfo : EIATTR_RESERVED_SMEM_USED
	.align		4
.L_36:
        /*0020*/ 	.byte	0x01, 0x41
	.zero		2


	//----- nvinfo : EIATTR_SPARSE_MMA_MASK
	.align		4
        /*0024*/ 	.byte	0x03, 0x50
        /*0026*/ 	.short	0x0000


	//----- nvinfo : EIATTR_TCGEN05_1CTA_USED
	.align		4
        /*0028*/ 	.byte	0x01, 0x51
	.zero		2


	//----- nvinfo : EIATTR_MAXREG_COUNT
	.align		4
        /*002c*/ 	.byte	0x03, 0x1b
        /*002e*/ 	.short	0x00ff


	//----- nvinfo : EIATTR_NUM_BARRIERS
	.align		4
        /*0030*/ 	.byte	0x02, 0x4c
        /*0032*/ 	.byte	0x07
	.zero		1


	//----- nvinfo : EIATTR_EXTERNS
	.align		4
        /*0034*/ 	.byte	0x04, 0x0f
        /*0036*/ 	.short	(.L_38 - .L_37)


	//   ....[0]....
	.align		4
.L_37:
        /*0038*/ 	.word	index@(__assertfail)


	//----- nvinfo : EIATTR_MERCURY_ISA_VERSION
	.align		4
.L_38:
        /*003c*/ 	.byte	0x03, 0x5f
        /*003e*/ 	.short	0x0101


	//----- nvinfo : EIATTR_INT_WARP_WIDE_INSTR_OFFSETS
	.align		4
        /*0040*/ 	.byte	0x04, 0x31
        /*0042*/ 	.short	(.L_40 - .L_39)


	//   ....[0]....
.L_39:
        /*0044*/ 	.word	0x00004170


	//   ....[1]....
        /*0048*/ 	.word	0x00004190


	//   ....[2]....
        /*004c*/ 	.word	0x000041c0


	//   ....[3]....
        /*0050*/ 	.word	0x00004d00


	//   ....[4]....
        /*0054*/ 	.word	0x00004d70


	//   ....[5]....
        /*0058*/ 	.word	0x00004e50


	//   ....[6]....
        /*005c*/ 	.word	0x00004ed0


	//   ....[7]....
        /*0060*/ 	.word	0x00004fd0


	//   ....[8]....
        /*0064*/ 	.word	0x00005050


	//   ....[9]....
        /*0068*/ 	.word	0x00005140


	//   ....[10]....
        /*006c*/ 	.word	0x000051f0


	//----- nvinfo : EIATTR_COOP_GROUP_MASK_REGIDS
	.align		4
.L_40:
        /*0070*/ 	.byte	0x04, 0x29
        /*0072*/ 	.short	(.L_42 - .L_41)


	//   ....[0]....
.L_41:
        /*0074*/ 	.word	0xffffffff


	//   ....[1]....
        /*0078*/ 	.word	0xffffffff


	//   ....[2]....
        /*007c*/ 	.word	0xffffffff


	//   ....[3]....
        /*0080*/ 	.word	0xffffffff


	//   ....[4]....
        /*0084*/ 	.word	0xffffffff


	//   ....[5]....
        /*0088*/ 	.word	0xffffffff


	//   ....[6]....
        /*008c*/ 	.word	0xffffffff


	//   ....[7]....
        /*0090*/ 	.word	0xffffffff


	//   ....[8]....
        /*0094*/ 	.word	0xffffffff


	//   ....[9]....
        /*0098*/ 	.word	0xffffffff


	//   ....[10]....
        /*009c*/ 	.word	0xffffffff


	//   ....[11]....
        /*00a0*/ 	.word	0xffffffff


	//   ....[12]....
        /*00a4*/ 	.word	0xffffffff


	//   ....[13]....
        /*00a8*/ 	.word	0xffffffff


	//----- nvinfo : EIATTR_COOP_GROUP_INSTR_OFFSETS
	.align		4
.L_42:
        /*00ac*/ 	.byte	0x04, 0x28
        /*00ae*/ 	.short	(.L_44 - .L_43)


	//   ....[0]....
.L_43:
        /*00b0*/ 	.word	0x00000080


	//   ....[1]....
        /*00b4*/ 	.word	0x000004f0


	//   ....[2]....
        /*00b8*/ 	.word	0x00000810


	//   ....[3]....
        /*00bc*/ 	.word	0x000009b0


	//   ....[4]....
        /*00c0*/ 	.word	0x00000ab0


	//   ....[5]....
        /*00c4*/ 	.word	0x00000c20


	//   ....[6]....
        /*00c8*/ 	.word	0x00000d80


	//   ....[7]....
        /*00cc*/ 	.word	0x00000f30


	//   ....[8]....
        /*00d0*/ 	.word	0x000021d0


	//   ....[9]....
        /*00d4*/ 	.word	0x00003630


	//   ....[10]....
        /*00d8*/ 	.word	0x00003840


	//   ....[11]....
        /*00dc*/ 	.word	0x00003870


	//   ....[12]....
        /*00e0*/ 	.word	0x00004050


	//   ....[13]....
        /*00e4*/ 	.word	0x00004280


	//----- nvinfo : EIATTR_VRC_CTA_INIT_COUNT
	.align		4
.L_44:
        /*00e8*/ 	.byte	0x02, 0x4a
        /*00ea*/ 	.byte	0x80
	.zero		1


	//----- nvinfo : EIATTR_SYSCALL_OFFSETS
	.align		4
        /*00ec*/ 	.byte	0x04, 0x46
        /*00ee*/ 	.short	(.L_46 - .L_45)


	//   ....[0]....
.L_45:
        /*00f0*/ 	.word	0x00005e60


	//   ....[1]....
        /*00f4*/ 	.word	0x00005fa0


	//   ....[2]....
        /*00f8*/ 	.word	0x00006830


	//   ....[3]....
        /*00fc*/ 	.word	0x00007e30


	//   ....[4]....
        /*0100*/ 	.word	0x000093d0


	//   ....[5]....
        /*0104*/ 	.word	0x0000a9a0


	//----- nvinfo : EIATTR_MBARRIER_INSTR_OFFSETS
	.align		4
.L_46:
        /*0108*/ 	.byte	0x04, 0x39
        /*010a*/ 	.short	(.L_48 - .L_47)


	//   ....[0]....
.L_47:
        /*010c*/ 	.word	0x00000630
        /*0110*/ 	.word	0x000000ff
        /*0114*/ 	.word	0x00000000
        /*0118*/ 	.short	0x0100
        /*011a*/ 	.byte	0x04
	.zero		1


	//   ....[1]....
        /*011c*/ 	.word	0x00000640
        /*0120*/ 	.word	0x000000ff
        /*0124*/ 	.word	0x00000070
        /*0128*/ 	.short	0x0100
        /*012a*/ 	.byte	0x04
	.zero		1


	//   ....[2]....
        /*012c*/ 	.word	0x00000650
        /*0130*/ 	.word	0x000000ff
        /*0134*/ 	.word	0x00000008
        /*0138*/ 	.short	0x0100
        /*013a*/ 	.byte	0x04
	.zero		1


	//   ....[3]....
        /*013c*/ 	.word	0x00000660
        /*0140*/ 	.word	0x000000ff
        /*0144*/ 	.word	0x00000078
        /*0148*/ 	.short	0x0100
        /*014a*/ 	.byte	0x04
	.zero		1


	//   ....[4]....
        /*014c*/ 	.word	0x00000670
        /*0150*/ 	.word	0x000000ff
        /*0154*/ 	.word	0x00000010
        /*0158*/ 	.short	0x0100
        /*015a*/ 	.byte	0x04
	.zero		1


	//   ....[5]....
        /*015c*/ 	.word	0x00000680
        /*0160*/ 	.word	0x000000ff
        /*0164*/ 	.word	0x00000080
        /*0168*/ 	.short	0x0100
        /*016a*/ 	.byte	0x04
	.zero		1


	//   ....[6]....
        /*016c*/ 	.word	0x00000690
        /*0170*/ 	.word	0x000000ff
        /*0174*/ 	.word	0x00000018
        /*0178*/ 	.short	0x0100
        /*017a*/ 	.byte	0x04
	.zero		1


	//   ....[7]....
        /*017c*/ 	.word	0x000006a0
        /*0180*/ 	.word	0x000000ff
        /*0184*/ 	.word	0x00000088
        /*0188*/ 	.short	0x0100
        /*018a*/ 	.byte	0x04
	.zero		1


	//   ....[8]....
        /*018c*/ 	.word	0x000006b0
        /*0190*/ 	.word	0x000000ff
        /*0194*/ 	.word	0x00000020
        /*0198*/ 	.short	0x0100
        /*019a*/ 	.byte	0x04
	.zero		1


	//   ....[9]....
        /*019c*/ 	.word	0x000006c0
        /*01a0*/ 	.word	0x000000ff
        /*01a4*/ 	.word	0x00000090
        /*01a8*/ 	.short	0x0100
        /*01aa*/ 	.byte	0x04
	.zero		1


	//   ....[10]....
        /*01ac*/ 	.word	0x000006d0
        /*01b0*/ 	.word	0x000000ff
        /*01b4*/ 	.word	0x00000028
        /*01b8*/ 	.short	0x0100
        /*01ba*/ 	.byte	0x04
	.zero		1


	//   ....[11]....
        /*01bc*/ 	.word	0x000006e0
        /*01c0*/ 	.word	0x000000ff
        /*01c4*/ 	.word	0x00000098
        /*01c8*/ 	.short	0x0100
        /*01ca*/ 	.byte	0x04
	.zero		1


	//   ....[12]....
        /*01cc*/ 	.word	0x000006f0
        /*01d0*/ 	.word	0x000000ff
        /*01d4*/ 	.word	0x00000030
        /*01d8*/ 	.short	0x0100
        /*01da*/ 	.byte	0x04
	.zero		1


	//   ....[13]....
        /*01dc*/ 	.word	0x00000700
        /*01e0*/ 	.word	0x000000ff
        /*01e4*/ 	.word	0x000000a0
        /*01e8*/ 	.short	0x0100
        /*01ea*/ 	.byte	0x04
	.zero		1


	//   ....[14]....
        /*01ec*/ 	.word	0x00000710
        /*01f0*/ 	.word	0x000000ff
        /*01f4*/ 	.word	0x00000038
        /*01f8*/ 	.short	0x0100
        /*01fa*/ 	.byte	0x04
	.zero		1


	//   ....[15]....
        /*01fc*/ 	.word	0x00000720
        /*0200*/ 	.word	0x000000ff
        /*0204*/ 	.word	0x000000a8
        /*0208*/ 	.short	0x0100
        /*020a*/ 	.byte	0x04
	.zero		1


	//   ....[16]....
        /*020c*/ 	.word	0x00000730
        /*0210*/ 	.word	0x000000ff
        /*0214*/ 	.word	0x00000040
        /*0218*/ 	.short	0x0100
        /*021a*/ 	.byte	0x04
	.zero		1


	//   ....[17]....
        /*021c*/ 	.word	0x00000740
        /*0220*/ 	.word	0x000000ff
        /*0224*/ 	.word	0x000000b0
        /*0228*/ 	.short	0x0100
        /*022a*/ 	.byte	0x04
	.zero		1


	//   ....[18]....
        /*022c*/ 	.word	0x00000750
        /*0230*/ 	.word	0x000000ff
        /*0234*/ 	.word	0x00000048
        /*0238*/ 	.short	0x0100
        /*023a*/ 	.byte	0x04
	.zero		1


	//   ....[19]....
        /*023c*/ 	.word	0x00000760
        /*0240*/ 	.word	0x000000ff
        /*0244*/ 	.word	0x000000b8
        /*0248*/ 	.short	0x0100
        /*024a*/ 	.byte	0x04
	.zero		1


	//   ....[20]....
        /*024c*/ 	.word	0x00000770
        /*0250*/ 	.word	0x000000ff
        /*0254*/ 	.word	0x00000050
        /*0258*/ 	.short	0x0100
        /*025a*/ 	.byte	0x04
	.zero		1


	//   ....[21]....
        /*025c*/ 	.word	0x00000780
        /*0260*/ 	.word	0x000000ff
        /*0264*/ 	.word	0x000000c0
        /*0268*/ 	.short	0x0100
        /*026a*/ 	.byte	0x04
	.zero		1


	//   ....[22]....
        /*026c*/ 	.word	0x00000790
        /*0270*/ 	.word	0x000000ff
        /*0274*/ 	.word	0x00000058
        /*0278*/ 	.short	0x0100
        /*027a*/ 	.byte	0x04
	.zero		1


	//   ....[23]....
        /*027c*/ 	.word	0x000007a0
        /*0280*/ 	.word	0x000000ff
        /*0284*/ 	.word	0x000000c8
        /*0288*/ 	.short	0x0100
        /*028a*/ 	.byte	0x04
	.zero		1


	//   ....[24]....
        /*028c*/ 	.word	0x000007b0
        /*0290*/ 	.word	0x000000ff
        /*0294*/ 	.word	0x00000060
        /*0298*/ 	.short	0x0100
        /*029a*/ 	.byte	0x04
	.zero		1


	//   ....[25]....
        /*029c*/ 	.word	0x000007c0
        /*02a0*/ 	.word	0x000000ff
        /*02a4*/ 	.word	0x000000d0
        /*02a8*/ 	.short	0x0100
        /*02aa*/ 	.byte	0x04
	.zero		1


	//   ....[26]....
        /*02ac*/ 	.word	0x000007d0
        /*02b0*/ 	.word	0x000000ff
        /*02b4*/ 	.word	0x00000068
        /*02b8*/ 	.short	0x0100
        /*02ba*/ 	.byte	0x04
	.zero		1


	//   ....[27]....
        /*02bc*/ 	.word	0x000007e0
        /*02c0*/ 	.word	0x000000ff
        /*02c4*/ 	.word	0x000000d8
        /*02c8*/ 	.short	0x0100
        /*02ca*/ 	.byte	0x04
	.zero		1


	//   ....[28]....
        /*02cc*/ 	.word	0x00000920
        /*02d0*/ 	.word	0x000000ff
        /*02d4*/ 	.word	0x000000e0
        /*02d8*/ 	.short	0x0100
        /*02da*/ 	.byte	0x04
	.zero		1


	//   ....[29]....
        /*02dc*/ 	.word	0x00000930
        /*02e0*/ 	.word	0x000000ff
        /*02e4*/ 	.word	0x00000100
        /*02e8*/ 	.short	0x0100
        /*02ea*/ 	.byte	0x04
	.zero		1


	//   ....[30]....
        /*02ec*/ 	.word	0x00000940
        /*02f0*/ 	.word	0x000000ff
        /*02f4*/ 	.word	0x000000e8
        /*02f8*/ 	.short	0x0100
        /*02fa*/ 	.byte	0x04
	.zero		1


	//   ....[31]....
        /*02fc*/ 	.word	0x00000950
        /*0300*/ 	.word	0x000000ff
        /*0304*/ 	.word	0x00000108
        /*0308*/ 	.short	0x0100
        /*030a*/ 	.byte	0x04
	.zero		1


	//   ....[32]....
        /*030c*/ 	.word	0x00000960
        /*0310*/ 	.word	0x000000ff
        /*0314*/ 	.word	0x000000f0
        /*0318*/ 	.short	0x0100
        /*031a*/ 	.byte	0x04
	.zero		1


	//   ....[33]....
        /*031c*/ 	.word	0x00000970
        /*0320*/ 	.word	0x000000ff
        /*0324*/ 	.word	0x00000110
        /*0328*/ 	.short	0x0100
        /*032a*/ 	.byte	0x04
	.zero		1


	//   ....[34]....
        /*032c*/ 	.word	0x00000980
        /*0330*/ 	.word	0x000000ff
        /*0334*/ 	.word	0x000000f8
        /*0338*/ 	.short	0x0100
        /*033a*/ 	.byte	0x04
	.zero		1


	//   ....[35]....
        /*033c*/ 	.word	0x00000990
        /*0340*/ 	.word	0x000000ff
        /*0344*/ 	.word	0x00000118
        /*0348*/ 	.short	0x0100
        /*034a*/ 	.byte	0x04
	.zero		1


	//   ....[36]....
        /*034c*/ 	.word	0x00000a80
        /*0350*/ 	.word	0x000000ff
        /*0354*/ 	.word	0x00000120
        /*0358*/ 	.short	0x0100
        /*035a*/ 	.byte	0x06
	.zero		1


	//   ....[37]....
        /*035c*/ 	.word	0x00000a90
        /*0360*/ 	.word	0x000000ff
        /*0364*/ 	.word	0x00000128
        /*0368*/ 	.short	0x0100
        /*036a*/ 	.byte	0x06
	.zero		1


	//   ....[38]....
        /*036c*/ 	.word	0x00000bd0
        /*0370*/ 	.word	0x000000ff
        /*0374*/ 	.word	0x00000130
        /*0378*/ 	.short	0x0100
        /*037a*/ 	.byte	0x06
	.zero		1


	//   ....[39]....
        /*037c*/ 	.word	0x00000be0
        /*0380*/ 	.word	0x000000ff
        /*0384*/ 	.word	0x00000140
        /*0388*/ 	.short	0x0100
        /*038a*/ 	.byte	0x06
	.zero		1


	//   ....[40]....
        /*038c*/ 	.word	0x00000bf0
        /*0390*/ 	.word	0x000000ff
        /*0394*/ 	.word	0x00000138
        /*0398*/ 	.short	0x0100
        /*039a*/ 	.byte	0x06
	.zero		1


	//   ....[41]....
        /*039c*/ 	.word	0x00000c00
        /*03a0*/ 	.word	0x000000ff
        /*03a4*/ 	.word	0x00000148
        /*03a8*/ 	.short	0x0100
        /*03aa*/ 	.byte	0x06
	.zero		1


	//   ....[42]....
        /*03ac*/ 	.word	0x00000d30
        /*03b0*/ 	.word	0x000000ff
        /*03b4*/ 	.word	0x00000150
        /*03b8*/ 	.short	0x0100
        /*03ba*/ 	.byte	0x04
	.zero		1


	//   ....[43]....
        /*03bc*/ 	.word	0x00000d40
        /*03c0*/ 	.word	0x000000ff
        /*03c4*/ 	.word	0x00000160
        /*03c8*/ 	.short	0x0100
        /*03ca*/ 	.byte	0x04
	.zero		1


	//   ....[44]....
        /*03cc*/ 	.word	0x00000d50
        /*03d0*/ 	.word	0x000000ff
        /*03d4*/ 	.word	0x00000158
        /*03d8*/ 	.short	0x0100
        /*03da*/ 	.byte	0x04
	.zero		1


	//   ....[45]....
        /*03dc*/ 	.word	0x00000d60
        /*03e0*/ 	.word	0x000000ff
        /*03e4*/ 	.word	0x00000168
        /*03e8*/ 	.short	0x0100
        /*03ea*/ 	.byte	0x04
	.zero		1


	//   ....[46]....
        /*03ec*/ 	.word	0x00000e50
        /*03f0*/ 	.word	0x000000ff
        /*03f4*/ 	.word	0x00000170
        /*03f8*/ 	.short	0x0100
        /*03fa*/ 	.byte	0x04
	.zero		1


	//   ....[47]....
        /*03fc*/ 	.word	0x00000e60
        /*0400*/ 	.word	0x000000ff
        /*0404*/ 	.word	0x00000180
        /*0408*/ 	.short	0x0100
        /*040a*/ 	.byte	0x04
	.zero		1


	//   ....[48]....
        /*040c*/ 	.word	0x00000e70
        /*0410*/ 	.word	0x000000ff
        /*0414*/ 	.word	0x00000178
        /*0418*/ 	.short	0x0100
        /*041a*/ 	.byte	0x04
	.zero		1


	//   ....[49]....
        /*041c*/ 	.word	0x00000e80
        /*0420*/ 	.word	0x000000ff
        /*0424*/ 	.word	0x00000188
        /*0428*/ 	.short	0x0100
        /*042a*/ 	.byte	0x04
	.zero		1


	//   ....[50]....
        /*042c*/ 	.word	0x00001a50
        /*0430*/ 	.word	0x00000003
        /*0434*/ 	.word	0x00000180
        /*0438*/ 	.short	0x010a
        /*043a*/ 	.byte	0xff
	.zero		1


	//   ....[51]....
        /*043c*/ 	.word	0x00001a80
        /*0440*/ 	.word	0x00000003
        /*0444*/ 	.word	0x00000170
        /*0448*/ 	.short	0x0101
        /*044a*/ 	.byte	0xff
	.zero		1


	//   ....[52]....
        /*044c*/ 	.word	0x00001b50
        /*0450*/ 	.word	0x000000ff
        /*0454*/ 	.word	0x00000070
        /*0458*/ 	.short	0x010a
        /*045a*/ 	.byte	0x04
	.zero		1


	//   ....[53]....
        /*045c*/ 	.word	0x00001bd0
        /*0460*/ 	.word	0x000000ff
        /*0464*/ 	.word	0x00000070
        /*0468*/ 	.short	0x010a
        /*046a*/ 	.byte	0x21
	.zero		1


	//   ....[54]....
        /*046c*/ 	.word	0x00001d60
        /*0470*/ 	.word	0x000000ff
        /*0474*/ 	.word	0x00000070
        /*0478*/ 	.short	0x010a
        /*047a*/ 	.byte	0x08
	.zero		1


	//   ....[55]....
        /*047c*/ 	.word	0x00001e80
        /*0480*/ 	.word	0x000000ff
        /*0484*/ 	.word	0x00000128
        /*0488*/ 	.short	0x0101
        /*048a*/ 	.byte	0x06
	.zero		1


	//   ....[56]....
        /*048c*/ 	.word	0x00001ea0
        /*0490*/ 	.word	0x000000ff
        /*0494*/ 	.word	0x00000070
        /*0498*/ 	.short	0x010a
        /*049a*/ 	.byte	0x04
	.zero		1


	//   ....[57]....
        /*049c*/ 	.word	0x00001f20
        /*04a0*/ 	.word	0x000000ff
        /*04a4*/ 	.word	0x00000070
        /*04a8*/ 	.short	0x010a
        /*04aa*/ 	.byte	0x11
	.zero		1


	//   ....[58]....
        /*04ac*/ 	.word	0x000020b0
        /*04b0*/ 	.word	0x000000ff
        /*04b4*/ 	.word	0x00000070
        /*04b8*/ 	.short	0x010a
        /*04ba*/ 	.byte	0x07
	.zero		1


	//   ....[59]....
        /*04bc*/ 	.word	0x00002200
        /*04c0*/ 	.word	0x00000003
        /*04c4*/ 	.word	0x00000130
        /*04c8*/ 	.short	0x010a
        /*04ca*/ 	.byte	0xff
	.zero		1


	//   ....[60]....
        /*04cc*/ 	.word	0x00002350
        /*04d0*/ 	.word	0x00000000
        /*04d4*/ 	.word	0x00000000
        /*04d8*/ 	.short	0x0101
        /*04da*/ 	.byte	0xff
	.zero		1


	//   ....[61]....
        /*04dc*/ 	.word	0x00002910
        /*04e0*/ 	.word	0x000000ff
        /*04e4*/ 	.word	0x00000000
        /*04e8*/ 	.short	0x010a
        /*04ea*/ 	.byte	0x04
	.zero		1


	//   ....[62]....
        /*04ec*/ 	.word	0x000029a0
        /*04f0*/ 	.word	0x000000ff
        /*04f4*/ 	.word	0x00000000
        /*04f8*/ 	.short	0x010a
        /*04fa*/ 	.byte	0x05
	.zero		1


	//   ....[63]....
        /*04fc*/ 	.word	0x00002a30
        /*0500*/ 	.word	0x000000ff
        /*0504*/ 	.word	0x00000000
        /*0508*/ 	.short	0x010a
        /*050a*/ 	.byte	0x05
	.zero		1


	//   ....[64]....
        /*050c*/ 	.word	0x00002ac0
        /*0510*/ 	.word	0x000000ff
        /*0514*/ 	.word	0x00000000
        /*0518*/ 	.short	0x010a
        /*051a*/ 	.byte	0x05
	.zero		1


	//   ....[65]....
        /*051c*/ 	.word	0x00002b50
        /*0520*/ 	.word	0x000000ff
        /*0524*/ 	.word	0x00000000
        /*0528*/ 	.short	0x010a
        /*052a*/ 	.byte	0x05
	.zero		1


	//   ....[66]....
        /*052c*/ 	.word	0x00002be0
        /*0530*/ 	.word	0x000000ff
        /*0534*/ 	.word	0x00000000
        /*0538*/ 	.short	0x010a
        /*053a*/ 	.byte	0x05
	.zero		1


	//   ....[67]....
        /*053c*/ 	.word	0x00002c70
        /*0540*/ 	.word	0x000000ff
        /*0544*/ 	.word	0x00000000
        /*0548*/ 	.short	0x010a
        /*054a*/ 	.byte	0x05
	.zero		1


	//   ....[68]....
        /*054c*/ 	.word	0x00002d00
        /*0550*/ 	.word	0x000000ff
        /*0554*/ 	.word	0x00000000
        /*0558*/ 	.short	0x010a
        /*055a*/ 	.byte	0x05
	.zero		1


	//   ....[69]....
        /*055c*/ 	.word	0x00002d90
        /*0560*/ 	.word	0x000000ff
        /*0564*/ 	.word	0x00000000
        /*0568*/ 	.short	0x010a
        /*056a*/ 	.byte	0x05
	.zero		1


	//   ....[70]....
        /*056c*/ 	.word	0x00002e20
        /*0570*/ 	.word	0x000000ff
        /*0574*/ 	.word	0x00000000
        /*0578*/ 	.short	0x010a
        /*057a*/ 	.byte	0x05
	.zero		1


	//   ....[71]....
        /*057c*/ 	.word	0x00002eb0
        /*0580*/ 	.word	0x000000ff
        /*0584*/ 	.word	0x00000000
        /*0588*/ 	.short	0x010a
        /*058a*/ 	.byte	0x05
	.zero		1


	//   ....[72]....
        /*058c*/ 	.word	0x00002f40
        /*0590*/ 	.word	0x000000ff
        /*0594*/ 	.word	0x00000000
        /*0598*/ 	.short	0x010a
        /*059a*/ 	.byte	0x05
	.zero		1


	//   ....[73]....
        /*059c*/ 	.word	0x00002fd0
        /*05a0*/ 	.word	0x000000ff
        /*05a4*/ 	.word	0x00000000
        /*05a8*/ 	.short	0x010a
        /*05aa*/ 	.byte	0x05
	.zero		1


	//   ....[74]....
        /*05ac*/ 	.word	0x00003070
        /*05b0*/ 	.word	0x00000000
        /*05b4*/ 	.word	0x00000000
        /*05b8*/ 	.short	0x010a
        /*05ba*/ 	.byte	0xff
	.zero		1


	//   ....[75]....
        /*05bc*/ 	.word	0x00003190
        /*05c0*/ 	.word	0x00000002
        /*05c4*/ 	.word	0x00000170
        /*05c8*/ 	.short	0x010a
        /*05ca*/ 	.byte	0xff
	.zero		1


	//   ....[76]....
        /*05cc*/ 	.word	0x000031f0
        /*05d0*/ 	.word	0x00000004
        /*05d4*/ 	.word	0x00000000
        /*05d8*/ 	.short	0x0101
        /*05da*/ 	.byte	0xff
	.zero		1


	//   ....[77]....
        /*05dc*/ 	.word	0x00003210
        /*05e0*/ 	.word	0x000000ff
        /*05e4*/ 	.word	0x00000140
        /*05e8*/ 	.short	0x010a
        /*05ea*/ 	.byte	0x04
	.zero		1


	//   ....[78]....
        /*05ec*/ 	.word	0x00003330
        /*05f0*/ 	.word	0x00000002
        /*05f4*/ 	.word	0x00000130
        /*05f8*/ 	.short	0x010a
        /*05fa*/ 	.byte	0xff
	.zero		1


	//   ....[79]....
        /*05fc*/ 	.word	0x00003440
        /*0600*/ 	.word	0x00000002
        /*0604*/ 	.word	0x00000000
        /*0608*/ 	.short	0x0101
        /*060a*/ 	.byte	0xff
	.zero		1


	//   ....[80]....
        /*060c*/ 	.word	0x000034d0
        /*0610*/ 	.word	0x000000ff
        /*0614*/ 	.word	0x00000140
        /*0618*/ 	.short	0x0106
        /*061a*/ 	.byte	0x04
	.zero		1


	//   ....[81]....
        /*061c*/ 	.word	0x000034f0
        /*0620*/ 	.word	0x000000ff
        /*0624*/ 	.word	0x00000140
        /*0628*/ 	.short	0x010a
        /*062a*/ 	.byte	0x04
	.zero		1


	//   ....[82]....
        /*062c*/ 	.word	0x00003580
        /*0630*/ 	.word	0x000000ff
        /*0634*/ 	.word	0x00000140
        /*0638*/ 	.short	0x0106
        /*063a*/ 	.byte	0x07
	.zero		1


	//   ....[83]....
        /*063c*/ 	.word	0x000035c0
        /*0640*/ 	.word	0x00000000
        /*0644*/ 	.word	0x00000140
        /*0648*/ 	.short	0x010a
        /*064a*/ 	.byte	0xff
	.zero		1


	//   ....[84]....
        /*064c*/ 	.word	0x00003ab0
        /*0650*/ 	.word	0x00000000
        /*0654*/ 	.word	0x00000130
        /*0658*/ 	.short	0x010a
        /*065a*/ 	.byte	0xff
	.zero		1


	//   ....[85]....
        /*065c*/ 	.word	0x00003bb0
        /*0660*/ 	.word	0x00000003
        /*0664*/ 	.word	0x00000000
        /*0668*/ 	.short	0x0101
        /*066a*/ 	.byte	0xff
	.zero		1


	//   ....[86]....
        /*066c*/ 	.word	0x00003bc0
        /*0670*/ 	.word	0x000000ff
        /*0674*/ 	.word	0x00000000
        /*0678*/ 	.short	0x010a
        /*067a*/ 	.byte	0x04
	.zero		1


	//   ....[87]....
        /*067c*/ 	.word	0x00003be0
        /*0680*/ 	.word	0x000000ff
        /*0684*/ 	.word	0x00000160
        /*0688*/ 	.short	0x010a
        /*068a*/ 	.byte	0x12
	.zero		1


	//   ....[88]....
        /*068c*/ 	.word	0x00003cc0
        /*0690*/ 	.word	0x000000ff
        /*0694*/ 	.word	0x00000000
        /*0698*/ 	.short	0x010a
        /*069a*/ 	.byte	0x06
	.zero		1


	//   ....[89]....
        /*069c*/ 	.word	0x00003dc0
        /*06a0*/ 	.word	0x000000ff
        /*06a4*/ 	.word	0x00000000
        /*06a8*/ 	.short	0x010a
        /*06aa*/ 	.byte	0x04
	.zero		1


	//   ....[90]....
        /*06ac*/ 	.word	0x00003fa0
        /*06b0*/ 	.word	0x000000ff
        /*06b4*/ 	.word	0x00000000
        /*06b8*/ 	.short	0x010a
        /*06ba*/ 	.byte	0x04
	.zero		1


	//   ....[91]....
        /*06bc*/ 	.word	0x00004030
        /*06c0*/ 	.word	0x000000ff
        /*06c4*/ 	.word	0x00000000
        /*06c8*/ 	.short	0x010a
        /*06ca*/ 	.byte	0x04
	.zero		1


	//   ....[92]....
        /*06cc*/ 	.word	0x00004500
        /*06d0*/ 	.word	0x0000000c
        /*06d4*/ 	.word	0x00000130
        /*06d8*/ 	.short	0x010a
        /*06da*/ 	.byte	0xff
	.zero		1


	//   ....[93]....
        /*06dc*/ 	.word	0x00004670
        /*06e0*/ 	.word	0x00000000
        /*06e4*/ 	.word	0x00000000
        /*06e8*/ 	.short	0x0101
        /*06ea*/ 	.byte	0xff
	.zero		1


	//   ....[94]....
        /*06ec*/ 	.word	0x00004b00
        /*06f0*/ 	.word	0x000000ff
        /*06f4*/ 	.word	0x00000128
        /*06f8*/ 	.short	0x010a
        /*06fa*/ 	.byte	0x15
	.zero		1


	//   ....[95]....
        /*06fc*/ 	.word	0x00004c80
        /*0700*/ 	.word	0x000000ff
        /*0704*/ 	.word	0x00000100
        /*0708*/ 	.short	0x010a
        /*070a*/ 	.byte	0x15
	.zero		1


	//   ....[96]....
        /*070c*/ 	.word	0x00004e00
        /*0710*/ 	.word	0x000000ff
        /*0714*/ 	.word	0x000000e0
        /*0718*/ 	.short	0x010b
        /*071a*/ 	.byte	0x15
	.zero		1


	//   ....[97]....
        /*071c*/ 	.word	0x00004e10
        /*0720*/ 	.word	0x000000ff
        /*0724*/ 	.word	0x00000000
        /*0728*/ 	.short	0x0101
        /*072a*/ 	.byte	0x06
	.zero		1


	//   ....[98]....
        /*072c*/ 	.word	0x00004e20
        /*0730*/ 	.word	0x000000ff
        /*0734*/ 	.word	0x00000108
        /*0738*/ 	.short	0x010a
        /*073a*/ 	.byte	0x15
	.zero		1


	//   ....[99]....
        /*073c*/ 	.word	0x00004f80
        /*0740*/ 	.word	0x000000ff
        /*0744*/ 	.word	0x000000e8
        /*0748*/ 	.short	0x010b
        /*074a*/ 	.byte	0x15
	.zero		1


	//   ....[100]....
        /*074c*/ 	.word	0x00004f90
        /*0750*/ 	.word	0x000000ff
        /*0754*/ 	.word	0x00000000
        /*0758*/ 	.short	0x0101
        /*075a*/ 	.byte	0x06
	.zero		1


	//   ....[101]....
        /*075c*/ 	.word	0x00004fa0
        /*0760*/ 	.word	0x000000ff
        /*0764*/ 	.word	0x00000110
        /*0768*/ 	.short	0x010a
        /*076a*/ 	.byte	0x15
	.zero		1


	//   ....[102]....
        /*076c*/ 	.word	0x000050f0
        /*0770*/ 	.word	0x000000ff
        /*0774*/ 	.word	0x000000f0
        /*0778*/ 	.short	0x010b
        /*077a*/ 	.byte	0x15
	.zero		1


	//   ....[103]....
        /*077c*/ 	.word	0x00005100
        /*0780*/ 	.word	0x000000ff
        /*0784*/ 	.word	0x00000000
        /*0788*/ 	.short	0x0101
        /*078a*/ 	.byte	0x06
	.zero		1


	//   ....[104]....
        /*078c*/ 	.word	0x00005110
        /*0790*/ 	.word	0x000000ff
        /*0794*/ 	.word	0x00000118
        /*0798*/ 	.short	0x010a
        /*079a*/ 	.byte	0x15
	.zero		1


	//   ....[105]....
        /*079c*/ 	.word	0x00005310
        /*07a0*/ 	.word	0x000000ff
        /*07a4*/ 	.word	0x000000f8
        /*07a8*/ 	.short	0x010b
        /*07aa*/ 	.byte	0x15
	.zero		1


	//   ....[106]....
        /*07ac*/ 	.word	0x00005320
        /*07b0*/ 	.word	0x000000ff
        /*07b4*/ 	.word	0x00000000
        /*07b8*/ 	.short	0x0101
        /*07ba*/ 	.byte	0x25
	.zero		1


	//   ....[107]....
        /*07bc*/ 	.word	0x00005350
        /*07c0*/ 	.word	0x000000ff
        /*07c4*/ 	.word	0x00000100
        /*07c8*/ 	.short	0x010a
        /*07ca*/ 	.byte	0x15
	.zero		1


	//   ....[108]....
        /*07cc*/ 	.word	0x00005370
        /*07d0*/ 	.word	0x000000ff
        /*07d4*/ 	.word	0x00000108
        /*07d8*/ 	.short	0x010a
        /*07da*/ 	.byte	0x15
	.zero		1


	//   ....[109]....
        /*07dc*/ 	.word	0x00005390
        /*07e0*/ 	.word	0x000000ff
        /*07e4*/ 	.word	0x00000110
        /*07e8*/ 	.short	0x010a
        /*07ea*/ 	.byte	0x15
	.zero		1


	//   ....[110]....
        /*07ec*/ 	.word	0x000053d0
        /*07f0*/ 	.word	0x00000000
        /*07f4*/ 	.word	0x00000118
        /*07f8*/ 	.short	0x010a
        /*07fa*/ 	.byte	0xff
	.zero		1


	//   ....[111]....
        /*07fc*/ 	.word	0x000056f0
        /*0800*/ 	.word	0x00000003
        /*0804*/ 	.word	0x00000130
        /*0808*/ 	.short	0x010a
        /*080a*/ 	.byte	0xff
	.zero		1


	//   ....[112]....
        /*080c*/ 	.word	0x00005870
        /*0810*/ 	.word	0x00000000
        /*0814*/ 	.word	0x00000000
        /*0818*/ 	.short	0x0101
        /*081a*/ 	.byte	0xff
	.zero		1


	//   ....[113]....
        /*081c*/ 	.word	0x000063d0
        /*0820*/ 	.word	0x00000003
        /*0824*/ 	.word	0x000000e0
        /*0828*/ 	.short	0x010a
        /*082a*/ 	.byte	0xff
	.zero		1


	//   ....[114]....
        /*082c*/ 	.word	0x00006410
        /*0830*/ 	.word	0x0000004e
        /*0834*/ 	.word	0x00000150
        /*0838*/ 	.short	0x010a
        /*083a*/ 	.byte	0xff
	.zero		1


	//   ....[115]....
        /*083c*/ 	.word	0x00006550
        /*0840*/ 	.word	0x00000003
        /*0844*/ 	.word	0x000000e0
        /*0848*/ 	.short	0x010a
        /*084a*/ 	.byte	0xff
	.zero		1


	//   ....[116]....
        /*084c*/ 	.word	0x000066b0
        /*0850*/ 	.word	0x00000000
        /*0854*/ 	.word	0x00000000
        /*0858*/ 	.short	0x0101
        /*085a*/ 	.byte	0xff
	.zero		1


	//   ....[117]....
        /*085c*/ 	.word	0x00006710
        /*0860*/ 	.word	0x0000004e
        /*0864*/ 	.word	0x00000150
        /*0868*/ 	.short	0x010a
        /*086a*/ 	.byte	0xff
	.zero		1


	//   ....[118]....
        /*086c*/ 	.word	0x00007aa0
        /*0870*/ 	.word	0x00000074
        /*0874*/ 	.word	0x000000e0
        /*0878*/ 	.short	0x010a
        /*087a*/ 	.byte	0xff
	.zero		1


	//   ....[119]....
        /*087c*/ 	.word	0x00007b70
        /*0880*/ 	.word	0x00000074
        /*0884*/ 	.word	0x000000e0
        /*0888*/ 	.short	0x010a
        /*088a*/ 	.byte	0xff
	.zero		1


	//   ....[120]....
        /*088c*/ 	.word	0x00007cb0
        /*0890*/ 	.word	0x00000003
        /*0894*/ 	.word	0x00000000
        /*0898*/ 	.short	0x0101
        /*089a*/ 	.byte	0xff
	.zero		1


	//   ....[121]....
        /*089c*/ 	.word	0x00009040
        /*08a0*/ 	.word	0x00000000
        /*08a4*/ 	.word	0x000000e0
        /*08a8*/ 	.short	0x010a
        /*08aa*/ 	.byte	0xff
	.zero		1


	//   ....[122]....
        /*08ac*/ 	.word	0x00009110
        /*08b0*/ 	.word	0x00000000
        /*08b4*/ 	.word	0x000000e0
        /*08b8*/ 	.short	0x010a
        /*08ba*/ 	.byte	0xff
	.zero		1


	//   ....[123]....
        /*08bc*/ 	.word	0x00009270
        /*08c0*/ 	.word	0x00000000
        /*08c4*/ 	.word	0x00000000
        /*08c8*/ 	.short	0x0101
        /*08ca*/ 	.byte	0xff
	.zero		1


	//   ....[124]....
        /*08cc*/ 	.word	0x0000a610
        /*08d0*/ 	.word	0x00000000
        /*08d4*/ 	.word	0x000000e0
        /*08d8*/ 	.short	0x010a
        /*08da*/ 	.byte	0xff
	.zero		1


	//   ....[125]....
        /*08dc*/ 	.word	0x0000a6e0
        /*08e0*/ 	.word	0x00000000
        /*08e4*/ 	.word	0x000000e0
        /*08e8*/ 	.short	0x010a
        /*08ea*/ 	.byte	0xff
	.zero		1


	//   ....[126]....
        /*08ec*/ 	.word	0x0000a840
        /*08f0*/ 	.word	0x00000000
        /*08f4*/ 	.word	0x00000000
        /*08f8*/ 	.short	0x0101
        /*08fa*/ 	.byte	0xff
	.zero		1


	//   ....[127]....
        /*08fc*/ 	.word	0x0000aba0
        /*0900*/ 	.word	0x000000ff
        /*0904*/ 	.word	0x00000000
        /*0908*/ 	.short	0x0101
        /*090a*/ 	.byte	0x04
	.zero		1


	//   ....[128]....
        /*090c*/ 	.word	0x0000bdc0
        /*0910*/ 	.word	0x00000003
        /*0914*/ 	.word	0x00000180
        /*0918*/ 	.short	0x010a
        /*091a*/ 	.byte	0xff
	.zero		1


	//   ....[129]....
        /*091c*/ 	.word	0x0000be20
        /*0920*/ 	.word	0x00000000
        /*0924*/ 	.word	0x00000070
        /*0928*/ 	.short	0x010a
        /*092a*/ 	.byte	0xff
	.zero		1


	//   ....[130]....
        /*092c*/ 	.word	0x0000be80
        /*0930*/ 	.word	0x00000000
        /*0934*/ 	.word	0x00000070
        /*0938*/ 	.short	0x010a
        /*093a*/ 	.byte	0xff
	.zero		1


	//   ....[131]....
        /*093c*/ 	.word	0x0000bed0
        /*0940*/ 	.word	0x00000003
        /*0944*/ 	.word	0x00000130
        /*0948*/ 	.short	0x010a
        /*094a*/ 	.byte	0xff
	.zero		1


	//   ....[132]....
        /*094c*/ 	.word	0x0000bf30
        /*0950*/ 	.word	0x00000000
        /*0954*/ 	.word	0x00000000
        /*0958*/ 	.short	0x010a
        /*095a*/ 	.byte	0xff
	.zero		1


	//   ....[133]....
        /*095c*/ 	.word	0x0000bf90
        /*0960*/ 	.word	0x00000000
        /*0964*/ 	.word	0x00000000
        /*0968*/ 	.short	0x010a
        /*096a*/ 	.byte	0xff
	.zero		1


	//   ....[134]....
        /*096c*/ 	.word	0x0000bff0
        /*0970*/ 	.word	0x00000000
        /*0974*/ 	.word	0x00000000
        /*0978*/ 	.short	0x010a
        /*097a*/ 	.byte	0xff
	.zero		1


	//   ....[135]....
        /*097c*/ 	.word	0x0000c050
        /*0980*/ 	.word	0x00000000
        /*0984*/ 	.word	0x00000000
        /*0988*/ 	.short	0x010a
        /*098a*/ 	.byte	0xff
	.zero		1


	//   ....[136]....
        /*098c*/ 	.word	0x0000c0b0
        /*0990*/ 	.word	0x00000000
        /*0994*/ 	.word	0x00000000
        /*0998*/ 	.short	0x010a
        /*099a*/ 	.byte	0xff
	.zero		1


	//   ....[137]....
        /*099c*/ 	.word	0x0000c110
        /*09a0*/ 	.word	0x00000000
        /*09a4*/ 	.word	0x00000000
        /*09a8*/ 	.short	0x010a
        /*09aa*/ 	.byte	0xff
	.zero		1


	//   ....[138]....
        /*09ac*/ 	.word	0x0000c170
        /*09b0*/ 	.word	0x00000000
        /*09b4*/ 	.word	0x00000000
        /*09b8*/ 	.short	0x010a
        /*09ba*/ 	.byte	0xff
	.zero		1


	//   ....[139]....
        /*09bc*/ 	.word	0x0000c1d0
        /*09c0*/ 	.word	0x00000000
        /*09c4*/ 	.word	0x00000000
        /*09c8*/ 	.short	0x010a
        /*09ca*/ 	.byte	0xff
	.zero		1


	//   ....[140]....
        /*09cc*/ 	.word	0x0000c230
        /*09d0*/ 	.word	0x00000000
        /*09d4*/ 	.word	0x00000000
        /*09d8*/ 	.short	0x010a
        /*09da*/ 	.byte	0xff
	.zero		1


	//   ....[141]....
        /*09dc*/ 	.word	0x0000c290
        /*09e0*/ 	.word	0x00000000
        /*09e4*/ 	.word	0x00000000
        /*09e8*/ 	.short	0x010a
        /*09ea*/ 	.byte	0xff
	.zero		1


	//   ....[142]....
        /*09ec*/ 	.word	0x0000c2f0
        /*09f0*/ 	.word	0x00000000
        /*09f4*/ 	.word	0x00000000
        /*09f8*/ 	.short	0x010a
        /*09fa*/ 	.byte	0xff
	.zero		1


	//   ....[143]....
        /*09fc*/ 	.word	0x0000c350
        /*0a00*/ 	.word	0x00000000
        /*0a04*/ 	.word	0x00000000
        /*0a08*/ 	.short	0x010a
        /*0a0a*/ 	.byte	0xff
	.zero		1


	//   ....[144]....
        /*0a0c*/ 	.word	0x0000c3b0
        /*0a10*/ 	.word	0x00000000
        /*0a14*/ 	.word	0x00000000
        /*0a18*/ 	.short	0x010a
        /*0a1a*/ 	.byte	0xff
	.zero		1


	//   ....[145]....
        /*0a1c*/ 	.word	0x0000c400
        /*0a20*/ 	.word	0x00000002
        /*0a24*/ 	.word	0x00000170
        /*0a28*/ 	.short	0x010a
        /*0a2a*/ 	.byte	0xff
	.zero		1


	//   ....[146]....
        /*0a2c*/ 	.word	0x0000c460
        /*0a30*/ 	.word	0x00000002
        /*0a34*/ 	.word	0x00000140
        /*0a38*/ 	.short	0x010a
        /*0a3a*/ 	.byte	0xff
	.zero		1


	//   ....[147]....
        /*0a3c*/ 	.word	0x0000c4b0
        /*0a40*/ 	.word	0x00000002
        /*0a44*/ 	.word	0x00000130
        /*0a48*/ 	.short	0x010a
        /*0a4a*/ 	.byte	0xff
	.zero		1


	//   ....[148]....
        /*0a4c*/ 	.word	0x0000c510
        /*0a50*/ 	.word	0x00000000
        /*0a54*/ 	.word	0x00000140
        /*0a58*/ 	.short	0x010a
        /*0a5a*/ 	.byte	0xff
	.zero		1


	//   ....[149]....
        /*0a5c*/ 	.word	0x0000c560
        /*0a60*/ 	.word	0x00000000
        /*0a64*/ 	.word	0x00000130
        /*0a68*/ 	.short	0x010a
        /*0a6a*/ 	.byte	0xff
	.zero		1


	//   ....[150]....
        /*0a6c*/ 	.word	0x0000c5c0
        /*0a70*/ 	.word	0x00000003
        /*0a74*/ 	.word	0x00000160
        /*0a78*/ 	.short	0x010a
        /*0a7a*/ 	.byte	0xff
	.zero		1


	//   ....[151]....
        /*0a7c*/ 	.word	0x0000c620
        /*0a80*/ 	.word	0x00000000
        /*0a84*/ 	.word	0x00000000
        /*0a88*/ 	.short	0x010a
        /*0a8a*/ 	.byte	0xff
	.zero		1


	//   ....[152]....
        /*0a8c*/ 	.word	0x0000c680
        /*0a90*/ 	.word	0x00000000
        /*0a94*/ 	.word	0x00000000
        /*0a98*/ 	.short	0x010a
        /*0a9a*/ 	.byte	0xff
	.zero		1


	//   ....[153]....
        /*0a9c*/ 	.word	0x0000c6e0
        /*0aa0*/ 	.word	0x00000000
        /*0aa4*/ 	.word	0x00000000
        /*0aa8*/ 	.short	0x010a
        /*0aaa*/ 	.byte	0xff
	.zero		1


	//   ....[154]....
        /*0aac*/ 	.word	0x0000c730
        /*0ab0*/ 	.word	0x0000000c
        /*0ab4*/ 	.word	0x00000130
        /*0ab8*/ 	.short	0x010a
        /*0aba*/ 	.byte	0xff
	.zero		1


	//   ....[155]....
        /*0abc*/ 	.word	0x0000c790
        /*0ac0*/ 	.word	0x00000000
        /*0ac4*/ 	.word	0x00000128
        /*0ac8*/ 	.short	0x010a
        /*0aca*/ 	.byte	0xff
	.zero		1


	//   ....[156]....
        /*0acc*/ 	.word	0x0000c7f0
        /*0ad0*/ 	.word	0x00000000
        /*0ad4*/ 	.word	0x00000100
        /*0ad8*/ 	.short	0x010a
        /*0ada*/ 	.byte	0xff
	.zero		1


	//   ....[157]....
        /*0adc*/ 	.word	0x0000c850
        /*0ae0*/ 	.word	0x00000000
        /*0ae4*/ 	.word	0x00000108
        /*0ae8*/ 	.short	0x010a
        /*0aea*/ 	.byte	0xff
	.zero		1


	//   ....[158]....
        /*0aec*/ 	.word	0x0000c8b0
        /*0af0*/ 	.word	0x00000000
        /*0af4*/ 	.word	0x00000110
        /*0af8*/ 	.short	0x010a
        /*0afa*/ 	.byte	0xff
	.zero		1


	//   ....[159]....
        /*0afc*/ 	.word	0x0000c910
        /*0b00*/ 	.word	0x00000000
        /*0b04*/ 	.word	0x00000118
        /*0b08*/ 	.short	0x010a
        /*0b0a*/ 	.byte	0xff
	.zero		1


	//   ....[160]....
        /*0b0c*/ 	.word	0x0000c970
        /*0b10*/ 	.word	0x00000000
        /*0b14*/ 	.word	0x00000100
        /*0b18*/ 	.short	0x010a
        /*0b1a*/ 	.byte	0xff
	.zero		1


	//   ....[161]....
        /*0b1c*/ 	.word	0x0000c9d0
        /*0b20*/ 	.word	0x00000000
        /*0b24*/ 	.word	0x00000108
        /*0b28*/ 	.short	0x010a
        /*0b2a*/ 	.byte	0xff
	.zero		1


	//   ....[162]....
        /*0b2c*/ 	.word	0x0000ca30
        /*0b30*/ 	.word	0x00000000
        /*0b34*/ 	.word	0x00000110
        /*0b38*/ 	.short	0x010a
        /*0b3a*/ 	.byte	0xff
	.zero		1


	//   ....[163]....
        /*0b3c*/ 	.word	0x0000ca80
        /*0b40*/ 	.word	0x00000003
        /*0b44*/ 	.word	0x00000130
        /*0b48*/ 	.short	0x010a
        /*0b4a*/ 	.byte	0xff
	.zero		1


	//   ....[164]....
        /*0b4c*/ 	.word	0x0000cad0
        /*0b50*/ 	.word	0x00000003
        /*0b54*/ 	.word	0x000000e0
        /*0b58*/ 	.short	0x010a
        /*0b5a*/ 	.byte	0xff
	.zero		1


	//   ....[165]....
        /*0b5c*/ 	.word	0x0000cb20
        /*0b60*/ 	.word	0x0000004e
        /*0b64*/ 	.word	0x00000150
        /*0b68*/ 	.short	0x010a
        /*0b6a*/ 	.byte	0xff
	.zero		1


	//   ....[166]....
        /*0b6c*/ 	.word	0x0000cb70
        /*0b70*/ 	.word	0x00000074
        /*0b74*/ 	.word	0x000000e0
        /*0b78*/ 	.short	0x010a
        /*0b7a*/ 	.byte	0xff
	.zero		1


	//   ....[167]....
        /*0b7c*/ 	.word	0x0000cbc0
        /*0b80*/ 	.word	0x00000000
        /*0b84*/ 	.word	0x000000e0
        /*0b88*/ 	.short	0x010a
        /*0b8a*/ 	.byte	0xff
	.zero		1


	//   ....[168]....
        /*0b8c*/ 	.word	0x0000cc10
        /*0b90*/ 	.word	0x00000000
        /*0b94*/ 	.word	0x000000e0
        /*0b98*/ 	.short	0x010a
        /*0b9a*/ 	.byte	0xff
	.zero		1


	//----- nvinfo : EIATTR_NUM_MBARRIERS
	.align		4
.L_48:
        /*0b9c*/ 	.byte	0x03, 0x38
        /*0b9e*/ 	.short	0x0032


	//----- nvinfo : EIATTR_EXIT_INSTR_OFFSETS
	.align		4
        /*0ba0*/ 	.byte	0x04, 0x1c
        /*0ba2*/ 	.short	(.L_50 - .L_49)


	//   ....[0]....
.L_49:
        /*0ba4*/ 	.word	0x000030a0


	//   ....[1]....
        /*0ba8*/ 	.word	0x00003590


	//   ....[2]....
        /*0bac*/ 	.word	0x000035f0


	//   ....[3]....
        /*0bb0*/ 	.word	0x00004290


	//   ....[4]....
        /*0bb4*/ 	.word	0x00005400


	//   ....[5]....
        /*0bb8*/ 	.word	0x00005440


	//   ....[6]....
        /*0bbc*/ 	.word	0x0000bdb0


	//----- nvinfo : EIATTR_MAX_THREADS
	.align		4
.L_50:
        /*0bc0*/ 	.byte	0x04, 0x05
        /*0bc2*/ 	.short	(.L_52 - .L_51)
.L_51:
        /*0bc4*/ 	.word	0x00000100
        /*0bc8*/ 	.word	0x00000001
        /*0bcc*/ 	.word	0x00000001


	//----- nvinfo : EIATTR_CRS_STACK_SIZE
	.align		4
.L_52:
        /*0bd0*/ 	.byte	0x04, 0x1e
        /*0bd2*/ 	.short	(.L_54 - .L_53)
.L_53:
        /*0bd4*/ 	.word	0x00000000


	//----- nvinfo : EIATTR_CBANK_PARAM_SIZE
	.align		4
.L_54:
        /*0bd8*/ 	.byte	0x03, 0x19
        /*0bda*/ 	.short	0x0800


	//----- nvinfo : EIATTR_PARAM_CBANK
	.align		4
        /*0bdc*/ 	.byte	0x04, 0x0a
        /*0bde*/ 	.short	(.L_56 - .L_55)
	.align		4
.L_55:
        /*0be0*/ 	.word	index@(.nv.constant0._ZN7cutlass13device_kernelINS_4gemm6kernel13GemmUniversalIN4cute5tupleIJiiiiEEENS1_10collective13CollectiveMmaINS1_35MainloopSm100TmaUmmaWarpSpecializedILi14ELi2ELi2ENS5_IJNS4_1CILi1EEENSA_ILi4EEESB_EEEEENS5_IJNSA_ILi128EEENSA_ILi256EEENSA_ILi32EEEEEEaNS5_IJlSB_lEEEaSJ_NS4_8TiledMMAINS4_8MMA_AtomIJNS4_15SM100_MMA_S8_SSIaaiLi128ELi256ELNS4_4UMMA5MajorE0ELSO_0ELNSN_8SaturateE0EEEEEENS4_6LayoutINS5_IJSB_SB_SB_EEENS5_IJNSA_ILi0EEESU_SU_EEEEENS5_IJNS4_10UnderscoreESX_SX_EEEEENS4_23SM90_TMA_LOAD_MULTICASTENS4_14ComposedLayoutINS4_7SwizzleILi1ELi4ELi3EEENS4_18smem_ptr_flag_bitsILi8EEENSS_INS5_IJNSA_ILi8EEESH_EEENS5_IJSH_SB_EEEEEEEvNS4_8identityENS4_13SM90_TMA_LOADES1A_vS1B_EENS_8epilogue10collective18CollectiveEpilogueINS1E_23Sm100TmaWarpSpecializedILi4ELi2ELi64ELb0ELb0EEEJSI_NS5_IJNSS_ISF_SB_EENSS_INSA_ILi64EEESB_EEEEEaSJ_aSJ_NS1E_6fusion15FusionCallbacksIS1I_NS1N_17LinearCombinationIaiaiLNS_15FloatRoundStyleE2EEESI_S1M_JEEENS4_5SM1004TMEM4LOAD26SM100_TMEM_LOAD_32dp32b64xES1C_NS11_INS12_ILi2ELi4ELi3EEES15_NSS_INS5_IJS16_S1K_EEENS5_IJS1K_SB_EEEEEEENS4_39AutoVectorizingCopyWithAssumedAlignmentILi128EEENS4_14SM90_TMA_STOREES21_S23_S23_EEEvvEEEEvNT_6ParamsE)
        /*0be4*/ 	.short	0x0380
        /*0be6*/ 	.short	0x0800


	//----- nvinfo : EIATTR_SW_WAR
	.align		4
.L_56:
        /*0be8*/ 	.byte	0x04, 0x36
        /*0bea*/ 	.short	(.L_58 - .L_57)
.L_57:
        /*0bec*/ 	.word	0x00000008
.L_58:


//--------------------- .nv.callgraph             --------------------------
	.section	.nv.callgraph,"",@"SHT_CUDA_CALLGRAPH"
	.align	4
	.sectionentsize	8
	.align		4
        /*0000*/ 	.word	0x00000000
	.align		4
        /*0004*/ 	.word	0xffffffff
	.align		4
        /*0008*/ 	.word	index@(_ZN7cutlass13device_kernelINS_4gemm6kernel13GemmUniversalIN4cute5tupleIJiiiiEEENS1_10collective13CollectiveMmaINS1_35MainloopSm100TmaUmmaWarpSpecializedILi14ELi2ELi2ENS5_IJNS4_1CILi1EEENSA_ILi4EEESB_EEEEENS5_IJNSA_ILi128EEENSA_ILi256EEENSA_ILi32EEEEEEaNS5_IJlSB_lEEEaSJ_NS4_8TiledMMAINS4_8MMA_AtomIJNS4_15SM100_MMA_S8_SSIaaiLi128ELi256ELNS4_4UMMA5MajorE0ELSO_0ELNSN_8SaturateE0EEEEEENS4_6LayoutINS5_IJSB_SB_SB_EEENS5_IJNSA_ILi0EEESU_SU_EEEEENS5_IJNS4_10UnderscoreESX_SX_EEEEENS4_23SM90_TMA_LOAD_MULTICASTENS4_14ComposedLayoutINS4_7SwizzleILi1ELi4ELi3EEENS4_18smem_ptr_flag_bitsILi8EEENSS_INS5_IJNSA_ILi8EEESH_EEENS5_IJSH_SB_EEEEEEEvNS4_8identityENS4_13SM90_TMA_LOADES1A_vS1B_EENS_8epilogue10collective18CollectiveEpilogueINS1E_23Sm100TmaWarpSpecializedILi4ELi2ELi64ELb0ELb0EEEJSI_NS5_IJNSS_ISF_SB_EENSS_INSA_ILi64EEESB_EEEEEaSJ_aSJ_NS1E_6fusion15FusionCallbacksIS1I_NS1N_17LinearCombinationIaiaiLNS_15FloatRoundStyleE2EEESI_S1M_JEEENS4_5SM1004TMEM4LOAD26SM100_TMEM_LOAD_32dp32b64xES1C_NS11_INS12_ILi2ELi4ELi3EEES15_NSS_INS5_IJS16_S1K_EEENS5_IJS1K_SB_EEEEEEENS4_39AutoVectorizingCopyWithAssumedAlignmentILi128EEENS4_14SM90_TMA_STOREES21_S23_S23_EEEvvEEEEvNT_6ParamsE)
	.align		4
        /*000c*/ 	.word	index@(__assertfail)
	.align		4
        /*0010*/ 	.word	0x00000000
	.align		4
        /*0014*/ 	.word	0xfffffffe
	.align		4
        /*0018*/ 	.word	0x00000000
	.align		4
        /*001c*/ 	.word	0xfffffffd
	.align		4
        /*0020*/ 	.word	0x00000000
	.align		4
        /*0024*/ 	.word	0xfffffffc


//--------------------- .nv.constant4             --------------------------
	.section	.nv.constant4,"a",@progbits
	.align	8
	.align		8
.nv.constant4:
        /*0000*/ 	.dword	__assertfail
	.align		8
        /*0008*/ 	.dword	__unnamed_1
	.align		8
        /*0010*/ 	.dword	__unnamed_2
	.align		8
        /*0018*/ 	.dword	__unnamed_3
	.align		8
        /*0020*/ 	.dword	_ZN40_INTERNAL_eb9076bb_4_k_cu_ac875733_251474cuda3std3__45__cpo5beginE
	.align		8
        /*0028*/ 	.dword	_ZN40_INTERNAL_eb9076bb_4_k_cu_ac875733_251474cuda3std3__45__cpo3endE
	.align		8
        /*0030*/ 	.dword	_ZN40_INTERNAL_eb9076bb_4_k_cu_ac875733_251474cuda3std3__45__cpo6cbeginE
	.align		8
        /*0038*/ 	.dword	_ZN40_INTERNAL_eb9076bb_4_k_cu_ac875733_251474cuda3std3__45__cpo4cendE
	.align		8
        /*0040*/ 	.dword	_ZN40_INTERNAL_eb9076bb_4_k_cu_ac875733_251474cuda3std3__442_GLOBAL__N__eb9076bb_4_k_cu_ac875733_251476ignoreE
	.align		8
        /*0048*/ 	.dword	_ZN40_INTERNAL_eb9076bb_4_k_cu_ac875733_251474cuda3std3__419piecewise_constructE
	.align		8
        /*0050*/ 	.dword	_ZN40_INTERNAL_eb9076bb_4_k_cu_ac875733_251474cuda3std3__48in_placeE
	.align		8
        /*0058*/ 	.dword	_ZN40_INTERNAL_eb9076bb_4_k_cu_ac875733_251474cuda3std6ranges3__45__cpo4swapE
	.align		8
        /*0060*/ 	.dword	_ZN40_INTERNAL_eb9076bb_4_k_cu_ac875733_251474cuda3std6ranges3__45__cpo9iter_moveE
	.align		8
        /*0068*/ 	.dword	_ZN40_INTERNAL_eb9076bb_4_k_cu_ac875733_251474cute7productE
	.align		8
        /*0070*/ 	.dword	_ZN40_INTERNAL_eb9076bb_4_k_cu_ac875733_251474cute1_E
	.align		8
        /*0078*/ 	.dword	$str$25
	.align		8
        /*0080*/ 	.dword	$str$26
	.align		8
        /*0088*/ 	.dword	$str$27
	.align		8
        /*0090*/ 	.dword	$str$28


//--------------------- .text._ZN7cutlass13device_kernelINS_4gemm6kernel13GemmUniversalIN4cute5tupleIJiiiiEEENS1_10collective13CollectiveMmaINS1_35MainloopSm100TmaUmmaWarpSpecializedILi14ELi2ELi2ENS5_IJNS4_1CILi1EEENSA_ILi4EEESB_EEEEENS5_IJNSA_ILi128EEENSA_ILi256EEENSA_ILi32EEEEEEaNS5_IJlSB_lEEEaSJ_NS4_8TiledMMAINS4_8MMA_AtomIJNS4_15SM100_MMA_S8_SSIaaiLi128ELi256ELNS4_4UMMA5MajorE0ELSO_0ELNSN_8SaturateE0EEEEEENS4_6LayoutINS5_IJSB_SB_SB_EEENS5_IJNSA_ILi0EEESU_SU_EEEEENS5_IJNS4_10UnderscoreESX_SX_EEEEENS4_23SM90_TMA_LOAD_MULTICASTENS4_14ComposedLayoutINS4_7SwizzleILi1ELi4ELi3EEENS4_18smem_ptr_flag_bitsILi8EEENSS_INS5_IJNSA_ILi8EEESH_EEENS5_IJSH_SB_EEEEEEEvNS4_8identityENS4_13SM90_TMA_LOADES1A_vS1B_EENS_8epilogue10collective18CollectiveEpilogueINS1E_23Sm100TmaWarpSpecializedILi4ELi2ELi64ELb0ELb0EEEJSI_NS5_IJNSS_ISF_SB_EENSS_INSA_ILi64EEESB_EEEEEaSJ_aSJ_NS1E_6fusion15FusionCallbacksIS1I_NS1N_17LinearCombinationIaiaiLNS_15FloatRoundStyleE2EEESI_S1M_JEEENS4_5SM1004TMEM4LOAD26SM100_TMEM_LOAD_32dp32b64xES1C_NS11_INS12_ILi2ELi4ELi3EEES15_NSS_INS5_IJS16_S1K_EEENS5_IJS1K_SB_EEEEEEENS4_39AutoVectorizingCopyWithAssumedAlignmentILi128EEENS4_14SM90_TMA_STOREES21_S23_S23_EEEvvEEEEvNT_6ParamsE --------------------------
	.section	.text._ZN7cutlass13device_kernelINS_4gemm6kernel13GemmUniversalIN4cute5tupleIJiiiiEEENS1_10collective13CollectiveMmaINS1_35MainloopSm100TmaUmmaWarpSpecializedILi14ELi2ELi2ENS5_IJNS4_1CILi1EEENSA_ILi4EEESB_EEEEENS5_IJNSA_ILi128EEENSA_ILi256EEENSA_ILi32EEEEEEaNS5_IJlSB_lEEEaSJ_NS4_8TiledMMAINS4_8MMA_AtomIJNS4_15SM100_MMA_S8_SSIaaiLi128ELi256ELNS4_4UMMA5MajorE0ELSO_0ELNSN_8SaturateE0EEEEEENS4_6LayoutINS5_IJSB_SB_SB_EEENS5_IJNSA_ILi0EEESU_SU_EEEEENS5_IJNS4_10UnderscoreESX_SX_EEEEENS4_23SM90_TMA_LOAD_MULTICASTENS4_14ComposedLayoutINS4_7SwizzleILi1ELi4ELi3EEENS4_18smem_ptr_flag_bitsILi8EEENSS_INS5_IJNSA_ILi8EEESH_EEENS5_IJSH_SB_EEEEEEEvNS4_8identityENS4_13SM90_TMA_LOADES1A_vS1B_EENS_8epilogue10collective18CollectiveEpilogueINS1E_23Sm100TmaWarpSpecializedILi4ELi2ELi64ELb0ELb0EEEJSI_NS5_IJNSS_ISF_SB_EENSS_INSA_ILi64EEESB_EEEEEaSJ_aSJ_NS1E_6fusion15FusionCallbacksIS1I_NS1N_17LinearCombinationIaiaiLNS_15FloatRoundStyleE2EEESI_S1M_JEEENS4_5SM1004TMEM4LOAD26SM100_TMEM_LOAD_32dp32b64xES1C_NS11_INS12_ILi2ELi4ELi3EEES15_NSS_INS5_IJS16_S1K_EEENS5_IJS1K_SB_EEEEEEENS4_39AutoVectorizingCopyWithAssumedAlignmentILi128EEENS4_14SM90_TMA_STOREES21_S23_S23_EEEvvEEEEvNT_6ParamsE,"ax",@progbits
	.align	128
.text._ZN7cutlass13device_kernelINS_4gemm6kernel13GemmUniversalIN4cute5tupleIJiiiiEEENS1_10collective13CollectiveMmaINS1_35MainloopSm100TmaUmmaWarpSpecializedILi14ELi2ELi2ENS5_IJNS4_1CILi1EEENSA_ILi4EEESB_EEEEENS5_IJNSA_ILi128EEENSA_ILi256EEENSA_ILi32EEEEEEaNS5_IJlSB_lEEEaSJ_NS4_8TiledMMAINS4_8MMA_AtomIJNS4_15SM100_MMA_S8_SSIaaiLi128ELi256ELNS4_4UMMA5MajorE0ELSO_0ELNSN_8SaturateE0EEEEEENS4_6LayoutINS5_IJSB_SB_SB_EEENS5_IJNSA_ILi0EEESU_SU_EEEEENS5_IJNS4_10UnderscoreESX_SX_EEEEENS4_23SM90_TMA_LOAD_MULTICASTENS4_14ComposedLayoutINS4_7SwizzleILi1ELi4ELi3EEENS4_18smem_ptr_flag_bitsILi8EEENSS_INS5_IJNSA_ILi8EEESH_EEENS5_IJSH_SB_EEEEEEEvNS4_8identityENS4_13SM90_TMA_LOADES1A_vS1B_EENS_8epilogue10collective18CollectiveEpilogueINS1E_23Sm100TmaWarpSpecializedILi4ELi2ELi64ELb0ELb0EEEJSI_NS5_IJNSS_ISF_SB_EENSS_INSA_ILi64EEESB_EEEEEaSJ_aSJ_NS1E_6fusion15FusionCallbacksIS1I_NS1N_17LinearCombinationIaiaiLNS_15FloatRoundStyleE2EEESI_S1M_JEEENS4_5SM1004TMEM4LOAD26SM100_TMEM_LOAD_32dp32b64xES1C_NS11_INS12_ILi2ELi4ELi3EEES15_NSS_INS5_IJS16_S1K_EEENS5_IJS1K_SB_EEEEEEENS4_39AutoVectorizingCopyWithAssumedAlignmentILi128EEENS4_14SM90_TMA_STOREES21_S23_S23_EEEvvEEEEvNT_6ParamsE:
        .type           _ZN7cutlass13device_kernelINS_4gemm6kernel13GemmUniversalIN4cute5tupleIJiiiiEEENS1_10collective13CollectiveMmaINS1_35MainloopSm100TmaUmmaWarpSpecializedILi14ELi2ELi2ENS5_IJNS4_1CILi1EEENSA_ILi4EEESB_EEEEENS5_IJNSA_ILi128EEENSA_ILi256EEENSA_ILi32EEEEEEaNS5_IJlSB_lEEEaSJ_NS4_8TiledMMAINS4_8MMA_AtomIJNS4_15SM100_MMA_S8_SSIaaiLi128ELi256ELNS4_4UMMA5MajorE0ELSO_0ELNSN_8SaturateE0EEEEEENS4_6LayoutINS5_IJSB_SB_SB_EEENS5_IJNSA_ILi0EEESU_SU_EEEEENS5_IJNS4_10UnderscoreESX_SX_EEEEENS4_23SM90_TMA_LOAD_MULTICASTENS4_14ComposedLayoutINS4_7SwizzleILi1ELi4ELi3EEENS4_18smem_ptr_flag_bitsILi8EEENSS_INS5_IJNSA_ILi8EEESH_EEENS5_IJSH_SB_EEEEEEEvNS4_8identityENS4_13SM90_TMA_LOADES1A_vS1B_EENS_8epilogue10collective18CollectiveEpilogueINS1E_23Sm100TmaWarpSpecializedILi4ELi2ELi64ELb0ELb0EEEJSI_NS5_IJNSS_ISF_SB_EENSS_INSA_ILi64EEESB_EEEEEaSJ_aSJ_NS1E_6fusion15FusionCallbacksIS1I_NS1N_17LinearCombinationIaiaiLNS_15FloatRoundStyleE2EEESI_S1M_JEEENS4_5SM1004TMEM4LOAD26SM100_TMEM_LOAD_32dp32b64xES1C_NS11_INS12_ILi2ELi4ELi3EEES15_NSS_INS5_IJS16_S1K_EEENS5_IJS1K_SB_EEEEEEENS4_39AutoVectorizingCopyWithAssumedAlignmentILi128EEENS4_14SM90_TMA_STOREES21_S23_S23_EEEvvEEEEvNT_6ParamsE,@function
        .size           _ZN7cutlass13device_kernelINS_4gemm6kernel13GemmUniversalIN4cute5tupleIJiiiiEEENS1_10collective13CollectiveMmaINS1_35MainloopSm100TmaUmmaWarpSpecializedILi14ELi2ELi2ENS5_IJNS4_1CILi1EEENSA_ILi4EEESB_EEEEENS5_IJNSA_ILi128EEENSA_ILi256EEENSA_ILi32EEEEEEaNS5_IJlSB_lEEEaSJ_NS4_8TiledMMAINS4_8MMA_AtomIJNS4_15SM100_MMA_S8_SSIaaiLi128ELi256ELNS4_4UMMA5MajorE0ELSO_0ELNSN_8SaturateE0EEEEEENS4_6LayoutINS5_IJSB_SB_SB_EEENS5_IJNSA_ILi0EEESU_SU_EEEEENS5_IJNS4_10UnderscoreESX_SX_EEEEENS4_23SM90_TMA_LOAD_MULTICASTENS4_14ComposedLayoutINS4_7SwizzleILi1ELi4ELi3EEENS4_18smem_ptr_flag_bitsILi8EEENSS_INS5_IJNSA_ILi8EEESH_EEENS5_IJSH_SB_EEEEEEEvNS4_8identityENS4_13SM90_TMA_LOADES1A_vS1B_EENS_8epilogue10collective18CollectiveEpilogueINS1E_23Sm100TmaWarpSpecializedILi4ELi2ELi64ELb0ELb0EEEJSI_NS5_IJNSS_ISF_SB_EENSS_INSA_ILi64EEESB_EEEEEaSJ_aSJ_NS1E_6fusion15FusionCallbacksIS1I_NS1N_17LinearCombinationIaiaiLNS_15FloatRoundStyleE2EEESI_S1M_JEEENS4_5SM1004TMEM4LOAD26SM100_TMEM_LOAD_32dp32b64xES1C_NS11_INS12_ILi2ELi4ELi3EEES15_NSS_INS5_IJS16_S1K_EEENS5_IJS1K_SB_EEEEEEENS4_39AutoVectorizingCopyWithAssumedAlignmentILi128EEENS4_14SM90_TMA_STOREES21_S23_S23_EEEvvEEEEvNT_6ParamsE,(.L_x_202 - _ZN7cutlass13device_kernelINS_4gemm6kernel13GemmUniversalIN4cute5tupleIJiiiiEEENS1_10collective13CollectiveMmaINS1_35MainloopSm100TmaUmmaWarpSpecializedILi14ELi2ELi2ENS5_IJNS4_1CILi1EEENSA_ILi4EEESB_EEEEENS5_IJNSA_ILi128EEENSA_ILi256EEENSA_ILi32EEEEEEaNS5_IJlSB_lEEEaSJ_NS4_8TiledMMAINS4_8MMA_AtomIJNS4_15SM100_MMA_S8_SSIaaiLi128ELi256ELNS4_4UMMA5MajorE0ELSO_0ELNSN_8SaturateE0EEEEEENS4_6LayoutINS5_IJSB_SB_SB_EEENS5_IJNSA_ILi0EEESU_SU_EEEEENS5_IJNS4_10UnderscoreESX_SX_EEEEENS4_23SM90_TMA_LOAD_MULTICASTENS4_14ComposedLayoutINS4_7SwizzleILi1ELi4ELi3EEENS4_18smem_ptr_flag_bitsILi8EEENSS_INS5_IJNSA_ILi8EEESH_EEENS5_IJSH_SB_EEEEEEEvNS4_8identityENS4_13SM90_TMA_LOADES1A_vS1B_EENS_8epilogue10collective18CollectiveEpilogueINS1E_23Sm100TmaWarpSpecializedILi4ELi2ELi64ELb0ELb0EEEJSI_NS5_IJNSS_ISF_SB_EENSS_INSA_ILi64EEESB_EEEEEaSJ_aSJ_NS1E_6fusion15FusionCallbacksIS1I_NS1N_17LinearCombinationIaiaiLNS_15FloatRoundStyleE2EEESI_S1M_JEEENS4_5SM1004TMEM4LOAD26SM100_TMEM_LOAD_32dp32b64xES1C_NS11_INS12_ILi2ELi4ELi3EEES15_NSS_INS5_IJS16_S1K_EEENS5_IJS1K_SB_EEEEEEENS4_39AutoVectorizingCopyWithAssumedAlignmentILi128EEENS4_14SM90_TMA_STOREES21_S23_S23_EEEvvEEEEvNT_6ParamsE)
        .other          _ZN7cutlass13device_kernelINS_4gemm6kernel13GemmUniversalIN4cute5tupleIJiiiiEEENS1_10collective13CollectiveMmaINS1_35MainloopSm100TmaUmmaWarpSpecializedILi14ELi2ELi2ENS5_IJNS4_1CILi1EEENSA_ILi4EEESB_EEEEENS5_IJNSA_ILi128EEENSA_ILi256EEENSA_ILi32EEEEEEaNS5_IJlSB_lEEEaSJ_NS4_8TiledMMAINS4_8MMA_AtomIJNS4_15SM100_MMA_S8_SSIaaiLi128ELi256ELNS4_4UMMA5MajorE0ELSO_0ELNSN_8SaturateE0EEEEEENS4_6LayoutINS5_IJSB_SB_SB_EEENS5_IJNSA_ILi0EEESU_SU_EEEEENS5_IJNS4_10UnderscoreESX_SX_EEEEENS4_23SM90_TMA_LOAD_MULTICASTENS4_14ComposedLayoutINS4_7SwizzleILi1ELi4ELi3EEENS4_18smem_ptr_flag_bitsILi8EEENSS_INS5_IJNSA_ILi8EEESH_EEENS5_IJSH_SB_EEEEEEEvNS4_8identityENS4_13SM90_TMA_LOADES1A_vS1B_EENS_8epilogue10collective18CollectiveEpilogueINS1E_23Sm100TmaWarpSpecializedILi4ELi2ELi64ELb0ELb0EEEJSI_NS5_IJNSS_ISF_SB_EENSS_INSA_ILi64EEESB_EEEEEaSJ_aSJ_NS1E_6fusion15FusionCallbacksIS1I_NS1N_17LinearCombinationIaiaiLNS_15FloatRoundStyleE2EEESI_S1M_JEEENS4_5SM1004TMEM4LOAD26SM100_TMEM_LOAD_32dp32b64xES1C_NS11_INS12_ILi2ELi4ELi3EEES15_NSS_INS5_IJS16_S1K_EEENS5_IJS1K_SB_EEEEEEENS4_39AutoVectorizingCopyWithAssumedAlignmentILi128EEENS4_14SM90_TMA_STOREES21_S23_S23_EEEvvEEEEvNT_6ParamsE,@"STO_CUDA_ENTRY STV_DEFAULT"
_ZN7cutlass13device_kernelINS_4gemm6kernel13GemmUniversalIN4cute5tupleIJiiiiEEENS1_10collective13CollectiveMmaINS1_35MainloopSm100TmaUmmaWarpSpecializedILi14ELi2ELi2ENS5_IJNS4_1CILi1EEENSA_ILi4EEESB_EEEEENS5_IJNSA_ILi128EEENSA_ILi256EEENSA_ILi32EEEEEEaNS5_IJlSB_lEEEaSJ_NS4_8TiledMMAINS4_8MMA_AtomIJNS4_15SM100_MMA_S8_SSIaaiLi128ELi256ELNS4_4UMMA5MajorE0ELSO_0ELNSN_8SaturateE0EEEEEENS4_6LayoutINS5_IJSB_SB_SB_EEENS5_IJNSA_ILi0EEESU_SU_EEEEENS5_IJNS4_10UnderscoreESX_SX_EEEEENS4_23SM90_TMA_LOAD_MULTICASTENS4_14ComposedLayoutINS4_7SwizzleILi1ELi4ELi3EEENS4_18smem_ptr_flag_bitsILi8EEENSS_INS5_IJNSA_ILi8EEESH_EEENS5_IJSH_SB_EEEEEEEvNS4_8identityENS4_13SM90_TMA_LOADES1A_vS1B_EENS_8epilogue10collective18CollectiveEpilogueINS1E_23Sm100TmaWarpSpecializedILi4ELi2ELi64ELb0ELb0EEEJSI_NS5_IJNSS_ISF_SB_EENSS_INSA_ILi64EEESB_EEEEEaSJ_aSJ_NS1E_6fusion15FusionCallbacksIS1I_NS1N_17LinearCombinationIaiaiLNS_15FloatRoundStyleE2EEESI_S1M_JEEENS4_5SM1004TMEM4LOAD26SM100_TMEM_LOAD_32dp32b64xES1C_NS11_INS12_ILi2ELi4ELi3EEES15_NSS_INS5_IJS16_S1K_EEENS5_IJS1K_SB_EEEEEEENS4_39AutoVectorizingCopyWithAssumedAlignmentILi128EEENS4_14SM90_TMA_STOREES21_S23_S23_EEEvvEEEEvNT_6ParamsE:
[----:B------:R-:W1:Y:S01]  /*0000*/  LDC R1, c[0x0][0x37c] ;  /* 0x0000df00ff017b82 */ /* 0x000e620000000800 */
[----:B------:R-:W2:Y:S01]  /*0010*/  S2R R154, SR_TID.X ;  /* 0x00000000009a7919 */ /* 0x000ea20000002100 */
[----:B------:R-:W3:Y:S01]  /*0020*/  LDCU.64 UR8, c[0x0][0x890] ;  /* 0x00011200ff0877ac */ /* 0x000ee20008000a00 */
[----:B------:R-:W-:Y:S02]  /*0030*/  PRMT R140, RZ, 0x7610, R140 ;  /* 0x00007610ff8c7816 */ /* 0x000fe4000000008c */
[----:B------:R-:W-:Y:S01]  /*0040*/  ELECT P3, URZ, PT ;  /* 0x0000000000ff782f */ /* 0x000fe20003860000 */
[----:B---3--:R-:W-:-:S04]  /*0050*/  UISETP.NE.U32.AND UP0, UPT, UR8, URZ, UPT ;  /* 0x000000ff0800728c */ /* 0x008fc8000bf05070 */
[----:B------:R-:W-:Y:S01]  /*0060*/  UISETP.NE.AND.EX UP0, UPT, UR9, URZ, UPT, UP0 ;  /* 0x000000ff0900728c */ /* 0x000fe2000bf05300 */
[----:B--2---:R-:W-:-:S05]  /*0070*/  SHF.R.U32.HI R141, RZ, 0x5, R154 ;  /* 0x00000005ff8d7819 */ /* 0x004fca000001169a */
[----:B------:R-:W2:Y:S02]  /*0080*/  SHFL.IDX PT, R0, R141, RZ, 0x1f ;  /* 0x00001fff8d007589 */ /* 0x000ea400000e0000 */
[----:B--2---:R-:W-:Y:S01]  /*0090*/  R2UR UR17, R0 ;  /* 0x00000000001172ca */ /* 0x004fe200000e0000 */
[----:B-1----:R-:W-:-:S14]  /*00a0*/  BRA.U UP0, `(.L_x_0) ;  /* 0x0000000100307547 */ /* 0x002fdc000b800000 */
[----:B------:R-:W1:Y:S02]  /*00b0*/  LDCU.64 UR4, c[0x0][0x888] ;  /* 0x00011100ff0477ac */ /* 0x000e640008000a00 */
[----:B-1----:R-:W-:-:S04]  /*00c0*/  UISETP.NE.U32.AND UP0, UPT, UR4, URZ, UPT ;  /* 0x000000ff0400728c */ /* 0x002fc8000bf05070 */
[----:B------:R-:W-:-:S09]  /*00d0*/  UISETP.NE.AND.EX UP0, UPT, UR5, URZ, UPT, UP0 ;  /* 0x000000ff0500728c */ /* 0x000fd2000bf05300 */
[----:B------:R-:W-:Y:S05]  /*00e0*/  BRA.U !UP0, `(.L_x_1) ;  /* 0x0000000108147547 */ /* 0x000fea000b800000 */
[----:B------:R-:W1:Y:S01]  /*00f0*/  LDC.64 R72, c[0x0][0x888] ;  /* 0x00022200ff487b82 */ /* 0x000e620000000a00 */
[----:B------:R-:W1:Y:S02]  /*0100*/  LDCU.64 UR4, c[0x0][0x358] ;  /* 0x00006b00ff0477ac */ /* 0x000e640008000a00 */
[----:B-1----:R1:W5:Y:S01]  /*0110*/  LDG.E R72, desc[UR4][R72.64] ;  /* 0x0000000448487981 */ /* 0x002362000c1e1900 */
[----:B------:R-:W-:Y:S01]  /*0120*/  HFMA2 R140, -RZ, RZ, 0, 5.9604644775390625e-08 ;  /* 0x00000001ff8c7431 */ /* 0x000fe200000001ff */
[----:B------:R-:W-:Y:S05]  /*0130*/  BRA `(.L_x_0) ;  /* 0x00000000000c7947 */ /* 0x000fea0003800000 */
.L_x_1:
[----:B------:R-:W1:Y:S01]  /*0140*/  LDCU UR4, c[0x0][0x880] ;  /* 0x00011000ff0477ac */ /* 0x000e620008000800 */
[----:B------:R-:W-:Y:S01]  /*0150*/  HFMA2 R140, -RZ, RZ, 0, 5.9604644775390625e-08 ;  /* 0x00000001ff8c7431 */ /* 0x000fe200000001ff */
[----:B-1----:R-:W-:-:S07]  /*0160*/  MOV R72, UR4 ;  /* 0x0000000400487c02 */ /* 0x002fce0008000f00 */
.L_x_0:
[----:B------:R-:W2:Y:S02]  /*0170*/  LDCU.64 UR4, c[0x0][0x8b0] ;  /* 0x00011600ff0477ac */ /* 0x000ea40008000a00 */
[----:B--2---:R-:W-:-:S04]  /*0180*/  UISETP.NE.U32.AND UP0, UPT, UR4, URZ, UPT ;  /* 0x000000ff0400728c */ /* 0x004fc8000bf05070 */
[----:B------:R-:W-:-:S09]  /*0190*/  UISETP.NE.AND.EX UP0, UPT, UR5, URZ, UPT, UP0 ;  /* 0x000000ff0500728c */ /* 0x000fd2000bf05300 */
[----:B------:R-:W-:Y:S05]  /*01a0*/  BRA.U UP0, `(.L_x_2) ;  /* 0x0000000100287547 */ /* 0x000fea000b800000 */
[----:B------:R-:W2:Y:S02]  /*01b0*/  LDCU.64 UR4, c[0x0][0x8a8] ;  /* 0x00011500ff0477ac */ /* 0x000ea40008000a00 */
[----:B--2---:R-:W-:-:S04]  /*01c0*/  UISETP.NE.U32.AND UP0, UPT, UR4, URZ, UPT ;  /* 0x000000ff0400728c */ /* 0x004fc8000bf05070 */
[----:B------:R-:W-:-:S09]  /*01d0*/  UISETP.NE.AND.EX UP0, UPT, UR5, URZ, UPT, UP0 ;  /* 0x000000ff0500728c */ /* 0x000fd2000bf05300 */
[----:B------:R-:W-:Y:S05]  /*01e0*/  BRA.U !UP0, `(.L_x_3) ;  /* 0x0000000108107547 */ /* 0x000fea000b800000 */
[----:B------:R-:W2:Y:S01]  /*01f0*/  LDC.64 R70, c[0x0][0x8a8] ;  /* 0x00022a00ff467b82 */ /* 0x000ea20000000a00 */
[----:B------:R-:W2:Y:S02]  /*0200*/  LDCU.64 UR4, c[0x0][0x358] ;  /* 0x00006b00ff0477ac */ /* 0x000ea40008000a00 */
[----:B--2---:R2:W5:Y:S01]  /*0210*/  LDG.E R70, desc[UR4][R70.64] ;  /* 0x0000000446467981 */ /* 0x004562000c1e1900 */
[----:B------:R-:W-:Y:S05]  /*0220*/  BRA `(.L_x_2) ;  /* 0x0000000000087947 */ /* 0x000fea0003800000 */
.L_x_3:
[----:B------:R-:W2:Y:S02]  /*0230*/  LDCU UR4, c[0x0][0x8a0] ;  /* 0x00011400ff0477ac */ /* 0x000ea40008000800 */
[----:B--2---:R-:W-:Y:S02]  /*0240*/  MOV R70, UR4 ;  /* 0x0000000400467c02 */ /* 0x004fe40008000f00 */
.L_x_2:
[----:B------:R-:W-:Y:S01]  /*0250*/  IMAD.U32 R0, RZ, RZ, UR17 ;  /* 0x00000011ff007e24 */ /* 0x000fe2000f8e00ff */
[----:B------:R-:W-:Y:S04]  /*0260*/  BSSY.RECONVERGENT B0, `(.L_x_4) ;  /* 0x000000c000007945 */ /* 0x000fe80003800200 */
[C---:B------:R-:W-:Y:S02]  /*0270*/  ISETP.NE.OR P1, PT, R0.reuse, 0x1, !P3 ;  /* 0x000000010000780c */ /* 0x040fe40005f25670 */
[----:B------:R-:W-:-:S11]  /*0280*/  ISETP.NE.OR P0, PT, R0, 0x3, !P3 ;  /* 0x000000030000780c */ /* 0x000fd60005f05670 */
[----:B------:R-:W-:Y:S05]  /*0290*/  @P1 BRA `(.L_x_5) ;  /* 0x0000000000201947 */ /* 0x000fea0003800000 */
[----:B------:R-:W3:Y:S02]  /*02a0*/  LDCU.64 UR4, c[0x0][0x348] ;  /* 0x00006900ff0477ac */ /* 0x000ee40008000a00 */
[----:B---3--:R-:W-:Y:S02]  /*02b0*/  UIADD3 UR6, UP1, UPT, UR4, 0x80, URZ ;  /* 0x0000008004067890 */ /* 0x008fe4000ff3e0ff */
[----:B------:R-:W-:Y:S02]  /*02c0*/  UIADD3 UR4, UP0, UPT, UR4, 0x180, URZ ;  /* 0x0000018004047890 */ /* 0x000fe4000ff1e0ff */
[----:B------:R-:W-:Y:S02]  /*02d0*/  UIADD3.X UR7, UPT, UPT, URZ, UR5, URZ, UP1, !UPT ;  /* 0x00000005ff077290 */ /* 0x000fe40008ffe4ff */
[----:B------:R-:W-:-:S07]  /*02e0*/  UIADD3.X UR5, UPT, UPT, URZ, UR5, URZ, UP0, !UPT ;  /* 0x00000005ff057290 */ /* 0x000fce00087fe4ff */
[----:B------:R3:W-:Y:S02]  /*02f0*/  UTMACCTL.PF [UR6] ;  /* 0x00000000060079b9 */ /* 0x0007e40008040000 */
[----:B------:R3:W-:Y:S02]  /*0300*/  UTMACCTL.PF [UR4] ;  /* 0x00000000040079b9 */ /* 0x0007e40008040000 */
[----:B---3--:R-:W-:Y:S01]  /*0310*/  NOP ;  /* 0x0000000000007918 */ /* 0x008fe20000000000 */
.L_x_5:
[----:B------:R-:W-:Y:S05]  /*0320*/  BSYNC.RECONVERGENT B0 ;  /* 0x0000000000007941 */ /* 0x000fea0003800200 */
.L_x_4:
[----:B------:R-:W-:Y:S04]  /*0330*/  BSSY.RECONVERGENT B0, `(.L_x_6) ;  /* 0x000000a000007945 */ /* 0x000fe80003800200 */
        /* <DEDUP_REMOVED lines=9> */
.L_x_7:
[----:B------:R-:W-:Y:S05]  /*03d0*/  BSYNC.RECONVERGENT B0 ;  /* 0x0000000000007941 */ /* 0x000fea0003800200 */
.L_x_6:
[----:B------:R-:W3:Y:S01]  /*03e0*/  LDCU.64 UR4, c[0x0][0x888] ;  /* 0x00011100ff0477ac */ /* 0x000ee20008000a00 */
[----:B------:R-:W-:Y:S02]  /*03f0*/  UISETP.EQ.U32.AND UP1, UPT, UR8, URZ, UPT ;  /* 0x000000ff0800728c */ /* 0x000fe4000bf22070 */
[----:B------:R-:W-:Y:S02]  /*0400*/  UPLOP3.LUT UP3, UPT, UPT, UPT, UPT, 0x80, 0x8 ;  /* 0x000000000008789c */ /* 0x000fe40003f6f070 */
[----:B---3--:R-:W-:-:S04]  /*0410*/  UISETP.NE.U32.AND UP0, UPT, UR4, URZ, UPT ;  /* 0x000000ff0400728c */ /* 0x008fc8000bf05070 */
[----:B------:R-:W-:-:S04]  /*0420*/  UISETP.NE.AND.EX UP0, UPT, UR5, URZ, UPT, UP0 ;  /* 0x000000ff0500728c */ /* 0x000fc8000bf05300 */
[----:B------:R-:W-:-:S04]  /*0430*/  UISETP.EQ.OR.EX UP2, UPT, UR9, URZ, !UP0, UP1 ;  /* 0x000000ff0900728c */ /* 0x000fc8000c742710 */
[----:B------:R-:W-:-:S06]  /*0440*/  UP2UR UR4, UPR, URZ, 0x4 ;  /* 0x00000004ff047883 */ /* 0x000fcc0008000000 */
[----:B------:R-:W-:Y:S01]  /*0450*/  MOV R144, UR4 ;  /* 0x0000000400907c02 */ /* 0x000fe20008000f00 */
[----:B------:R-:W-:Y:S06]  /*0460*/  BRA.U !UP2, `(.L_x_8) ;  /* 0x000000010a207547 */ /* 0x000fec000b800000 */
[----:B-----5:R-:W-:Y:S01]  /*0470*/  R2UR UR5, R72 ;  /* 0x00000000480572ca */ /* 0x020fe200000e0000 */
[----:B------:R-:W-:Y:S02]  /*0480*/  UISETP.NE.U32.AND UP1, UPT, UR8, URZ, UPT ;  /* 0x000000ff0800728c */ /* 0x000fe4000bf25070 */
[----:B------:R-:W-:Y:S02]  /*0490*/  USEL UR4, URZ, 0xffffffff, UP0 ;  /* 0xffffffffff047887 */ /* 0x000fe40008000000 */
[----:B------:R-:W-:-:S08]  /*04a0*/  UISETP.NE.AND.EX UP1, UPT, UR9, URZ, UPT, UP1 ;  /* 0x000000ff0900728c */ /* 0x000fd0000bf25310 */
[----:B------:R-:W-:-:S04]  /*04b0*/  UISETP.NE.AND UP0, UPT, UR5, URZ, UPT ;  /* 0x000000ff0500728c */ /* 0x000fc8000bf05270 */
[----:B------:R-:W-:-:S04]  /*04c0*/  @!UP1 USEL UR4, URZ, 0xffffffff, UP0 ;  /* 0xffffffffff049887 */ /* 0x000fc80008000000 */
[----:B------:R-:W-:-:S04]  /*04d0*/  ULOP3.LUT UR4, UR4, 0x1, URZ, 0xc0, !UPT ;  /* 0x0000000104047892 */ /* 0x000fc8000f8ec0ff */
[----:B------:R-:W-:-:S11]  /*04e0*/  UISETP.NE.U32.AND UP3, UPT, UR4, 0x1, UPT ;  /* 0x000000010400788c */ /* 0x000fd6000bf65070 */
.L_x_8:
[----:B------:R-:W3:Y:S01]  /*04f0*/  SHFL.IDX PT, R2, R141, RZ, 0x1f ;  /* 0x00001fff8d027589 */ /* 0x000ee200000e0000 */
[----:B------:R-:W-:-:S04]  /*0500*/  UISETP.NE.AND UP0, UPT, UR17, 0x2, UPT ;  /* 0x000000021100788c */ /* 0x000fc8000bf05270 */
[----:B------:R-:W-:Y:S01]  /*0510*/  USEL UR43, URZ, 0x1, UP0 ;  /* 0x00000001ff2b7887 */ /* 0x000fe20008000000 */
[----:B---3--:R-:W-:-:S13]  /*0520*/  ISETP.NE.AND P0, PT, R2, RZ, PT ;  /* 0x000000ff0200720c */ /* 0x008fda0003f05270 */
[----:B------:R-:W-:Y:S05]  /*0530*/  @P0 BRA `(.L_x_9) ;  /* 0x0000000000b40947 */ /* 0x000fea0003800000 */
[----:B------:R-:W-:Y:S01]  /*0540*/  ELECT P0, URZ, PT ;  /* 0x0000000000ff782f */ /* 0x000fe20003800000 */
[----:B------:R-:W-:-:S12]  /*0550*/  BSSY.RECONVERGENT B0, `(.L_x_9) ;  /* 0x000002b000007945 */ /* 0x000fd80003800200 */
[----:B------:R-:W-:Y:S05]  /*0560*/  @!P0 BRA `(.L_x_10) ;  /* 0x0000000000a48947 */ /* 0x000fea0003800000 */
[----:B------:R-:W3:Y:S01]  /*0570*/  S2UR UR4, SR_CgaCtaId ;  /* 0x00000000000479c3 */ /* 0x000ee20000008800 */
[----:B------:R-:W-:Y:S01]  /*0580*/  UMOV UR5, 0x400 ;  /* 0x0000040000057882 */ /* 0x000fe20000000000 */
[----:B------:R-:W-:Y:S01]  /*0590*/  UMOV UR8, 0x1 ;  /* 0x0000000100087882 */ /* 0x000fe20000000000 */
[----:B------:R-:W-:Y:S01]  /*05a0*/  UMOV UR6, 0x4 ;  /* 0x0000000400067882 */ /* 0x000fe20000000000 */
[----:B------:R-:W-:-:S04]  /*05b0*/  UIADD3 UR8, UPT, UPT, -UR8, 0x100000, URZ ;  /* 0x0010000008087890 */ /* 0x000fc8000fffe1ff */
[----:B------:R-:W-:Y:S02]  /*05c0*/  USHF.L.U32 UR9, UR8, 0xb, URZ ;  /* 0x0000000b08097899 */ /* 0x000fe400080006ff */
[----:B------:R-:W-:Y:S02]  /*05d0*/  USHF.L.U32 UR8, UR8, 0x1, URZ ;  /* 0x0000000108087899 */ /* 0x000fe400080006ff */
[----:B------:R-:W-:-:S04]  /*05e0*/  UIADD3 UR6, UPT, UPT, -UR6, 0x100000, URZ ;  /* 0x0010000006067890 */ /* 0x000fc8000fffe1ff */
[----:B------:R-:W-:Y:S02]  /*05f0*/  USHF.L.U32 UR7, UR6, 0xb, URZ ;  /* 0x0000000b06077899 */ /* 0x000fe400080006ff */
[----:B------:R-:W-:Y:S02]  /*0600*/  USHF.L.U32 UR6, UR6, 0x1, URZ ;  /* 0x0000000106067899 */ /* 0x000fe400080006ff */
[----:B---3--:R-:W-:Y:S01]  /*0610*/  ULEA UR4, UR4, UR5, 0x18 ;  /* 0x0000000504047291 */ /* 0x008fe2000f8ec0ff */
[----:B------:R-:W3:Y:S11]  /*0620*/  FENCE.VIEW.ASYNC.S ;  /* 0x00000000000073c6 */ /* 0x000ef60000000000 */
[----:B---3--:R3:W4:Y:S01]  /*0630*/  SYNCS.EXCH.64 URZ, [UR4], UR8 ;  /* 0x0000000804ff75b2 */ /* 0x0087220008000100 */
[----:B------:R3:W1:Y:S01]  /*0640*/  SYNCS.EXCH.64 URZ, [UR4+0x70], UR6 ;  /* 0x0000700604ff75b2 */ /* 0x0006620008000100 */
        /* <DEDUP_REMOVED lines=25> */
[----:B------:R3:W1:Y:S02]  /*07e0*/  SYNCS.EXCH.64 URZ, [UR4+0xd8], UR6 ;  /* 0x0000d80604ff75b2 */ /* 0x0006640008000100 */
[----:B---34-:R-:W-:Y:S01]  /*07f0*/  NOP ;  /* 0x0000000000007918 */ /* 0x018fe20000000000 */
.L_x_10:
[----:B------:R-:W-:Y:S05]  /*0800*/  BSYNC.RECONVERGENT B0 ;  /* 0x0000000000007941 */ /* 0x000fea0003800200 */
.L_x_9:
[----:B------:R-:W3:Y:S01]  /*0810*/  SHFL.IDX PT, R2, R141, RZ, 0x1f ;  /* 0x00001fff8d027589 */ /* 0x000ee200000e0000 */
[----:B------:R-:W-:Y:S01]  /*0820*/  NOP ;  /* 0x0000000000007918 */ /* 0x000fe20000000000 */
[----:B---3--:R-:W-:-:S13]  /*0830*/  ISETP.NE.AND P0, PT, R2, 0x1, PT ;  /* 0x000000010200780c */ /* 0x008fda0003f05270 */
[----:B------:R-:W-:Y:S05]  /*0840*/  @P0 BRA `(.L_x_11) ;  /* 0x0000000000580947 */ /* 0x000fea0003800000 */
        /* <DEDUP_REMOVED lines=9> */
[----:B------:R-:W-:Y:S01]  /*08e0*/  USHF.L.U32 UR6, UR6, 0x1, URZ ;  /* 0x0000000106067899 */ /* 0x000fe200080006ff */
[----:B------:R-:W-:Y:S01]  /*08f0*/  ELECT P0, URZ, PT ;  /* 0x0000000000ff782f */ /* 0x000fe20003800000 */
[----:B---3--:R-:W-:Y:S01]  /*0900*/  ULEA UR4, UR4, UR5, 0x18 ;  /* 0x0000000504047291 */ /* 0x008fe2000f8ec0ff */
[----:B------:R-:W3:Y:S11]  /*0910*/  FENCE.VIEW.ASYNC.S ;  /* 0x00000000000073c6 */ /* 0x000ef60000000000 */
[----:B---3--:R3:W4:Y:S01]  /*0920*/  SYNCS.EXCH.64 URZ, [UR4+0xe0], UR8 ;  /* 0x0000e00804ff75b2 */ /* 0x0087220008000100 */
[----:B------:R3:W1:Y:S01]  /*0930*/  SYNCS.EXCH.64 URZ, [UR4+0x100], UR6 ;  /* 0x0001000604ff75b2 */ /* 0x0006620008000100 */
[----:B------:R3:W1:Y:S01]  /*0940*/  SYNCS.EXCH.64 URZ, [UR4+0xe8], UR8 ;  /* 0x0000e80804ff75b2 */ /* 0x0006620008000100 */
[----:B------:R3:W1:Y:S01]  /*0950*/  SYNCS.EXCH.64 URZ, [UR4+0x108], UR6 ;  /* 0x0001080604ff75b2 */ /* 0x0006620008000100 */
[----:B------:R3:W1:Y:S01]  /*0960*/  SYNCS.EXCH.64 URZ, [UR4+0xf0], UR8 ;  /* 0x0000f00804ff75b2 */ /* 0x0006620008000100 */
[----:B------:R3:W1:Y:S01]  /*0970*/  SYNCS.EXCH.64 URZ, [UR4+0x110], UR6 ;  /* 0x0001100604ff75b2 */ /* 0x0006620008000100 */
[----:B------:R3:W1:Y:S01]  /*0980*/  SYNCS.EXCH.64 URZ, [UR4+0xf8], UR8 ;  /* 0x0000f80804ff75b2 */ /* 0x0006620008000100 */
[----:B------:R3:W1:Y:S01]  /*0990*/  SYNCS.EXCH.64 URZ, [UR4+0x118], UR6 ;  /* 0x0001180604ff75b2 */ /* 0x0006620008000100 */
[----:B------:R-:W-:Y:S01]  /*09a0*/  NOP ;  /* 0x0000000000007918 */ /* 0x000fe20000000000 */
.L_x_11:
[----:B------:R-:W2:Y:S01]  /*09b0*/  SHFL.IDX PT, R2, R141, RZ, 0x1f ;  /* 0x00001fff8d027589 */ /* 0x000ea200000e0000 */
[----:B------:R-:W-:Y:S01]  /*09c0*/  NOP ;  /* 0x0000000000007918 */ /* 0x000fe20000000000 */
[----:B--2---:R-:W-:-:S13]  /*09d0*/  ISETP.NE.AND P0, PT, R2, 0x3, PT ;  /* 0x000000030200780c */ /* 0x004fda0003f05270 */
[----:B------:R-:W-:Y:S05]  /*09e0*/  @P0 BRA `(.L_x_12) ;  /* 0x0000000000300947 */ /* 0x000fea0003800000 */
[----:B---3--:R-:W2:Y:S01]  /*09f0*/  S2UR UR6, SR_CgaCtaId ;  /* 0x00000000000679c3 */ /* 0x008ea20000008800 */
[----:B------:R-:W-:Y:S01]  /*0a00*/  UMOV UR4, 0x400 ;  /* 0x0000040000047882 */ /* 0x000fe20000000000 */
[----:B------:R-:W-:Y:S01]  /*0a10*/  UMOV UR5, 0x20 ;  /* 0x0000002000057882 */ /* 0x000fe20000000000 */
[----:B------:R-:W-:Y:S01]  /*0a20*/  ELECT P0, URZ, PT ;  /* 0x0000000000ff782f */ /* 0x000fe20003800000 */
[----:B--2---:R-:W-:Y:S02]  /*0a30*/  ULEA UR6, UR6, UR4, 0x18 ;  /* 0x0000000406067291 */ /* 0x004fe4000f8ec0ff */
[----:B------:R-:W-:-:S04]  /*0a40*/  UIADD3 UR4, UPT, UPT, -UR5, 0x100000, URZ ;  /* 0x0010000005047890 */ /* 0x000fc8000fffe1ff */
[----:B------:R-:W-:Y:S02]  /*0a50*/  USHF.L.U32 UR5, UR4, 0xb, URZ ;  /* 0x0000000b04057899 */ /* 0x000fe400080006ff */
[----:B------:R-:W-:Y:S01]  /*0a60*/  USHF.L.U32 UR4, UR4, 0x1, URZ ;  /* 0x0000000104047899 */ /* 0x000fe200080006ff */
[----:B------:R-:W2:Y:S11]  /*0a70*/  FENCE.VIEW.ASYNC.S ;  /* 0x00000000000073c6 */ /* 0x000eb60000000000 */
[----:B--2---:R2:W3:Y:S01]  /*0a80*/  SYNCS.EXCH.64 URZ, [UR6+0x120], UR4 ;  /* 0x0001200406ff75b2 */ /* 0x0044e20008000100 */
[----:B------:R2:W1:Y:S01]  /*0a90*/  SYNCS.EXCH.64 URZ, [UR6+0x128], UR4 ;  /* 0x0001280406ff75b2 */ /* 0x0004620008000100 */
[----:B------:R-:W-:Y:S01]  /*0aa0*/  NOP ;  /* 0x0000000000007918 */ /* 0x000fe20000000000 */
.L_x_12:
[----:B------:R-:W4:Y:S01]  /*0ab0*/  SHFL.IDX PT, R2, R141, RZ, 0x1f ;  /* 0x00001fff8d027589 */ /* 0x000f2200000e0000 */
[----:B------:R-:W-:Y:S01]  /*0ac0*/  NOP ;  /* 0x0000000000007918 */ /* 0x000fe20000000000 */
[----:B----4-:R-:W-:-:S13]  /*0ad0*/  ISETP.NE.AND P0, PT, R2, 0x4, PT ;  /* 0x000000040200780c */ /* 0x010fda0003f05270 */
[----:B------:R-:W-:Y:S05]  /*0ae0*/  @P0 BRA `(.L_x_13) ;  /* 0x00000000004c0947 */ /* 0x000fea0003800000 */
[----:B--23--:R-:W2:Y:S01]  /*0af0*/  S2UR UR6, SR_CgaCtaId ;  /* 0x00000000000679c3 */ /* 0x00cea20000008800 */
[----:B------:R-:W-:Y:S01]  /*0b00*/  UMOV UR4, 0x3a0 ;  /* 0x000003a000047882 */ /* 0x000fe20000000000 */
[----:B------:R-:W-:Y:S01]  /*0b10*/  UMOV UR5, 0x400 ;  /* 0x0000040000057882 */ /* 0x000fe20000000000 */
[----:B------:R-:W-:Y:S01]  /*0b20*/  USEL UR4, UR4, 0x320, UP3 ;  /* 0x0000032004047887 */ /* 0x000fe20009800000 */
[----:B------:R-:W-:Y:S01]  /*0b30*/  UMOV UR8, 0x1 ;  /* 0x0000000100087882 */ /* 0x000fe20000000000 */
[----:B------:R-:W-:Y:S01]  /*0b40*/  ELECT P0, URZ, PT ;  /* 0x0000000000ff782f */ /* 0x000fe20003800000 */
[----:B------:R-:W-:-:S04]  /*0b50*/  UIADD3 UR8, UPT, UPT, -UR8, 0x100000, URZ ;  /* 0x0010000008087890 */ /* 0x000fc8000fffe1ff */
[----:B------:R-:W-:Y:S02]  /*0b60*/  USHF.L.U32 UR9, UR8, 0xb, URZ ;  /* 0x0000000b08097899 */ /* 0x000fe400080006ff */
[----:B------:R-:W-:Y:S02]  /*0b70*/  USHF.L.U32 UR8, UR8, 0x1, URZ ;  /* 0x0000000108087899 */ /* 0x000fe400080006ff */
[----:B--2---:R-:W-:Y:S02]  /*0b80*/  ULEA UR6, UR6, UR5, 0x18 ;  /* 0x0000000506067291 */ /* 0x004fe4000f8ec0ff */
[----:B------:R-:W-:-:S04]  /*0b90*/  UIADD3 UR4, UPT, UPT, -UR4, 0x100000, URZ ;  /* 0x0010000004047890 */ /* 0x000fc8000fffe1ff */
[----:B------:R-:W-:Y:S02]  /*0ba0*/  USHF.L.U32 UR5, UR4, 0xb, URZ ;  /* 0x0000000b04057899 */ /* 0x000fe400080006ff */
[----:B------:R-:W-:Y:S01]  /*0bb0*/  USHF.L.U32 UR4, UR4, 0x1, URZ ;  /* 0x0000000104047899 */ /* 0x000fe200080006ff */
[----:B------:R-:W2:Y:S03]  /*0bc0*/  FENCE.VIEW.ASYNC.S ;  /* 0x00000000000073c6 */ /* 0x000ea60000000000 */
[----:B--2---:R4:W2:Y:S08]  /*0bd0*/  SYNCS.EXCH.64 URZ, [UR6+0x130], UR8 ;  /* 0x0001300806ff75b2 */ /* 0x0048b00008000100 */
[----:B------:R4:W3:Y:S01]  /*0be0*/  SYNCS.EXCH.64 URZ, [UR6+0x140], UR4 ;  /* 0x0001400406ff75b2 */ /* 0x0008e20008000100 */
[----:B------:R4:W1:Y:S01]  /*0bf0*/  SYNCS.EXCH.64 URZ, [UR6+0x138], UR8 ;  /* 0x0001380806ff75b2 */ /* 0x0008620008000100 */
[----:B------:R4:W1:Y:S02]  /*0c00*/  SYNCS.EXCH.64 URZ, [UR6+0x148], UR4 ;  /* 0x0001480406ff75b2 */ /* 0x0008640008000100 */
[----:B----4-:R-:W-:Y:S01]  /*0c10*/  NOP ;  /* 0x0000000000007918 */ /* 0x010fe20000000000 */
.L_x_13:
[----:B------:R-:W4:Y:S01]  /*0c20*/  SHFL.IDX PT, R2, R141, RZ, 0x1f ;  /* 0x00001fff8d027589 */ /* 0x000f2200000e0000 */
[----:B------:R-:W-:Y:S01]  /*0c30*/  NOP ;  /* 0x0000000000007918 */ /* 0x000fe20000000000 */
[----:B----4-:R-:W-:-:S13]  /*0c40*/  ISETP.NE.AND P0, PT, R2, 0x5, PT ;  /* 0x000000050200780c */ /* 0x010fda0003f05270 */
[----:B------:R-:W-:Y:S05]  /*0c50*/  @P0 BRA `(.L_x_14) ;  /* 0x0000000000480947 */ /* 0x000fea0003800000 */
[----:B--23--:R-:W2:Y:S01]  /*0c60*/  S2UR UR4, SR_CgaCtaId ;  /* 0x00000000000479c3 */ /* 0x00cea20000008800 */
        /* <DEDUP_REMOVED lines=10> */
[----:B--2---:R-:W-:Y:S01]  /*0d10*/  ULEA UR4, UR4, UR5, 0x18 ;  /* 0x0000000504047291 */ /* 0x004fe2000f8ec0ff */
[----:B------:R-:W2:Y:S11]  /*0d20*/  FENCE.VIEW.ASYNC.S ;  /* 0x00000000000073c6 */ /* 0x000eb60000000000 */
[----:B--2---:R4:W2:Y:S01]  /*0d30*/  SYNCS.EXCH.64 URZ, [UR4+0x150], UR8 ;  /* 0x0001500804ff75b2 */ /* 0x0048a20008000100 */
[----:B------:R4:W3:Y:S01]  /*0d40*/  SYNCS.EXCH.64 URZ, [UR4+0x160], UR6 ;  /* 0x0001600604ff75b2 */ /* 0x0008e20008000100 */
[----:B------:R4:W1:Y:S01]  /*0d50*/  SYNCS.EXCH.64 URZ, [UR4+0x158], UR8 ;  /* 0x0001580804ff75b2 */ /* 0x0008620008000100 */
[----:B------:R4:W1:Y:S02]  /*0d60*/  SYNCS.EXCH.64 URZ, [UR4+0x168], UR6 ;  /* 0x0001680604ff75b2 */ /* 0x0008640008000100 */
[----:B----4-:R-:W-:Y:S01]  /*0d70*/  NOP ;  /* 0x0000000000007918 */ /* 0x010fe20000000000 */
.L_x_14:
[----:B------:R-:W4:Y:S01]  /*0d80*/  SHFL.IDX PT, R2, R141, RZ, 0x1f ;  /* 0x00001fff8d027589 */ /* 0x000f2200000e0000 */
[----:B------:R-:W1:Y:S01]  /*0d90*/  S2UR UR45, SR_CgaCtaId ;  /* 0x00000000002d79c3 */ /* 0x000e620000008800 */
[----:B------:R-:W-:Y:S01]  /*0da0*/  NOP ;  /* 0x0000000000007918 */ /* 0x000fe20000000000 */
[----:B----4-:R-:W-:-:S13]  /*0db0*/  ISETP.NE.AND P0, PT, R2, 0x3, PT ;  /* 0x000000030200780c */ /* 0x010fda0003f05270 */
[----:B-1----:R-:W-:Y:S05]  /*0dc0*/  @P0 BRA `(.L_x_15) ;  /* 0x0000000000340947 */ /* 0x002fea0003800000 */
[----:B--23--:R-:W-:Y:S01]  /*0dd0*/  UMOV UR4, 0x400 ;  /* 0x0000040000047882 */ /* 0x00cfe20000000000 */
[----:B------:R-:W-:Y:S01]  /*0de0*/  UMOV UR6, 0x20 ;  /* 0x0000002000067882 */ /* 0x000fe20000000000 */
[----:B------:R-:W-:Y:S02]  /*0df0*/  ULEA UR4, UR45, UR4, 0x18 ;  /* 0x000000042d047291 */ /* 0x000fe4000f8ec0ff */
[----:B------:R-:W-:-:S04]  /*0e00*/  UIADD3 UR6, UPT, UPT, -UR6, 0x100000, URZ ;  /* 0x0010000006067890 */ /* 0x000fc8000fffe1ff */
[----:B------:R-:W-:Y:S02]  /*0e10*/  USHF.L.U32 UR7, UR6, 0xb, URZ ;  /* 0x0000000b06077899 */ /* 0x000fe400080006ff */
[----:B------:R-:W-:Y:S01]  /*0e20*/  USHF.L.U32 UR6, UR6, 0x1, URZ ;  /* 0x0000000106067899 */ /* 0x000fe200080006ff */
[----:B------:R-:W-:Y:S01]  /*0e30*/  ELECT P0, URZ, PT ;  /* 0x0000000000ff782f */ /* 0x000fe20003800000 */
[----:B------:R-:W1:Y:S10]  /*0e40*/  FENCE.VIEW.ASYNC.S ;  /* 0x00000000000073c6 */ /* 0x000e740000000000 */
[----:B-1----:R1:W4:Y:S01]  /*0e50*/  SYNCS.EXCH.64 URZ, [UR4+0x170], UR6 ;  /* 0x0001700604ff75b2 */ /* 0x0023220008000100 */
[----:B------:R1:W2:Y:S01]  /*0e60*/  SYNCS.EXCH.64 URZ, [UR4+0x180], UR6 ;  /* 0x0001800604ff75b2 */ /* 0x0002a20008000100 */
[----:B------:R1:W3:Y:S01]  /*0e70*/  SYNCS.EXCH.64 URZ, [UR4+0x178], UR6 ;  /* 0x0001780604ff75b2 */ /* 0x0002e20008000100 */
[----:B------:R1:W1:Y:S01]  /*0e80*/  SYNCS.EXCH.64 URZ, [UR4+0x188], UR6 ;  /* 0x0001880604ff75b2 */ /* 0x0002620008000100 */
[----:B------:R-:W-:Y:S01]  /*0e90*/  NOP ;  /* 0x0000000000007918 */ /* 0x000fe20000000000 */
.L_x_15:
[----:B-123--:R-:W1:Y:S01]  /*0ea0*/  LDCU UR4, c[0x0][0x36c] ;  /* 0x00006d80ff0477ac */ /* 0x00ee620008000800 */
[----:B------:R-:W-:Y:S01]  /*0eb0*/  ISETP.NE.OR P3, PT, R0, 0x2, !P3 ;  /* 0x000000020000780c */ /* 0x000fe20005f65670 */
[----:B------:R-:W-:Y:S01]  /*0ec0*/  NOP ;  /* 0x0000000000007918 */ /* 0x000fe20000000000 */
[----:B------:R-:W-:Y:S01]  /*0ed0*/  LOP3.LUT R0, R154, 0x1f, RZ, 0xc0, !PT ;  /* 0x0000001f9a007812 */ /* 0x000fe200078ec0ff */
[----:B------:R-:W-:Y:S02]  /*0ee0*/  UISETP.NE.AND UP4, UPT, UR17, URZ, UPT ;  /* 0x000000ff1100728c */ /* 0x000fe4000bf85270 */
[----:B-1----:R-:W-:-:S09]  /*0ef0*/  UISETP.EQ.U32.AND UP5, UPT, UR4, 0x1, UPT ;  /* 0x000000010400788c */ /* 0x002fd2000bfa2070 */
[----:B------:R-:W-:Y:S05]  /*0f00*/  BRA.U !UP5, `(.L_x_16) ;  /* 0x000000010d087547 */ /* 0x000fea000b800000 */
[----:B----4-:R-:W-:Y:S01]  /*0f10*/  UCGABAR_ARV ;  /* 0x00000000000079c7 */ /* 0x010fe20008000000 */
[----:B------:R-:W-:Y:S05]  /*0f20*/  BRA `(.L_x_17) ;  /* 0x0000000000047947 */ /* 0x000fea0003800000 */
.L_x_16:
[----:B----4-:R-:W-:Y:S01]  /*0f30*/  NOP ;  /* 0x0000000000007918 */ /* 0x010fe20000000000 */
.L_x_17:
[----:B------:R-:W1:Y:S01]  /*0f40*/  S2UR UR7, SR_CTAID.X ;  /* 0x00000000000779c3 */ /* 0x000e620000002500 */
[----:B------:R-:W-:-:S05]  /*0f50*/  CS2R.32 R143, SR_CgaSize ;  /* 0x00000000008f7805 */ /* 0x000fca0000008a00 */
[----:B------:R-:W-:-:S05]  /*0f60*/  IMAD R143, R143, -0xa0, RZ ;  /* 0xffffff608f8f7824 */ /* 0x000fca00078e02ff */
[----:B------:R-:W-:-:S14]  /*0f70*/  R2UR UR5, R143 ;  /* 0x000000008f0572ca */ /* 0x000fdc00000e0000 */
[----:B------:R-:W2:Y:S01]  /*0f80*/  LDCU UR5, c[0x0][UR5+0x2b0] ;  /* 0x00005600050577ac */ /* 0x000ea20008000800 */
[----:B------:R-:W-:-:S05]  /*0f90*/  CS2R.32 R143, SR_CgaSize ;  /* 0x00000000008f7805 */ /* 0x000fca0000008a00 */
[----:B------:R-:W-:-:S05]  /*0fa0*/  IMAD R143, R143, -0xa0, RZ ;  /* 0xffffff608f8f7824 */ /* 0x000fca00078e02ff */
[----:B------:R-:W-:-:S14]  /*0fb0*/  R2UR UR4, R143 ;  /* 0x000000008f0472ca */ /* 0x000fdc00000e0000 */
[----:B------:R-:W3:Y:S01]  /*0fc0*/  LDCU UR4, c[0x0][UR4+0x2b4] ;  /* 0x00005680040477ac */ /* 0x000ee20008000800 */
[----:B------:R-:W4:Y:S01]  /*0fd0*/  S2UR UR8, SR_CTAID.Y ;  /* 0x00000000000879c3 */ /* 0x000f220000002600 */
[----:B------:R-:W-:-:S05]  /*0fe0*/  CS2R.32 R143, SR_CgaSize ;  /* 0x00000000008f7805 */ /* 0x000fca0000008a00 */
[----:B------:R-:W-:-:S05]  /*0ff0*/  IMAD R143, R143, -0xa0, RZ ;  /* 0xffffff608f8f7824 */ /* 0x000fca00078e02ff */
[----:B------:R-:W-:-:S14]  /*1000*/  R2UR UR9, R143 ;  /* 0x000000008f0972ca */ /* 0x000fdc00000e0000 */
[----:B------:R-:W3:Y:S01]  /*1010*/  LDCU UR9, c[0x0][UR9+0x2a0] ;  /* 0x00005400090977ac */ /* 0x000ee20008000800 */
[----:B------:R-:W-:-:S05]  /*1020*/  CS2R.32 R143, SR_CgaSize ;  /* 0x00000000008f7805 */ /* 0x000fca0000008a00 */
[----:B------:R-:W-:-:S05]  /*1030*/  IMAD R143, R143, -0xa0, RZ ;  /* 0xffffff608f8f7824 */ /* 0x000fca00078e02ff */
[----:B------:R-:W-:-:S14]  /*1040*/  R2UR UR10, R143 ;  /* 0x000000008f0a72ca */ /* 0x000fdc00000e0000 */
[----:B------:R-:W3:Y:S01]  /*1050*/  LDCU UR10, c[0x0][UR10+0x2a4] ;  /* 0x000054800a0a77ac */ /* 0x000ee20008000800 */
[----:B------:R-:W3:Y:S01]  /*1060*/  S2UR UR36, SR_CTAID.Z ;  /* 0x00000000002479c3 */ /* 0x000ee20000002700 */
[----:B------:R-:W3:Y:S01]  /*1070*/  LDCU UR21, c[0x0][0xb24] ;  /* 0x00016480ff1577ac */ /* 0x000ee20008000800 */
[----:B------:R-:W3:Y:S01]  /*1080*/  LDCU UR42, c[0x0][0xb24] ;  /* 0x00016480ff2a77ac */ /* 0x000ee20008000800 */
[----:B-1----:R-:W-:Y:S01]  /*1090*/  I2FP.F32.U32 R3, UR7 ;  /* 0x0000000700037c45 */ /* 0x002fe20008201000 */
[----:B------:R-:W1:Y:S04]  /*10a0*/  LDCU UR28, c[0x0][0xb30] ;  /* 0x00016600ff1c77ac */ /* 0x000e680008000800 */
[----:B--2---:R-:W-:Y:S01]  /*10b0*/  FMUL R3, R3, UR5 ;  /* 0x0000000503037c20 */ /* 0x004fe20008400000 */
[----:B------:R-:W-:Y:S01]  /*10c0*/  USHF.L.U32 UR26, UR45, 0xa, URZ ;  /* 0x0000000a2d1a7899 */ /* 0x000fe200080006ff */
[----:B----4-:R-:W-:Y:S01]  /*10d0*/  I2FP.F32.U32 R2, UR8 ;  /* 0x0000000800027c45 */ /* 0x010fe20008201000 */
[----:B------:R-:W-:Y:S01]  /*10e0*/  UMOV UR16, UR7 ;  /* 0x0000000700107c82 */ /* 0x000fe20008000000 */
[----:B------:R-:W-:-:S02]  /*10f0*/  UMOV UR20, UR8 ;  /* 0x0000000800147c82 */ /* 0x000fc40008000000 */
[----:B------:R-:W2:Y:S01]  /*1100*/  F2I.U32.TRUNC.NTZ R3, R3 ;  /* 0x0000000300037305 */ /* 0x000ea2000020f000 */
[----:B---3--:R-:W-:Y:S01]  /*1110*/  UISETP.GE.AND UP2, UPT, UR21, 0x1, UPT ;  /* 0x000000011500788c */ /* 0x008fe2000bf46270 */
[----:B------:R-:W-:-:S06]  /*1120*/  FMUL R2, R2, UR4 ;  /* 0x0000000402027c20 */ /* 0x000fcc0008400000 */
[----:B------:R-:W3:Y:S01]  /*1130*/  F2I.U32.TRUNC.NTZ R2, R2 ;  /* 0x0000000200027305 */ /* 0x000ee2000020f000 */
[----:B--2---:R-:W-:Y:S02]  /*1140*/  R2UR UR4, R3 ;  /* 0x00000000030472ca */ /* 0x004fe400000e0000 */
[----:B---3--:R-:W-:Y:S02]  /*1150*/  R2UR UR6, R2 ;  /* 0x00000000020672ca */ /* 0x008fe400000e0000 */
[----:B------:R-:W-:-:S09]  /*1160*/  PRMT R2, RZ, 0x7610, R2 ;  /* 0x00007610ff027816 */ /* 0x000fd20000000002 */
[----:B------:R-:W-:-:S04]  /*1170*/  UIADD3 UR5, UPT, UPT, -UR4, URZ, URZ ;  /* 0x000000ff04057290 */ /* 0x000fc8000fffe1ff */
[----:B------:R-:W-:Y:S02]  /*1180*/  UIMAD UR5, UR9, UR5, UR7 ;  /* 0x00000005090572a4 */ /* 0x000fe4000f8e0207 */
[----:B------:R-:W-:-:S04]  /*1190*/  UIADD3 UR4, UPT, UPT, -UR6, URZ, URZ ;  /* 0x000000ff06047290 */ /* 0x000fc8000fffe1ff */
[----:B------:R-:W-:Y:S01]  /*11a0*/  IMAD.U32 R143, RZ, RZ, UR5 ;  /* 0x00000005ff8f7e24 */ /* 0x000fe2000f8e00ff */
[----:B------:R-:W-:-:S06]  /*11b0*/  UIMAD UR4, UR10, UR4, UR8 ;  /* 0x000000040a0472a4 */ /* 0x000fcc000f8e0208 */
[----:B------:R-:W-:Y:S01]  /*11c0*/  IMAD.U32 R142, RZ, RZ, UR4 ;  /* 0x00000004ff8e7e24 */ /* 0x000fe2000f8e00ff */
[----:B-1----:R-:W-:Y:S06]  /*11d0*/  BRA.U UP4, `(.L_x_18) ;  /* 0x0000000104487547 */ /* 0x002fec000b800000 */
[----:B------:R-:W-:Y:S02]  /*11e0*/  R2UR UR4, R142 ;  /* 0x000000008e0472ca */ /* 0x000fe400000e0000 */
[----:B------:R-:W-:-:S11]  /*11f0*/  R2UR UR6, R143 ;  /* 0x000000008f0672ca */ /* 0x000fd600000e0000 */
[----:B------:R-:W-:Y:S02]  /*1200*/  UISETP.NE.AND UP0, UPT, UR4, URZ, UPT ;  /* 0x000000ff0400728c */ /* 0x000fe4000bf05270 */
[----:B------:R-:W-:Y:S02]  /*1210*/  UISETP.NE.AND UP1, UPT, UR4, 0x1, UPT ;  /* 0x000000010400788c */ /* 0x000fe4000bf25270 */
[----:B------:R-:W-:Y:S02]  /*1220*/  UISETP.EQ.OR UP0, UPT, UR6, URZ, !UP0 ;  /* 0x000000ff0600728c */ /* 0x000fe4000c702670 */
[----:B------:R-:W-:Y:S02]  /*1230*/  USEL UR5, URZ, 0x2, UP1 ;  /* 0x00000002ff057887 */ /* 0x000fe40008800000 */
[----:B------:R-:W-:Y:S02]  /*1240*/  USEL UR8, URZ, 0x1, !UP0 ;  /* 0x00000001ff087887 */ /* 0x000fe4000c000000 */
[----:B------:R-:W-:-:S02]  /*1250*/  UISETP.NE.AND UP0, UPT, UR4, 0x2, UPT ;  /* 0x000000020400788c */ /* 0x000fc4000bf05270 */
[----:B------:R-:W-:Y:S02]  /*1260*/  UISETP.NE.AND UP1, UPT, UR4, 0x3, UPT ;  /* 0x000000030400788c */ /* 0x000fe4000bf25270 */
[----:B------:R-:W-:Y:S02]  /*1270*/  USEL UR4, URZ, 0x4, UP0 ;  /* 0x00000004ff047887 */ /* 0x000fe40008000000 */
[----:B------:R-:W-:Y:S02]  /*1280*/  UISETP.NE.AND UP0, UPT, UR6, URZ, UPT ;  /* 0x000000ff0600728c */ /* 0x000fe4000bf05270 */
[----:B------:R-:W-:Y:S02]  /*1290*/  USEL UR6, URZ, 0x8, UP1 ;  /* 0x00000008ff067887 */ /* 0x000fe40008800000 */
[----:B------:R-:W-:Y:S02]  /*12a0*/  USEL UR7, UR5, 0x2, UP0 ;  /* 0x0000000205077887 */ /* 0x000fe40008000000 */
[----:B------:R-:W-:-:S02]  /*12b0*/  USEL UR4, UR4, 0x4, UP0 ;  /* 0x0000000404047887 */ /* 0x000fc40008000000 */
[----:B------:R-:W-:Y:S02]  /*12c0*/  USEL UR5, UR6, 0x8, UP0 ;  /* 0x0000000806057887 */ /* 0x000fe40008000000 */
[----:B------:R-:W-:-:S04]  /*12d0*/  UIADD3 UR4, UPT, UPT, UR4, UR7, UR8 ;  /* 0x0000000704047290 */ /* 0x000fc8000fffe008 */
[----:B------:R-:W-:-:S06]  /*12e0*/  UIADD3 UR4, UPT, UPT, UR4, UR5, URZ ;  /* 0x0000000504047290 */ /* 0x000fcc000fffe0ff */
[----:B------:R-:W-:Y:S02]  /*12f0*/  IMAD.U32 R2, RZ, RZ, UR4 ;  /* 0x00000004ff027e24 */ /* 0x000fe4000f8e00ff */
.L_x_18:
[----:B------:R-:W-:Y:S05]  /*1300*/  BRA.U !UP2, `(.L_x_19) ;  /* 0x000000010ad47547 */ /* 0x000fea000b800000 */
[----:B------:R-:W1:Y:S01]  /*1310*/  LDCU.128 UR12, c[0x0][0xb10] ;  /* 0x00016200ff0c77ac */ /* 0x000e620008000c00 */
[----:B------:R-:W2:Y:S01]  /*1320*/  LDCU UR6, c[0x0][0x370] ;  /* 0x00006e00ff0677ac */ /* 0x000ea20008000800 */
[----:B------:R-:W3:Y:S01]  /*1330*/  LDCU UR5, c[0x0][0x374] ;  /* 0x00006e80ff0577ac */ /* 0x000ee20008000800 */
[----:B------:R-:W4:Y:S01]  /*1340*/  LDCU UR27, c[0x0][0xb0c] ;  /* 0x00016180ff1b77ac */ /* 0x000f220008000800 */
[----:B------:R-:W4:Y:S01]  /*1350*/  LDCU UR4, c[0x0][0xb20] ;  /* 0x00016400ff0477ac */ /* 0x000f220008000800 */
[----:B------:R-:W4:Y:S01]  /*1360*/  LDCU.64 UR8, c[0x0][0xb28] ;  /* 0x00016500ff0877ac */ /* 0x000f220008000a00 */
[----:B-1----:R-:W-:Y:S02]  /*1370*/  UISETP.NE.AND UP0, UPT, UR14, 0x1, UPT ;  /* 0x000000010e00788c */ /* 0x002fe4000bf05270 */
[----:B---3--:R-:W-:Y:S02]  /*1380*/  UIMAD.WIDE.U32 UR10, UR5, UR15, URZ ;  /* 0x0000000f050a72a5 */ /* 0x008fe4000f8e00ff */
[----:B--2---:R-:W-:-:S02]  /*1390*/  UIMAD.WIDE.U32 UR22, UR6, UR12, URZ ;  /* 0x0000000c061672a5 */ /* 0x004fc4000f8e00ff */
[----:B----4-:R-:W-:Y:S02]  /*13a0*/  UISETP.NE.AND UP1, UPT, UR27, 0x1, UPT ;  /* 0x000000011b00788c */ /* 0x010fe4000bf25270 */
[----:B------:R-:W-:Y:S01]  /*13b0*/  UISETP.NE.AND UP2, UPT, UR21, 0x1, UPT ;  /* 0x000000011500788c */ /* 0x000fe2000bf45270 */
[----:B------:R-:W-:Y:S02]  /*13c0*/  UMOV UR10, UR11 ;  /* 0x0000000b000a7c82 */ /* 0x000fe40008000000 */
[----:B------:R-:W-:Y:S01]  /*13d0*/  UMOV UR22, UR23 ;  /* 0x0000001700167c82 */ /* 0x000fe20008000000 */
[----:B------:R-:W-:Y:S02]  /*13e0*/  @UP0 USHF.R.U32.HI UR5, URZ, UR4, UR10 ;  /* 0x00000004ff050299 */ /* 0x000fe4000801160a */
[----:B------:R-:W-:Y:S02]  /*13f0*/  UIMAD.WIDE.U32 UR24, UR20, UR15, URZ ;  /* 0x0000000f141872a5 */ /* 0x000fe4000f8e00ff */
[----:B------:R-:W-:-:S02]  /*1400*/  UIMAD.WIDE.U32 UR10, UR5, UR8, URZ ;  /* 0x00000008050a72a5 */ /* 0x000fc4000f8e00ff */
[----:B------:R-:W-:Y:S02]  /*1410*/  @UP1 USHF.R.U32.HI UR6, URZ, UR13, UR22 ;  /* 0x0000000dff061299 */ /* 0x000fe40008011616 */
[----:B------:R-:W-:Y:S02]  /*1420*/  UIMAD.WIDE.U32 UR18, UR16, UR12, URZ ;  /* 0x0000000c101272a5 */ /* 0x000fe4000f8e00ff */
[----:B------:R-:W-:Y:S01]  /*1430*/  UIMAD.WIDE.U32 UR22, UR6, UR8, URZ ;  /* 0x00000008061672a5 */ /* 0x000fe2000f8e00ff */
[----:B------:R-:W-:Y:S01]  /*1440*/  UMOV UR24, UR25 ;  /* 0x0000001900187c82 */ /* 0x000fe20008000000 */
[----:B------:R-:W-:Y:S01]  /*1450*/  UMOV UR10, UR11 ;  /* 0x0000000b000a7c82 */ /* 0x000fe20008000000 */
[----:B------:R-:W-:Y:S02]  /*1460*/  USHF.R.U32.HI UR24, URZ, UR4, UR24 ;  /* 0x00000004ff187299 */ /* 0x000fe40008011618 */
[----:B------:R-:W-:Y:S02]  /*1470*/  @UP2 USHF.R.U32.HI UR5, URZ, UR9, UR10 ;  /* 0x00000009ff052299 */ /* 0x000fe4000801160a */
[----:B------:R-:W-:Y:S01]  /*1480*/  UMOV UR7, UR23 ;  /* 0x0000001700077c82 */ /* 0x000fe20008000000 */
[----:B------:R-:W-:Y:S01]  /*1490*/  UMOV UR18, UR19 ;  /* 0x0000001300127c82 */ /* 0x000fe20008000000 */
[----:B------:R-:W-:-:S02]  /*14a0*/  @UP2 USHF.R.U32.HI UR6, URZ, UR9, UR7 ;  /* 0x00000009ff062299 */ /* 0x000fc40008011607 */
[----:B------:R-:W-:Y:S02]  /*14b0*/  USHF.R.U32.HI UR13, URZ, UR13, UR18 ;  /* 0x0000000dff0d7299 */ /* 0x000fe40008011612 */
[----:B------:R-:W-:Y:S02]  /*14c0*/  USEL UR4, UR20, UR24, !UP0 ;  /* 0x0000001814047287 */ /* 0x000fe4000c000000 */
[----:B------:R-:W-:Y:S02]  /*14d0*/  UIMAD UR7, UR5, UR21, URZ ;  /* 0x00000015050772a4 */ /* 0x000fe4000f8e02ff */
[----:B------:R-:W-:Y:S02]  /*14e0*/  USEL UR5, UR16, UR13, !UP1 ;  /* 0x0000000d10057287 */ /* 0x000fe4000c800000 */
[----:B------:R-:W-:Y:S02]  /*14f0*/  UIMAD UR12, UR6, UR21, URZ ;  /* 0x00000015060c72a4 */ /* 0x000fe4000f8e02ff */
[----:B------:R-:W-:-:S02]  /*1500*/  UISETP.GE.AND UP0, UPT, UR4, UR7, UPT ;  /* 0x000000070400728c */ /* 0x000fc4000bf06270 */
[----:B------:R-:W-:Y:S02]  /*1510*/  UIMAD.WIDE.U32 UR10, UR4, UR8, URZ ;  /* 0x00000008040a72a5 */ /* 0x000fe4000f8e00ff */
[----:B------:R-:W-:Y:S02]  /*1520*/  UISETP.GE.OR UP0, UPT, UR5, UR12, UP0 ;  /* 0x0000000c0500728c */ /* 0x000fe40008706670 */
[----:B------:R-:W-:Y:S02]  /*1530*/  UIMAD.WIDE.U32 UR12, UR5, UR8, URZ ;  /* 0x00000008050c72a5 */ /* 0x000fe4000f8e00ff */
[----:B------:R-:W-:Y:S01]  /*1540*/  UIADD3 UR10, UPT, UPT, -UR4, URZ, URZ ;  /* 0x000000ff040a7290 */ /* 0x000fe2000fffe1ff */
[----:B------:R-:W-:Y:S01]  /*1550*/  UMOV UR8, UR11 ;  /* 0x0000000b00087c82 */ /* 0x000fe20008000000 */
[----:B------:R-:W-:Y:S02]  /*1560*/  UIADD3 UR11, UPT, UPT, -UR5, URZ, URZ ;  /* 0x000000ff050b7290 */ /* 0x000fe4000fffe1ff */
[----:B------:R-:W-:-:S03]  /*1570*/  USHF.R.U32.HI UR8, URZ, UR9, UR8 ;  /* 0x00000009ff087299 */ /* 0x000fc60008011608 */
[----:B------:R-:W-:Y:S01]  /*1580*/  @!UP0 UMOV UR7, UR13 ;  /* 0x0000000d00078c82 */ /* 0x000fe20008000000 */
[----:B------:R-:W-:Y:S02]  /*1590*/  UIMAD UR20, UR14, UR10, UR20 ;  /* 0x0000000a0e1472a4 */ /* 0x000fe4000f8e0214 */
[----:B------:R-:W-:Y:S02]  /*15a0*/  USEL UR8, UR4, UR8, !UP2 ;  /* 0x0000000804087287 */ /* 0x000fe4000d000000 */
[----:B------:R-:W-:Y:S02]  /*15b0*/  @!UP0 USHF.R.U32.HI UR7, URZ, UR9, UR7 ;  /* 0x00000009ff078299 */ /* 0x000fe40008011607 */
[----:B------:R-:W-:Y:S02]  /*15c0*/  UIADD3 UR9, UPT, UPT, -UR8, URZ, URZ ;  /* 0x000000ff08097290 */ /* 0x000fe4000fffe1ff */
[----:B------:R-:W-:Y:S02]  /*15d0*/  @!UP0 USEL UR7, UR5, UR7, !UP2 ;  /* 0x0000000705078287 */ /* 0x000fe4000d000000 */
[----:B------:R-:W-:-:S02]  /*15e0*/  UIMAD UR9, UR21, UR9, UR4 ;  /* 0x00000009150972a4 */ /* 0x000fc4000f8e0204 */
[----:B------:R-:W-:Y:S02]  /*15f0*/  @!UP0 UIADD3 UR8, UPT, UPT, UR8, -UR7, URZ ;  /* 0x8000000708088290 */ /* 0x000fe4000fffe0ff */
[----:B------:R-:W-:Y:S02]  /*1600*/  @!UP0 UIMAD UR6, UR9, UR6, UR7 ;  /* 0x00000006090682a4 */ /* 0x000fe4000f8e0207 */
[----:B------:R-:W-:Y:S02]  /*1610*/  @!UP0 UIMAD UR4, UR8, UR21, UR5 ;  /* 0x00000015080482a4 */ /* 0x000fe4000f8e0205 */
[----:B------:R-:W-:Y:S02]  /*1620*/  UIMAD UR16, UR27, UR11, UR16 ;  /* 0x0000000b1b1072a4 */ /* 0x000fe4000f8e0210 */
[----:B------:R-:W-:Y:S01]  /*1630*/  UIMAD UR20, UR4, UR14, UR20 ;  /* 0x0000000e041472a4 */ /* 0x000fe2000f8e0214 */
[----:B------:R-:W-:Y:S02]  /*1640*/  @!UP0 UMOV UR5, UR6 ;  /* 0x0000000600058c82 */ /* 0x000fe40008000000 */
[----:B------:R-:W-:-:S12]  /*1650*/  UIMAD UR16, UR5, UR27, UR16 ;  /* 0x0000001b051072a4 */ /* 0x000fd8000f8e0210 */
.L_x_19:
[----:B------:R-:W-:Y:S02]  /*1660*/  UISETP.NE.AND UP1, UPT, UR28, 0x1, UPT ;  /* 0x000000011c00788c */ /* 0x000fe4000bf25270 */
[----:B------:R-:W-:Y:S02]  /*1670*/  UISETP.NE.AND UP0, UPT, UR17, 0x2, UPT ;  /* 0x000000021100788c */ /* 0x000fe4000bf05270 */
[----:B------:R-:W-:-:S05]  /*1680*/  ULOP3.LUT UR24, UR26, 0xc00, URZ, 0xc0, !UPT ;  /* 0x00000c001a187892 */ /* 0x000fca000f8ec0ff */
[----:B------:R-:W-:Y:S07]  /*1690*/  BRA.U UP1, `(.L_x_20) ;  /* 0x0000000101447547 */ /* 0x000fee000b800000 */
[----:B------:R-:W1:Y:S01]  /*16a0*/  LDCU.128 UR8, c[0x0][0xb10] ;  /* 0x00016200ff0877ac */ /* 0x000e620008000c00 */
[----:B------:R-:W2:Y:S01]  /*16b0*/  LDCU UR12, c[0x0][0xb0c] ;  /* 0x00016180ff0c77ac */ /* 0x000ea20008000800 */
[----:B------:R-:W3:Y:S01]  /*16c0*/  LDCU UR13, c[0x0][0xb20] ;  /* 0x00016400ff0d77ac */ /* 0x000ee20008000800 */
[----:B-1----:R-:W-:Y:S02]  /*16d0*/  UIMAD.WIDE.U32 UR6, UR16, UR8, URZ ;  /* 0x00000008100672a5 */ /* 0x002fe4000f8e00ff */
[----:B------:R-:W-:Y:S02]  /*16e0*/  UIMAD.WIDE.U32 UR4, UR20, UR11, URZ ;  /* 0x0000000b140472a5 */ /* 0x000fe4000f8e00ff */
[----:B--2---:R-:W-:Y:S02]  /*16f0*/  UISETP.NE.AND UP2, UPT, UR12, 0x1, UPT ;  /* 0x000000010c00788c */ /* 0x004fe4000bf45270 */
[----:B------:R-:W-:Y:S01]  /*1700*/  UISETP.NE.AND UP1, UPT, UR10, 0x1, UPT ;  /* 0x000000010a00788c */ /* 0x000fe2000bf25270 */
[----:B------:R-:W-:-:S02]  /*1710*/  UMOV UR6, UR7 ;  /* 0x0000000700067c82 */ /* 0x000fc40008000000 */
[----:B------:R-:W-:Y:S01]  /*1720*/  UMOV UR4, UR5 ;  /* 0x0000000500047c82 */ /* 0x000fe20008000000 */
[----:B------:R-:W-:Y:S02]  /*1730*/  USHF.R.U32.HI UR6, URZ, UR9, UR6 ;  /* 0x00000009ff067299 */ /* 0x000fe40008011606 */
[----:B---3--:R-:W-:Y:S02]  /*1740*/  USHF.R.U32.HI UR4, URZ, UR13, UR4 ;  /* 0x0000000dff047299 */ /* 0x008fe40008011604 */
[----:B------:R-:W-:Y:S02]  /*1750*/  USEL UR5, UR16, UR6, !UP2 ;  /* 0x0000000610057287 */ /* 0x000fe4000d000000 */
[----:B------:R-:W-:-:S04]  /*1760*/  USEL UR4, UR20, UR4, !UP1 ;  /* 0x0000000414047287 */ /* 0x000fc8000c800000 */
[----:B------:R-:W-:Y:S02]  /*1770*/  UIADD3 UR6, UPT, UPT, UR5, -UR4, URZ ;  /* 0x8000000405067290 */ /* 0x000fe4000fffe0ff */
[----:B------:R-:W-:Y:S02]  /*1780*/  UIADD3 UR4, UPT, UPT, -UR5, UR4, URZ ;  /* 0x0000000405047290 */ /* 0x000fe4000fffe1ff */
[----:B------:R-:W-:Y:S02]  /*1790*/  UIMAD UR20, UR6, UR10, UR20 ;  /* 0x0000000a061472a4 */ /* 0x000fe4000f8e0214 */
[----:B------:R-:W-:-:S12]  /*17a0*/  UIMAD UR16, UR4, UR12, UR16 ;  /* 0x0000000c041072a4 */ /* 0x000fd8000f8e0210 */
.L_x_20:
[----:B------:R-:W-:Y:S05]  /*17b0*/  BRA.U !UP5, `(.L_x_21) ;  /* 0x000000010d0c7547 */ /* 0x000fea000b800000 */
[----:B------:R-:W-:Y:S01]  /*17c0*/  UCGABAR_WAIT ;  /* 0x0000000000007dc7 */ /* 0x000fe20008000000 */
[----:B------:R-:W-:Y:S01]  /*17d0*/  CCTL.IVALL ;  /* 0x00000000ff00798f */ /* 0x000fe20002000000 */
[----:B------:R-:W-:Y:S05]  /*17e0*/  BRA `(.L_x_22) ;  /* 0x0000000000047947 */ /* 0x000fea0003800000 */
.L_x_21:
[----:B------:R-:W-:Y:S06]  /*17f0*/  BAR.SYNC.DEFER_BLOCKING 0x0 ;  /* 0x0000000000007b1d */ /* 0x000fec0000010000 */
.L_x_22:
[----:B------:R-:W-:Y:S05]  /*1800*/  BRA.U UP0, `(.L_x_23) ;  /* 0x00000019002c7547 */ /* 0x000fea000b800000 */
[----:B------:R-:W1:Y:S01]  /*1810*/  LDCU UR6, c[0x0][0x38c] ;  /* 0x00007180ff0677ac */ /* 0x000e620008000800 */
[----:B------:R-:W-:Y:S01]  /*1820*/  PLOP3.LUT P1, PT, PT, PT, UP3, 0x80, 0x8 ;  /* 0x000000000008781c */ /* 0x000fe20003f2f038 */
[----:B------:R-:W-:Y:S01]  /*1830*/  IMAD.MOV.U32 R12, RZ, RZ, 0x1 ;  /* 0x00000001ff0c7424 */ /* 0x000fe200078e00ff */
[----:B------:R-:W-:Y:S01]  /*1840*/  ISETP.EQ.OR P2, PT, R0, RZ, P3 ;  /* 0x000000ff0000720c */ /* 0x000fe20001f42670 */
[----:B------:R-:W-:Y:S01]  /*1850*/  UISETP.NE.AND UP1, UPT, UR17, URZ, UPT ;  /* 0x000000ff1100728c */ /* 0x000fe2000bf25270 */
[----:B------:R-:W-:Y:S02]  /*1860*/  PLOP3.LUT P1, PT, P1, PT, PT, 0x8, 0x80 ;  /* 0x000000000080781c */ /* 0x000fe40000f2e170 */
[----:B------:R-:W-:Y:S01]  /*1870*/  CS2R R10, SRZ ;  /* 0x00000000000a7805 */ /* 0x000fe2000001ff00 */
[----:B------:R-:W-:Y:S01]  /*1880*/  IMAD.MOV.U32 R9, RZ, RZ, RZ ;  /* 0x000000ffff097224 */ /* 0x000fe200078e00ff */
[----:B------:R-:W2:Y:S01]  /*1890*/  LDCU UR39, c[0x0][0x370] ;  /* 0x00006e00ff2777ac */ /* 0x000ea20008000800 */
[----:B------:R-:W-:Y:S01]  /*18a0*/  IMAD.MOV.U32 R8, RZ, RZ, 0x1 ;  /* 0x00000001ff087424 */ /* 0x000fe200078e00ff */
[----:B------:R-:W-:Y:S01]  /*18b0*/  USEL UR25, UR43, 0x2, UP1 ;  /* 0x000000022b197887 */ /* 0x000fe20008800000 */
[----:B------:R-:W3:Y:S01]  /*18c0*/  LDCU.64 UR28, c[0x0][0x348] ;  /* 0x00006900ff1c77ac */ /* 0x000ee20008000a00 */
[----:B-1----:R-:W-:-:S02]  /*18d0*/  UIADD3 UR5, UPT, UPT, UR6, 0x1f, URZ ;  /* 0x0000001f06057890 */ /* 0x002fc4000fffe0ff */
[----:B------:R-:W-:Y:S02]  /*18e0*/  USHF.R.U32.HI UR44, URZ, 0x5, UR24 ;  /* 0x00000005ff2c7899 */ /* 0x000fe40008011618 */
[----:B------:R-:W-:Y:S02]  /*18f0*/  USHF.R.S32.HI UR4, URZ, 0x1f, UR5 ;  /* 0x0000001fff047899 */ /* 0x000fe40008011405 */
[----:B------:R-:W-:Y:S02]  /*1900*/  UIADD3 UR46, UPT, UPT, UR6, 0x3e, URZ ;  /* 0x0000003e062e7890 */ /* 0x000fe4000fffe0ff */
[----:B------:R-:W-:Y:S01]  /*1910*/  ULEA.HI UR4, UR4, UR5, URZ, 0x5 ;  /* 0x0000000504047291 */ /* 0x000fe2000f8f28ff */
[----:B------:R-:W1:Y:S03]  /*1920*/  LDCU UR38, c[0x0][0x374] ;  /* 0x00006e80ff2677ac */ /* 0x000e660008000800 */
[----:B------:R-:W-:-:S02]  /*1930*/  USHF.R.S32.HI UR41, URZ, 0x5, UR4 ;  /* 0x00000005ff297899 */ /* 0x000fc40008011404 */
[----:B------:R-:W-:Y:S02]  /*1940*/  UIADD3 UR4, UPT, UPT, UR6, -0x1, URZ ;  /* 0xffffffff06047890 */ /* 0x000fe4000fffe0ff */
[----:B------:R-:W-:Y:S02]  /*1950*/  UISETP.LT.U32.AND UP0, UPT, UR41, 0xe, UPT ;  /* 0x0000000e2900788c */ /* 0x000fe4000bf01070 */
[----:B------:R-:W-:Y:S02]  /*1960*/  UISETP.GE.U32.AND UP2, UPT, UR4, -0x3f, UPT ;  /* 0xffffffc10400788c */ /* 0x000fe4000bf46070 */
[----:B------:R-:W-:Y:S01]  /*1970*/  USEL UR40, UR41, 0xe, UP0 ;  /* 0x0000000e29287887 */ /* 0x000fe20008000000 */
[----:B------:R-:W-:-:S03]  /*1980*/  UMOV UR5, URZ ;  /* 0x000000ff00057c82 */ /* 0x000fc60008000000 */
[----:B------:R-:W-:Y:S02]  /*1990*/  UIADD3 UR21, UPT, UPT, UR40, -0x1, URZ ;  /* 0xffffffff28157890 */ /* 0x000fe4000fffe0ff */
[----:B------:R-:W-:-:S03]  /*19a0*/  UIADD3 UR43, UPT, UPT, UR41, -UR40, URZ ;  /* 0x80000028292b7290 */ /* 0x000fc6000fffe0ff */
[----:B------:R-:W-:-:S04]  /*19b0*/  @UP2 UIADD3 UR21, UPT, UPT, UR40, URZ, URZ ;  /* 0x000000ff28152290 */ /* 0x000fc8000fffe0ff */
[----:B-123--:R-:W-:-:S12]  /*19c0*/  UIADD3 UR21, UPT, UPT, UR21, 0x1, URZ ;  /* 0x0000000115157890 */ /* 0x00efd8000fffe0ff */
.L_x_43:
[----:B------:R-:W-:Y:S01]  /*19d0*/  UISETP.NE.AND UP0, UPT, UR45, URZ, UPT ;  /* 0x000000ff2d00728c */ /* 0x000fe2000bf05270 */
[----:B-1----:R-:W1:Y:S08]  /*19e0*/  S2UR UR45, SR_CgaCtaId ;  /* 0x00000000002d79c3 */ /* 0x002e700000008800 */
[----:B------:R-:W-:Y:S05]  /*19f0*/  BRA.U UP0, `(.L_x_24) ;  /* 0x0000000100347547 */ /* 0x000fea000b800000 */
[----:B------:R-:W2:Y:S01]  /*1a00*/  S2R R0, SR_CgaCtaId ;  /* 0x0000000000007919 */ /* 0x000ea20000008800 */
[----:B------:R-:W-:Y:S02]  /*1a10*/  MOV R3, 0x400 ;  /* 0x0000040000037802 */ /* 0x000fe40000000f00 */
[----:B------:R-:W-:Y:S02]  /*1a20*/  SHF.L.U32 R2, R8, 0x1f, RZ ;  /* 0x0000001f08027819 */ /* 0x000fe400000006ff */
[----:B--2---:R-:W-:-:S05]  /*1a30*/  LEA R0, R0, R3, 0x18 ;  /* 0x0000000300007211 */ /* 0x004fca00078ec0ff */
[----:B------:R-:W-:-:S04]  /*1a40*/  IMAD R3, R9, 0x8, R0 ;  /* 0x0000000809037824 */ /* 0x000fc800078e0200 */
[----:B------:R-:W2:Y:S02]  /*1a50*/  SYNCS.PHASECHK.TRANS64.TRYWAIT P0, [R3+URZ+0x180], R2 ;  /* 0x00018002030075a7 */ /* 0x000ea400080011ff */
[----:B--2---:R-:W-:Y:S05]  /*1a60*/  @!P0 BRA `(.L_x_25) ;  /* 0x000000a000d48947 */ /* 0x004fea0003800000 */
.L_x_141:
[----:B------:R-:W-:Y:S01]  /*1a70*/  VIADD R9, R9, 0x1 ;  /* 0x0000000109097836 */ /* 0x000fe20000000000 */
[----:B------:R2:W-:Y:S04]  /*1a80*/  SYNCS.ARRIVE.TRANS64.A1T0 RZ, [R3+URZ+0x170], RZ ;  /* 0x000170ff03ff79a7 */ /* 0x0005e800081000ff */
[----:B------:R-:W-:-:S04]  /*1a90*/  ISETP.NE.AND P0, PT, R9, 0x2, PT ;  /* 0x000000020900780c */ /* 0x000fc80003f05270 */
[----:B------:R-:W-:Y:S02]  /*1aa0*/  SEL R9, R9, RZ, P0 ;  /* 0x000000ff09097207 */ /* 0x000fe40000000000 */
[----:B--2---:R-:W-:-:S04]  /*1ab0*/  SEL R3, RZ, 0x1, P0 ;  /* 0x00000001ff037807 */ /* 0x004fc80000000000 */
[----:B------:R-:W-:-:S07]  /*1ac0*/  LOP3.LUT R8, R8, R3, RZ, 0x3c, !PT ;  /* 0x0000000308087212 */ /* 0x000fce00078e3cff */
.L_x_24:
[----:B------:R-:W-:Y:S01]  /*1ad0*/  UMOV UR6, 0x400 ;  /* 0x0000040000067882 */ /* 0x000fe20000000000 */
[----:B------:R-:W-:Y:S01]  /*1ae0*/  SHF.L.U32 R0, R12, 0x1f, RZ ;  /* 0x0000001f0c007819 */ /* 0x000fe200000006ff */
[----:B-1----:R-:W-:Y:S02]  /*1af0*/  ULEA UR6, UR45, UR6, 0x18 ;  /* 0x000000062d067291 */ /* 0x002fe4000f8ec0ff */
[----:B------:R-:W-:Y:S02]  /*1b00*/  UISETP.GE.U32.AND UP0, UPT, UR46, 0x3f, UPT ;  /* 0x0000003f2e00788c */ /* 0x000fe4000bf06070 */
[----:B------:R-:W-:Y:S02]  /*1b10*/  ULEA UR4, UR5, UR6, 0x3 ;  /* 0x0000000605047291 */ /* 0x000fe4000f8e18ff */
[----:B------:R-:W-:Y:S02]  /*1b20*/  USHF.L.U32 UR11, UR20, 0x8, URZ ;  /* 0x00000008140b7899 */ /* 0x000fe400080006ff */
[----:B------:R-:W-:Y:S01]  /*1b30*/  ULEA UR35, UR16, UR44, 0x7 ;  /* 0x0000002c10237291 */ /* 0x000fe2000f8e38ff */
[----:B------:R-:W-:-:S04]  /*1b40*/  UMOV UR13, URZ ;  /* 0x000000ff000d7c82 */ /* 0x000fc80008000000 */
[----:B------:R1:W2:Y:S01]  /*1b50*/  SYNCS.PHASECHK.TRANS64.TRYWAIT P0, [UR4+0x70], R0 ;  /* 0x00007000ff0075a7 */ /* 0x0002a20008001104 */
[----:B------:R-:W-:Y:S06]  /*1b60*/  BRA.U !UP0, `(.L_x_26) ;  /* 0x0000000108bc7547 */ /* 0x000fec000b800000 */
[----:B------:R-:W-:Y:S01]  /*1b70*/  UMOV UR7, URZ ;  /* 0x000000ff00077c82 */ /* 0x000fe20008000000 */
[----:B------:R-:W-:-:S05]  /*1b80*/  UMOV UR4, UR5 ;  /* 0x0000000500047c82 */ /* 0x000fca0008000000 */
.L_x_32:
[----:B------:R-:W-:Y:S01]  /*1b90*/  ULEA UR33, UR4, UR6, 0x3 ;  /* 0x0000000604217291 */ /* 0x000fe2000f8e18ff */
[----:B--2---:R-:W-:Y:S01]  /*1ba0*/  @!P3 MOV R2, 0x3000 ;  /* 0x000030000002b802 */ /* 0x004fe20000000f00 */
[----:B--2-4-:R-:W-:Y:S10]  /*1bb0*/  @P0 BRA `(.L_x_27) ;  /* 0x00000000000c0947 */ /* 0x014ff40003800000 */
[----:B------:R-:W-:-:S04]  /*1bc0*/  SHF.L.U32 R3, R12, 0x1f, RZ ;  /* 0x0000001f0c037819 */ /* 0x000fc800000006ff */
[----:B------:R-:W2:Y:S02]  /*1bd0*/  SYNCS.PHASECHK.TRANS64.TRYWAIT P0, [UR33+0x70], R3 ;  /* 0x00007003ff0075a7 */ /* 0x000ea40008001121 */
[----:B--2---:R-:W-:Y:S05]  /*1be0*/  @!P0 BRA `(.L_x_28) ;  /* 0x000000a000888947 */ /* 0x004fea0003800000 */
.L_x_27:
[----:B------:R2:W-:Y:S01]  /*1bf0*/  @!P3 SYNCS.ARRIVE.TRANS64 RZ, [UR33], R2 ;  /* 0x00000002ffffb9a7 */ /* 0x0005e20008000021 */
[----:B------:R-:W-:-:S04]  /*1c00*/  ULOP3.LUT UR5, UR25, 0x2, URZ, 0xfc, !UPT ;  /* 0x0000000219057892 */ /* 0x000fc8000f8efcff */
[----:B------:R-:W-:-:S09]  /*1c10*/  UISETP.NE.AND UP0, UPT, UR5, 0x2, UPT ;  /* 0x000000020500788c */ /* 0x000fd2000bf05270 */
[----:B------:R-:W-:Y:S05]  /*1c20*/  BRA.U UP0, `(.L_x_29) ;  /* 0x0000000100047547 */ /* 0x000fea000b800000 */
[----:B------:R-:W-:Y:S05]  /*1c30*/  BPT.TRAP 0x1 ;  /* 0x000000040000795c */ /* 0x000fea0000300000 */
.L_x_29:
[----:B------:R-:W-:Y:S04]  /*1c40*/  BSSY.RECONVERGENT B0, `(.L_x_30) ;  /* 0x0000003000007945 */ /* 0x000fe80003800200 */
[----:B------:R-:W-:Y:S05]  /*1c50*/  @P2 BRA `(.L_x_31) ;  /* 0x0000000000042947 */ /* 0x000fea0003800000 */
[----:B------:R-:W-:Y:S05]  /*1c60*/  BPT.TRAP 0x1 ;  /* 0x000000040000795c */ /* 0x000fea0000300000 */
.L_x_31:
[----:B------:R-:W-:Y:S05]  /*1c70*/  BSYNC.RECONVERGENT B0 ;  /* 0x0000000000007941 */ /* 0x000fea0003800200 */
.L_x_30:
[----:B------:R-:W-:Y:S02]  /*1c80*/  UIADD3 UR5, UPT, UPT, UR4, 0x1, URZ ;  /* 0x0000000104057890 */ /* 0x000fe4000fffe0ff */
[----:B------:R-:W-:Y:S02]  /*1c90*/  ULEA UR32, UR4, UR24, 0xc ;  /* 0x0000001804207291 */ /* 0x000fe4000f8e60ff */
[----:B------:R-:W-:Y:S02]  /*1ca0*/  UISETP.NE.AND UP0, UPT, UR5, 0xe, UPT ;  /* 0x0000000e0500788c */ /* 0x000fe4000bf05270 */
[----:B------:R-:W-:Y:S02]  /*1cb0*/  UIADD3 UR16, UP1, UPT, UR28, 0x80, URZ ;  /* 0x000000801c107890 */ /* 0x000fe4000ff3e0ff */
[----:B------:R-:W-:Y:S02]  /*1cc0*/  USEL UR9, URZ, 0x1, UP0 ;  /* 0x00000001ff097887 */ /* 0x000fe40008000000 */
[----:B------:R-:W-:-:S02]  /*1cd0*/  USEL UR5, UR5, URZ, UP0 ;  /* 0x000000ff05057287 */ /* 0x000fc40008000000 */
[----:B------:R-:W-:Y:S02]  /*1ce0*/  UIADD3 UR14, UP0, UPT, UR28, 0x180, URZ ;  /* 0x000001801c0e7890 */ /* 0x000fe4000ff1e0ff */
[----:B------:R-:W-:Y:S01]  /*1cf0*/  ULEA UR8, UR5, UR6, 0x3 ;  /* 0x0000000605087291 */ /* 0x000fe2000f8e18ff */
[----:B------:R-:W-:Y:S01]  /*1d00*/  LOP3.LUT R12, R12, UR9, RZ, 0x3c, !PT ;  /* 0x000000090c0c7c12 */ /* 0x000fe2000f8e3cff */
[----:B------:R-:W-:Y:S02]  /*1d10*/  USHF.L.U32 UR34, UR7, 0x5, URZ ;  /* 0x0000000507227899 */ /* 0x000fe400080006ff */
[----:B------:R-:W-:Y:S01]  /*1d20*/  UIADD3.X UR17, UPT, UPT, URZ, UR29, URZ, UP1, !UPT ;  /* 0x0000001dff117290 */ /* 0x000fe20008ffe4ff */
[----:B-1----:R-:W-:Y:S01]  /*1d30*/  SHF.L.U32 R0, R12, 0x1f, RZ ;  /* 0x0000001f0c007819 */ /* 0x002fe200000006ff */
[----:B------:R-:W-:Y:S02]  /*1d40*/  UIADD3 UR32, UPT, UPT, UR6, 0xc400, UR32 ;  /* 0x0000c40006207890 */ /* 0x000fe4000fffe020 */
[----:B------:R-:W-:Y:S01]  /*1d50*/  UIADD3.X UR15, UPT, UPT, URZ, UR29, URZ, UP0, !UPT ;  /* 0x0000001dff0f7290 */ /* 0x000fe200087fe4ff */
[----:B------:R3:W4:Y:S01]  /*1d60*/  SYNCS.PHASECHK.TRANS64.TRYWAIT P0, [UR8+0x70], R0 ;  /* 0x00007000ff0075a7 */ /* 0x0007220008001108 */
[----:B------:R-:W-:Y:S01]  /*1d70*/  ULEA UR8, UR4, UR6, 0xd ;  /* 0x0000000604087291 */ /* 0x000fe2000f8e68ff */
[----:B------:R-:W-:Y:S01]  /*1d80*/  UMOV UR13, 0xf0000 ;  /* 0x000f0000000d7882 */ /* 0x000fe20000000000 */
[----:B------:R-:W-:-:S02]  /*1d90*/  UMOV UR18, 0x0 ;  /* 0x0000000000127882 */ /* 0x000fc40000000000 */
[----:B------:R-:W-:Y:S01]  /*1da0*/  UIADD3 UR8, UPT, UPT, UR8, 0x1a400, URZ ;  /* 0x0001a40008087890 */ /* 0x000fe2000fffe0ff */
[----:B------:R-:W-:Y:S01]  /*1db0*/  UMOV UR19, 0x10000000 ;  /* 0x1000000000137882 */ /* 0x000fe20000000000 */
[----:B------:R-:W-:Y:S01]  /*1dc0*/  UMOV UR12, UR36 ;  /* 0x00000024000c7c82 */ /* 0x000fe20008000000 */
[----:B------:R-:W-:Y:S01]  /*1dd0*/  UMOV UR9, UR33 ;  /* 0x0000002100097c82 */ /* 0x000fe20008000000 */
[----:B------:R-:W-:Y:S01]  /*1de0*/  UMOV UR10, UR34 ;  /* 0x00000022000a7c82 */ /* 0x000fe20008000000 */
[----:B------:R1:W-:Y:S01]  /*1df0*/  UTMALDG.3D.MULTICAST [UR32], [UR16], UR13, desc[UR18] ;  /* 0x00001220100073b4 */ /* 0x0003e2000801180d */
[----:B------:R-:W-:Y:S01]  /*1e00*/  UIADD3 UR7, UPT, UPT, UR7, 0x1, URZ ;  /* 0x0000000107077890 */ /* 0x000fe2000fffe0ff */
[----:B------:R-:W-:-:S03]  /*1e10*/  UMOV UR4, UR5 ;  /* 0x0000000500047c82 */ /* 0x000fc60008000000 */
[----:B------:R-:W-:Y:S01]  /*1e20*/  UISETP.NE.AND UP0, UPT, UR7, UR21, UPT ;  /* 0x000000150700728c */ /* 0x000fe2000bf05270 */
[----:B------:R3:W-:Y:S01]  /*1e30*/  UTMALDG.3D [UR8], [UR14], desc[UR18] ;  /* 0x000012080e0075b4 */ /* 0x0007e20008011000 */
[----:B-1----:R-:W-:-:S07]  /*1e40*/  UMOV UR13, UR21 ;  /* 0x00000015000d7c82 */ /* 0x002fce0008000000 */
[----:B---3--:R-:W-:Y:S05]  /*1e50*/  BRA.U UP0, `(.L_x_32) ;  /* 0xfffffffd004c7547 */ /* 0x008fea000b83ffff */
.L_x_26:
[----:B------:R-:W-:Y:S01]  /*1e60*/  ULEA UR4, UR5, UR6, 0x3 ;  /* 0x0000000605047291 */ /* 0x000fe2000f8e18ff */
[----:B-1----:R-:W-:Y:S01]  /*1e70*/  SHF.L.U32 R0, R12, 0x1f, RZ ;  /* 0x0000001f0c007819 */ /* 0x002fe200000006ff */
[----:B------:R-:W-:Y:S01]  /*1e80*/  @!P1 SYNCS.ARRIVE.TRANS64.A1T0 RZ, [UR6+0x128], RZ ;  /* 0x000128ffffff99a7 */ /* 0x000fe20008100006 */
[----:B------:R-:W-:-:S06]  /*1e90*/  UISETP.GT.AND UP0, UPT, UR41, UR40, UPT ;  /* 0x000000282900728c */ /* 0x000fcc000bf04270 */
[----:B--2-4-:R1:W2:Y:S03]  /*1ea0*/  SYNCS.PHASECHK.TRANS64.TRYWAIT P0, [UR4+0x70], R0 ;  /* 0x00007000ff0075a7 */ /* 0x0142a60008001104 */
[----:B------:R-:W-:Y:S05]  /*1eb0*/  BRA.U !UP0, `(.L_x_33) ;  /* 0x0000000108c07547 */ /* 0x000fea000b800000 */
[----:B------:R-:W-:Y:S01]  /*1ec0*/  UIADD3 UR26, UPT, UPT, UR43, UR13, URZ ;  /* 0x0000000d2b1a7290 */ /* 0x000fe2000fffe0ff */
[----:B------:R-:W-:-:S11]  /*1ed0*/  UMOV UR4, UR5 ;  /* 0x0000000500047c82 */ /* 0x000fd60008000000 */
.L_x_39:
[----:B------:R-:W-:Y:S01]  /*1ee0*/  ULEA UR17, UR4, UR6, 0x3 ;  /* 0x0000000604117291 */ /* 0x000fe2000f8e18ff */
[----:B--2---:R-:W-:Y:S01]  /*1ef0*/  @!P3 MOV R2, 0x3000 ;  /* 0x000030000002b802 */ /* 0x004fe20000000f00 */
[----:B--2-4-:R-:W-:Y:S10]  /*1f00*/  @P0 BRA `(.L_x_34) ;  /* 0x00000000000c0947 */ /* 0x014ff40003800000 */
[----:B------:R-:W-:-:S04]  /*1f10*/  SHF.L.U32 R3, R12, 0x1f, RZ ;  /* 0x0000001f0c037819 */ /* 0x000fc800000006ff */
[----:B------:R-:W2:Y:S02]  /*1f20*/  SYNCS.PHASECHK.TRANS64.TRYWAIT P0, [UR17+0x70], R3 ;  /* 0x00007003ff0075a7 */ /* 0x000ea40008001111 */
[----:B--2---:R-:W-:Y:S05]  /*1f30*/  @!P0 BRA `(.L_x_35) ;  /* 0x0000009c00cc8947 */ /* 0x004fea0003800000 */
.L_x_34:
[----:B------:R2:W-:Y:S01]  /*1f40*/  @!P3 SYNCS.ARRIVE.TRANS64 RZ, [UR17], R2 ;  /* 0x00000002ffffb9a7 */ /* 0x0005e20008000011 */
[----:B------:R-:W-:-:S04]  /*1f50*/  ULOP3.LUT UR5, UR25, 0x2, URZ, 0xfc, !UPT ;  /* 0x0000000219057892 */ /* 0x000fc8000f8efcff */
[----:B------:R-:W-:-:S09]  /*1f60*/  UISETP.NE.AND UP0, UPT, UR5, 0x2, UPT ;  /* 0x000000020500788c */ /* 0x000fd2000bf05270 */
[----:B------:R-:W-:Y:S05]  /*1f70*/  BRA.U UP0, `(.L_x_36) ;  /* 0x0000000100047547 */ /* 0x000fea000b800000 */
[----:B------:R-:W-:Y:S05]  /*1f80*/  BPT.TRAP 0x1 ;  /* 0x000000040000795c */ /* 0x000fea0000300000 */
.L_x_36:
[----:B------:R-:W-:Y:S04]  /*1f90*/  BSSY.RECONVERGENT B0, `(.L_x_37) ;  /* 0x0000003000007945 */ /* 0x000fe80003800200 */
[----:B------:R-:W-:Y:S05]  /*1fa0*/  @P2 BRA `(.L_x_38) ;  /* 0x0000000000042947 */ /* 0x000fea0003800000 */
[----:B------:R-:W-:Y:S05]  /*1fb0*/  BPT.TRAP 0x1 ;  /* 0x000000040000795c */ /* 0x000fea0000300000 */
.L_x_38:
[----:B------:R-:W-:Y:S05]  /*1fc0*/  BSYNC.RECONVERGENT B0 ;  /* 0x0000000000007941 */ /* 0x000fea0003800200 */
.L_x_37:
[----:B------:R-:W-:Y:S02]  /*1fd0*/  UIADD3 UR5, UPT, UPT, UR4, 0x1, URZ ;  /* 0x0000000104057890 */ /* 0x000fe4000fffe0ff */
[----:B------:R-:W-:Y:S02]  /*1fe0*/  ULEA UR16, UR4, UR24, 0xc ;  /* 0x0000001804107291 */ /* 0x000fe4000f8e60ff */
[----:B------:R-:W-:Y:S02]  /*1ff0*/  UISETP.NE.AND UP0, UPT, UR5, 0xe, UPT ;  /* 0x0000000e0500788c */ /* 0x000fe4000bf05270 */
[----:B------:R-:W-:Y:S02]  /*2000*/  UIADD3 UR22, UP1, UPT, UR28, 0x80, URZ ;  /* 0x000000801c167890 */ /* 0x000fe4000ff3e0ff */
[----:B------:R-:W-:Y:S02]  /*2010*/  USEL UR8, URZ, 0x1, UP0 ;  /* 0x00000001ff087887 */ /* 0x000fe40008000000 */
[----:B------:R-:W-:-:S02]  /*2020*/  USEL UR5, UR5, URZ, UP0 ;  /* 0x000000ff05057287 */ /* 0x000fc40008000000 */
[----:B------:R-:W-:Y:S02]  /*2030*/  UIADD3 UR14, UP0, UPT, UR28, 0x180, URZ ;  /* 0x000001801c0e7890 */ /* 0x000fe4000ff1e0ff */
[----:B------:R-:W-:Y:S01]  /*2040*/  LOP3.LUT R12, R12, UR8, RZ, 0x3c, !PT ;  /* 0x000000080c0c7c12 */ /* 0x000fe2000f8e3cff */
[----:B------:R-:W-:Y:S02]  /*2050*/  ULEA UR7, UR5, UR6, 0x3 ;  /* 0x0000000605077291 */ /* 0x000fe4000f8e18ff */
[----:B------:R-:W-:Y:S01]  /*2060*/  ULEA UR8, UR4, UR6, 0xd ;  /* 0x0000000604087291 */ /* 0x000fe2000f8e68ff */
[----:B-1----:R-:W-:Y:S01]  /*2070*/  SHF.L.U32 R0, R12, 0x1f, RZ ;  /* 0x0000001f0c007819 */ /* 0x002fe200000006ff */
[----:B------:R-:W-:Y:S02]  /*2080*/  USHF.L.U32 UR18, UR13, 0x5, URZ ;  /* 0x000000050d127899 */ /* 0x000fe400080006ff */
[----:B------:R-:W-:Y:S02]  /*2090*/  UIADD3 UR16, UPT, UPT, UR6, 0xc400, UR16 ;  /* 0x0000c40006107890 */ /* 0x000fe4000fffe010 */
[----:B------:R-:W-:Y:S01]  /*20a0*/  UIADD3.X UR23, UPT, UPT, URZ, UR29, URZ, UP1, !UPT ;  /* 0x0000001dff177290 */ /* 0x000fe20008ffe4ff */
[----:B------:R3:W4:Y:S01]  /*20b0*/  SYNCS.PHASECHK.TRANS64.TRYWAIT P0, [UR7+0x70], R0 ;  /* 0x00007000ff0075a7 */ /* 0x0007220008001107 */
[----:B------:R-:W-:-:S02]  /*20c0*/  UIADD3 UR8, UPT, UPT, UR8, 0x1a400, URZ ;  /* 0x0001a40008087890 */ /* 0x000fc4000fffe0ff */
[----:B------:R-:W-:Y:S01]  /*20d0*/  UIADD3.X UR15, UPT, UPT, URZ, UR29, URZ, UP0, !UPT ;  /* 0x0000001dff0f7290 */ /* 0x000fe200087fe4ff */
[----:B------:R-:W-:Y:S01]  /*20e0*/  UMOV UR7, 0xf0000 ;  /* 0x000f000000077882 */ /* 0x000fe20000000000 */
[----:B------:R-:W-:Y:S01]  /*20f0*/  UMOV UR30, 0x0 ;  /* 0x00000000001e7882 */ /* 0x000fe20000000000 */
[----:B------:R-:W-:Y:S01]  /*2100*/  UMOV UR31, 0x10000000 ;  /* 0x10000000001f7882 */ /* 0x000fe20000000000 */
[----:B------:R-:W-:Y:S01]  /*2110*/  UMOV UR19, UR35 ;  /* 0x0000002300137c82 */ /* 0x000fe20008000000 */
[----:B------:R-:W-:Y:S01]  /*2120*/  UMOV UR20, UR36 ;  /* 0x0000002400147c82 */ /* 0x000fe20008000000 */
[----:B------:R-:W-:Y:S01]  /*2130*/  UMOV UR12, UR36 ;  /* 0x00000024000c7c82 */ /* 0x000fe20008000000 */
[----:B------:R-:W-:Y:S01]  /*2140*/  UMOV UR9, UR17 ;  /* 0x0000001100097c82 */ /* 0x000fe20008000000 */
[----:B------:R-:W-:Y:S01]  /*2150*/  UMOV UR10, UR18 ;  /* 0x00000012000a7c82 */ /* 0x000fe20008000000 */
[----:B------:R3:W-:Y:S01]  /*2160*/  UTMALDG.3D.MULTICAST [UR16], [UR22], UR7, desc[UR30] ;  /* 0x00001e10160073b4 */ /* 0x0007e20008011807 */
[----:B------:R-:W-:Y:S01]  /*2170*/  UIADD3 UR13, UPT, UPT, UR13, 0x1, URZ ;  /* 0x000000010d0d7890 */ /* 0x000fe2000fffe0ff */
[----:B------:R-:W-:-:S03]  /*2180*/  UMOV UR4, UR5 ;  /* 0x0000000500047c82 */ /* 0x000fc60008000000 */
[----:B------:R-:W-:Y:S01]  /*2190*/  UISETP.NE.AND UP0, UPT, UR13, UR26, UPT ;  /* 0x0000001a0d00728c */ /* 0x000fe2000bf05270 */
[----:B------:R3:W-:Y:S08]  /*21a0*/  UTMALDG.3D [UR8], [UR14], desc[UR30] ;  /* 0x00001e080e0075b4 */ /* 0x0007f00008011000 */
[----:B---3--:R-:W-:Y:S05]  /*21b0*/  BRA.U UP0, `(.L_x_39) ;  /* 0xfffffffd00487547 */ /* 0x008fea000b83ffff */
.L_x_33:
[C---:B------:R-:W-:Y:S01]  /*21c0*/  LEA R3, R11.reuse, UR6, 0x3 ;  /* 0x000000060b037c11 */ /* 0x040fe2000f8e18ff */
[----:B------:R-:W-:Y:S01]  /*21d0*/  NOP ;  /* 0x0000000000007918 */ /* 0x000fe20000000000 */
[----:B-1----:R-:W-:Y:S02]  /*21e0*/  SHF.L.U32 R0, R10, 0x1f, RZ ;  /* 0x0000001f0a007819 */ /* 0x002fe400000006ff */
[----:B------:R-:W-:Y:S02]  /*21f0*/  LEA R5, R11, UR6, 0x4 ;  /* 0x000000060b057c11 */ /* 0x000fe4000f8e20ff */
[----:B--2-4-:R-:W1:Y:S02]  /*2200*/  SYNCS.PHASECHK.TRANS64.TRYWAIT P0, [R3+URZ+0x130], R0 ;  /* 0x00013000030075a7 */ /* 0x014e6400080011ff */
[----:B-1----:R-:W-:Y:S05]  /*2210*/  @!P0 BRA `(.L_x_40) ;  /* 0x0000009c002c8947 */ /* 0x002fea0003800000 */
.L_x_144:
[----:B------:R-:W2:Y:S01]  /*2220*/  LDS.128 R4, [R5+0x1a0] ;  /* 0x0001a00005047984 */ /* 0x000ea20000000c00 */
[----:B------:R-:W-:Y:S01]  /*2230*/  UISETP.GE.AND UP0, UPT, UR42, 0x1, UPT ;  /* 0x000000012a00788c */ /* 0x000fe2000bf06270 */
[----:B------:R-:W-:Y:S01]  /*2240*/  @!PT LDS RZ, [RZ] ;  /* 0x00000000fffff984 */ /* 0x000fe20000000800 */
[----:B------:R-:W-:Y:S01]  /*2250*/  @!PT LDS RZ, [RZ] ;  /* 0x00000000fffff984 */ /* 0x000fe20000000800 */
[----:B------:R-:W-:Y:S01]  /*2260*/  @!PT LDS RZ, [RZ] ;  /* 0x00000000fffff984 */ /* 0x000fe20000000800 */
[----:B------:R-:W-:Y:S01]  /*2270*/  @!PT LDS RZ, [RZ] ;  /* 0x00000000fffff984 */ /* 0x000fe20000000800 */
[----:B------:R3:W-:Y:S06]  /*2280*/  MEMBAR.ALL.CTA ;  /* 0x0000000000007992 */ /* 0x0007ec0000008000 */
[----:B---3--:R-:W3:Y:S01]  /*2290*/  FENCE.VIEW.ASYNC.S ;  /* 0x00000000000073c6 */ /* 0x008ee20000000000 */
[----:B--2---:R-:W-:-:S13]  /*22a0*/  LOP3.LUT P0, RZ, R6, 0x1, RZ, 0xc0, !PT ;  /* 0x0000000106ff7812 */ /* 0x004fda000780c0ff */
[----:B---3--:R-:W-:Y:S01]  /*22b0*/  VOTEU.ANY UP1, P0 ;  /* 0x0000000000ff7886 */ /* 0x008fe20000020100 */
[----:B------:R-:W-:-:S13]  /*22c0*/  PLOP3.LUT P0, PT, PT, PT, UP1, 0x80, 0x8 ;  /* 0x000000000008781c */ /* 0x000fda0003f0f018 */
[----:B-1----:R-:W-:Y:S02]  /*22d0*/  @P0 LOP3.LUT R0, R5, 0xffff, RZ, 0xc0, !PT ;  /* 0x0000ffff05000812 */ /* 0x002fe400078ec0ff */
[----:B------:R-:W-:Y:S02]  /*22e0*/  @P0 MOV R2, R4 ;  /* 0x0000000400020202 */ /* 0x000fe40000000f00 */
[----:B------:R-:W-:Y:S01]  /*22f0*/  @P0 R2UR UR7, R0 ;  /* 0x00000000000702ca */ /* 0x000fe200000e0000 */
[----:B------:R-:W-:Y:S01]  /*2300*/  VIADD R0, R3, 0x140 ;  /* 0x0000014003007836 */ /* 0x000fe20000000000 */
[----:B------:R-:W-:Y:S02]  /*2310*/  @P0 SHF.R.U32.HI R4, RZ, 0x10, R5 ;  /* 0x00000010ff040819 */ /* 0x000fe40000011605 */
[----:B------:R-:W-:Y:S02]  /*2320*/  @P0 R2UR UR8, R2 ;  /* 0x00000000020802ca */ /* 0x000fe400000e0000 */
[----:B------:R-:W-:-:S02]  /*2330*/  PRMT R0, RZ, 0x654, R0 ;  /* 0x00000654ff007816 */ /* 0x000fc40000000000 */
[----:B------:R-:W-:Y:S02]  /*2340*/  @P0 R2UR UR4, R4 ;  /* 0x00000000040402ca */ /* 0x000fe400000e0000 */
[----:B------:R1:W-:Y:S03]  /*2350*/  SYNCS.ARRIVE.TRANS64.RED.A1T0 RZ, [R0+URZ], RZ ;  /* 0x000000ff00ff79a7 */ /* 0x0003e600081004ff */
[----:B------:R-:W-:-:S04]  /*2360*/  @UP1 UMOV UR27, UR7 ;  /* 0x00000007001b1c82 */ /* 0x000fc80008000000 */
[----:B------:R-:W-:-:S04]  /*2370*/  @UP1 UMOV UR37, UR8 ;  /* 0x0000000800251c82 */ /* 0x000fc80008000000 */
[----:B------:R-:W-:Y:S01]  /*2380*/  @UP1 UMOV UR36, UR4 ;  /* 0x0000000400241c82 */ /* 0x000fe20008000000 */
[----:B------:R-:W-:Y:S05]  /*2390*/  BRA.U !UP0, `(.L_x_41) ;  /* 0x0000000108d47547 */ /* 0x000fea000b800000 */
[----:B------:R-:W2:Y:S01]  /*23a0*/  LDCU.128 UR12, c[0x0][0xb10] ;  /* 0x00016200ff0c77ac */ /* 0x000ea20008000c00 */
[----:B------:R-:W3:Y:S01]  /*23b0*/  LDCU UR26, c[0x0][0xb20] ;  /* 0x00016400ff1a77ac */ /* 0x000ee20008000800 */
[----:B------:R-:W4:Y:S01]  /*23c0*/  LDCU UR20, c[0x0][0xb0c] ;  /* 0x00016180ff1477ac */ /* 0x000f220008000800 */
[----:B------:R-:W1:Y:S01]  /*23d0*/  LDCU.64 UR10, c[0x0][0xb28] ;  /* 0x00016500ff0a77ac */ /* 0x000e620008000a00 */
[----:B------:R-:W-:Y:S02]  /*23e0*/  UISETP.NE.AND UP3, UPT, UR42, 0x1, UPT ;  /* 0x000000012a00788c */ /* 0x000fe4000bf65270 */
[----:B--2---:R-:W-:Y:S02]  /*23f0*/  UIMAD.WIDE.U32 UR16, UR38, UR15, URZ ;  /* 0x0000000f261072a5 */ /* 0x004fe4000f8e00ff */
[----:B------:R-:W-:Y:S02]  /*2400*/  UIMAD.WIDE.U32 UR8, UR39, UR12, URZ ;  /* 0x0000000c270872a5 */ /* 0x000fe4000f8e00ff */
[----:B------:R-:W-:-:S02]  /*2410*/  UISETP.NE.AND UP0, UPT, UR14, 0x1, UPT ;  /* 0x000000010e00788c */ /* 0x000fc4000bf05270 */
[----:B------:R-:W-:Y:S01]  /*2420*/  UIMAD.WIDE.U32 UR22, UR27, UR15, URZ ;  /* 0x0000000f1b1672a5 */ /* 0x000fe2000f8e00ff */
[----:B------:R-:W-:Y:S02]  /*2430*/  UMOV UR16, UR17 ;  /* 0x0000001100107c82 */ /* 0x000fe40008000000 */
[----:B------:R-:W-:Y:S01]  /*2440*/  UMOV UR8, UR9 ;  /* 0x0000000900087c82 */ /* 0x000fe20008000000 */
[----:B---3--:R-:W-:Y:S02]  /*2450*/  USHF.R.U32.HI UR16, URZ, UR26, UR16 ;  /* 0x0000001aff107299 */ /* 0x008fe40008011610 */
[----:B----4-:R-:W-:Y:S02]  /*2460*/  UISETP.NE.AND UP2, UPT, UR20, 0x1, UPT ;  /* 0x000000011400788c */ /* 0x010fe4000bf45270 */
[----:B------:R-:W-:Y:S02]  /*2470*/  USHF.R.U32.HI UR8, URZ, UR13, UR8 ;  /* 0x0000000dff087299 */ /* 0x000fe40008011608 */
[----:B------:R-:W-:-:S02]  /*2480*/  USEL UR7, UR38, UR16, !UP0 ;  /* 0x0000001026077287 */ /* 0x000fc4000c000000 */
[----:B------:R-:W-:Y:S02]  /*2490*/  USEL UR8, UR39, UR8, !UP2 ;  /* 0x0000000827087287 */ /* 0x000fe4000d000000 */
[----:B-1----:R-:W-:Y:S01]  /*24a0*/  UIMAD.WIDE.U32 UR16, UR7, UR10, URZ ;  /* 0x0000000a071072a5 */ /* 0x002fe2000f8e00ff */
[----:B------:R-:W-:Y:S01]  /*24b0*/  UMOV UR4, UR23 ;  /* 0x0000001700047c82 */ /* 0x000fe20008000000 */
[----:B------:R-:W-:Y:S02]  /*24c0*/  UIMAD.WIDE.U32 UR18, UR37, UR12, URZ ;  /* 0x0000000c251272a5 */ /* 0x000fe4000f8e00ff */
[----:B------:R-:W-:-:S03]  /*24d0*/  UIMAD.WIDE.U32 UR22, UR8, UR10, URZ ;  /* 0x0000000a081672a5 */ /* 0x000fc6000f8e00ff */
[----:B------:R-:W-:Y:S01]  /*24e0*/  UMOV UR16, UR17 ;  /* 0x0000001100107c82 */ /* 0x000fe20008000000 */
[----:B------:R-:W-:Y:S02]  /*24f0*/  USHF.R.U32.HI UR4, URZ, UR26, UR4 ;  /* 0x0000001aff047299 */ /* 0x000fe40008011604 */
[----:B------:R-:W-:Y:S01]  /*2500*/  @UP3 USHF.R.U32.HI UR7, URZ, UR11, UR16 ;  /* 0x0000000bff073299 */ /* 0x000fe20008011610 */
[----:B------:R-:W-:Y:S01]  /*2510*/  UMOV UR18, UR19 ;  /* 0x0000001300127c82 */ /* 0x000fe20008000000 */
[----:B------:R-:W-:Y:S01]  /*2520*/  UMOV UR22, UR23 ;  /* 0x0000001700167c82 */ /* 0x000fe20008000000 */
[----:B------:R-:W-:Y:S02]  /*2530*/  USHF.R.U32.HI UR13, URZ, UR13, UR18 ;  /* 0x0000000dff0d7299 */ /* 0x000fe40008011612 */
[----:B------:R-:W-:Y:S02]  /*2540*/  USEL UR4, UR27, UR4, !UP0 ;  /* 0x000000041b047287 */ /* 0x000fe4000c000000 */
[----:B------:R-:W-:-:S02]  /*2550*/  @UP3 USHF.R.U32.HI UR8, URZ, UR11, UR22 ;  /* 0x0000000bff083299 */ /* 0x000fc40008011616 */
[----:B------:R-:W-:Y:S02]  /*2560*/  UIMAD UR9, UR42, UR7, URZ ;  /* 0x000000072a0972a4 */ /* 0x000fe4000f8e02ff */
[----:B------:R-:W-:Y:S02]  /*2570*/  USEL UR7, UR37, UR13, !UP2 ;  /* 0x0000000d25077287 */ /* 0x000fe4000d000000 */
[----:B------:R-:W-:Y:S02]  /*2580*/  UIMAD UR12, UR42, UR8, URZ ;  /* 0x000000082a0c72a4 */ /* 0x000fe4000f8e02ff */
[----:B------:R-:W-:Y:S02]  /*2590*/  UISETP.GE.AND UP0, UPT, UR4, UR9, UPT ;  /* 0x000000090400728c */ /* 0x000fe4000bf06270 */
[----:B------:R-:W-:Y:S02]  /*25a0*/  UIMAD.WIDE.U32 UR16, UR4, UR10, URZ ;  /* 0x0000000a041072a5 */ /* 0x000fe4000f8e00ff */
[----:B------:R-:W-:-:S02]  /*25b0*/  UISETP.GE.OR UP0, UPT, UR7, UR12, UP0 ;  /* 0x0000000c0700728c */ /* 0x000fc40008706670 */
        /* <DEDUP_REMOVED lines=19> */
.L_x_41:
[----:B------:R-:W2:Y:S02]  /*26f0*/  LDCU UR4, c[0x0][0xb30] ;  /* 0x00016600ff0477ac */ /* 0x000ea40008000800 */
[----:B--2---:R-:W-:-:S09]  /*2700*/  UISETP.NE.AND UP0, UPT, UR4, 0x1, UPT ;  /* 0x000000010400788c */ /* 0x004fd2000bf05270 */
[----:B------:R-:W-:Y:S05]  /*2710*/  BRA.U UP0, `(.L_x_42) ;  /* 0x0000000100447547 */ /* 0x000fea000b800000 */
[----:B------:R-:W2:Y:S01]  /*2720*/  LDCU.128 UR12, c[0x0][0xb10] ;  /* 0x00016200ff0c77ac */ /* 0x000ea20008000c00 */
[----:B------:R-:W3:Y:S01]  /*2730*/  LDCU UR16, c[0x0][0xb0c] ;  /* 0x00016180ff1077ac */ /* 0x000ee20008000800 */
[----:B------:R-:W4:Y:S01]  /*2740*/  LDCU UR17, c[0x0][0xb20] ;  /* 0x00016400ff1177ac */ /* 0x000f220008000800 */
[----:B--2---:R-:W-:Y:S02]  /*2750*/  UIMAD.WIDE.U32 UR10, UR37, UR12, URZ ;  /* 0x0000000c250a72a5 */ /* 0x004fe4000f8e00ff */
[----:B------:R-:W-:Y:S02]  /*2760*/  UIMAD.WIDE.U32 UR8, UR27, UR15, URZ ;  /* 0x0000000f1b0872a5 */ /* 0x000fe4000f8e00ff */
[----:B---3--:R-:W-:Y:S02]  /*2770*/  UISETP.NE.AND UP2, UPT, UR16, 0x1, UPT ;  /* 0x000000011000788c */ /* 0x008fe4000bf45270 */
[----:B------:R-:W-:Y:S01]  /*2780*/  UISETP.NE.AND UP0, UPT, UR14, 0x1, UPT ;  /* 0x000000010e00788c */ /* 0x000fe2000bf05270 */
[----:B------:R-:W-:-:S02]  /*2790*/  UMOV UR7, UR11 ;  /* 0x0000000b00077c82 */ /* 0x000fc40008000000 */
[----:B------:R-:W-:Y:S01]  /*27a0*/  UMOV UR4, UR9 ;  /* 0x0000000900047c82 */ /* 0x000fe20008000000 */
[----:B------:R-:W-:Y:S02]  /*27b0*/  USHF.R.U32.HI UR7, URZ, UR13, UR7 ;  /* 0x0000000dff077299 */ /* 0x000fe40008011607 */
[----:B----4-:R-:W-:Y:S02]  /*27c0*/  USHF.R.U32.HI UR4, URZ, UR17, UR4 ;  /* 0x00000011ff047299 */ /* 0x010fe40008011604 */
[----:B------:R-:W-:Y:S02]  /*27d0*/  USEL UR7, UR37, UR7, !UP2 ;  /* 0x0000000725077287 */ /* 0x000fe4000d000000 */
[----:B------:R-:W-:-:S04]  /*27e0*/  USEL UR4, UR27, UR4, !UP0 ;  /* 0x000000041b047287 */ /* 0x000fc8000c000000 */
[----:B------:R-:W-:Y:S02]  /*27f0*/  UIADD3 UR8, UPT, UPT, UR7, -UR4, URZ ;  /* 0x8000000407087290 */ /* 0x000fe4000fffe0ff */
[----:B------:R-:W-:Y:S02]  /*2800*/  UIADD3 UR4, UPT, UPT, -UR7, UR4, URZ ;  /* 0x0000000407047290 */ /* 0x000fe4000fffe1ff */
[----:B------:R-:W-:Y:S02]  /*2810*/  UIMAD UR27, UR8, UR14, UR27 ;  /* 0x0000000e081b72a4 */ /* 0x000fe4000f8e021b */
[----:B------:R-:W-:-:S12]  /*2820*/  UIMAD UR37, UR4, UR16, UR37 ;  /* 0x00000010042572a4 */ /* 0x000fd8000f8e0225 */
.L_x_42:
[----:B------:R-:W-:Y:S01]  /*2830*/  VIADD R11, R11, 0x1 ;  /* 0x000000010b0b7836 */ /* 0x000fe20000000000 */
[----:B------:R-:W-:Y:S02]  /*2840*/  R2UR UR7, R143 ;  /* 0x000000008f0772ca */ /* 0x000fe400000e0000 */
[----:B------:R-:W-:Y:S02]  /*2850*/  R2UR UR4, R142 ;  /* 0x000000008e0472ca */ /* 0x000fe400000e0000 */
[C---:B------:R-:W-:Y:S02]  /*2860*/  ISETP.NE.AND P0, PT, R11.reuse, 0x2, PT ;  /* 0x000000020b00780c */ /* 0x040fe40003f05270 */
[----:B------:R-:W-:Y:S02]  /*2870*/  PLOP3.LUT P1, PT, PT, PT, PT, 0x80, 0x8 ;  /* 0x000000000008781c */ /* 0x000fe40003f2f070 */
[----:B------:R-:W-:Y:S02]  /*2880*/  SEL R3, RZ, 0x1, P0 ;  /* 0x00000001ff037807 */ /* 0x000fe40000000000 */
[----:B------:R-:W-:-:S02]  /*2890*/  SEL R11, R11, RZ, P0 ;  /* 0x000000ff0b0b7207 */ /* 0x000fc40000000000 */
[----:B------:R-:W-:Y:S01]  /*28a0*/  LOP3.LUT R10, R10, R3, RZ, 0x3c, !PT ;  /* 0x000000030a0a7212 */ /* 0x000fe200078e3cff */
[----:B------:R-:W-:Y:S02]  /*28b0*/  UIADD3 UR16, UPT, UPT, UR37, UR7, URZ ;  /* 0x0000000725107290 */ /* 0x000fe4000fffe0ff */
[----:B------:R-:W-:Y:S01]  /*28c0*/  UIADD3 UR20, UPT, UPT, UR27, UR4, URZ ;  /* 0x000000041b147290 */ /* 0x000fe2000fffe0ff */
[----:B------:R-:W-:Y:S11]  /*28d0*/  BRA.U UP1, `(.L_x_43) ;  /* 0xfffffff1013c7547 */ /* 0x000ff6000b83ffff */
[----:B------:R-:W-:Y:S01]  /*28e0*/  UIADD3 UR7, UPT, UPT, UR6, 0x70, URZ ;  /* 0x0000007006077890 */ /* 0x000fe2000fffe0ff */
[----:B------:R-:W-:-:S03]  /*28f0*/  SHF.L.U32 R3, R12, 0x1f, RZ ;  /* 0x0000001f0c037819 */ /* 0x000fc600000006ff */
[----:B------:R-:W-:-:S09]  /*2900*/  ULEA UR4, UR5, UR7, 0x3 ;  /* 0x0000000705047291 */ /* 0x000fd2000f8e18ff */
[----:B------:R-:W2:Y:S02]  /*2910*/  SYNCS.PHASECHK.TRANS64.TRYWAIT P0, [UR4], R3 ;  /* 0x00000003ff0075a7 */ /* 0x000ea40008001104 */
[----:B--2---:R-:W-:Y:S05]  /*2920*/  @!P0 BRA `(.L_x_44) ;  /* 0x00000094007c8947 */ /* 0x004fea0003800000 */
.L_x_146:
[----:B------:R-:W-:-:S04]  /*2930*/  UIADD3 UR4, UPT, UPT, UR5, 0x1, URZ ;  /* 0x0000000105047890 */ /* 0x000fc8000fffe0ff */
[----:B------:R-:W-:-:S04]  /*2940*/  UISETP.NE.AND UP0, UPT, UR4, 0xe, UPT ;  /* 0x0000000e0400788c */ /* 0x000fc8000bf05270 */
[----:B------:R-:W-:Y:S02]  /*2950*/  USEL UR6, URZ, 0x1, UP0 ;  /* 0x00000001ff067887 */ /* 0x000fe40008000000 */
[----:B------:R-:W-:-:S04]  /*2960*/  USEL UR4, UR4, URZ, UP0 ;  /* 0x000000ff04047287 */ /* 0x000fc80008000000 */
[----:B------:R-:W-:Y:S01]  /*2970*/  ULEA UR5, UR4, UR7, 0x3 ;  /* 0x0000000704057291 */ /* 0x000fe2000f8e18ff */
[----:B------:R-:W-:-:S04]  /*2980*/  LOP3.LUT R2, R12, UR6, RZ, 0x3c, !PT ;  /* 0x000000060c027c12 */ /* 0x000fc8000f8e3cff */
[----:B-1----:R-:W-:-:S04]  /*2990*/  SHF.L.U32 R3, R2, 0x1f, RZ ;  /* 0x0000001f02037819 */ /* 0x002fc800000006ff */
[----:B------:R-:W1:Y:S02]  /*29a0*/  SYNCS.PHASECHK.TRANS64.TRYWAIT P0, [UR5], R3 ;  /* 0x00000003ff0075a7 */ /* 0x000e640008001105 */
[----:B-1----:R-:W-:Y:S05]  /*29b0*/  @!P0 BRA `(.L_x_45) ;  /* 0x0000009400708947 */ /* 0x002fea0003800000 */
.L_x_148:
        /* <DEDUP_REMOVED lines=9> */
.L_x_150:
        /* <DEDUP_REMOVED lines=9> */
.L_x_152:
        /* <DEDUP_REMOVED lines=9> */
.L_x_154:
        /* <DEDUP_REMOVED lines=9> */
.L_x_156:
        /* <DEDUP_REMOVED lines=9> */
.L_x_158:
        /* <DEDUP_REMOVED lines=9> */
.L_x_160:
        /* <DEDUP_REMOVED lines=9> */
.L_x_162:
        /* <DEDUP_REMOVED lines=9> */
.L_x_164:
        /* <DEDUP_REMOVED lines=9> */
.L_x_166:
        /* <DEDUP_REMOVED lines=9> */
.L_x_168:
        /* <DEDUP_REMOVED lines=9> */
.L_x_170:
[----:B------:R-:W-:-:S04]  /*2ff0*/  UIADD3 UR4, UPT, UPT, UR4, 0x1, URZ ;  /* 0x0000000104047890 */ /* 0x000fc8000fffe0ff */
[----:B------:R-:W-:-:S04]  /*3000*/  UISETP.NE.AND UP0, UPT, UR4, 0xe, UPT ;  /* 0x0000000e0400788c */ /* 0x000fc8000bf05270 */
[----:B------:R-:W-:Y:S02]  /*3010*/  USEL UR5, URZ, 0x1, UP0 ;  /* 0x00000001ff057887 */ /* 0x000fe40008000000 */
[----:B------:R-:W-:-:S04]  /*3020*/  USEL UR4, UR4, URZ, UP0 ;  /* 0x000000ff04047287 */ /* 0x000fc80008000000 */
[----:B------:R-:W-:Y:S01]  /*3030*/  ULEA UR4, UR4, UR7, 0x3 ;  /* 0x0000000704047291 */ /* 0x000fe2000f8e18ff */
[----:B-1----:R-:W-:-:S04]  /*3040*/  LOP3.LUT R3, R2, UR5, RZ, 0x3c, !PT ;  /* 0x0000000502037c12 */ /* 0x002fc8000f8e3cff */
[----:B------:R-:W-:Y:S01]  /*3050*/  SHF.L.U32 R3, R3, 0x1f, RZ ;  /* 0x0000001f03037819 */ /* 0x000fe200000006ff */
[----:B------:R-:W-:-:S07]  /*3060*/  IMAD.U32 R0, RZ, RZ, UR4 ;  /* 0x00000004ff007e24 */ /* 0x000fce000f8e00ff */
.L_x_57:
[----:B-1----:R1:W2:Y:S02]  /*3070*/  SYNCS.PHASECHK.TRANS64.TRYWAIT P0, [R0+URZ], R3 ;  /* 0x00000003000075a7 */ /* 0x0022a400080011ff */
[----:B--2---:R-:W-:Y:S05]  /*3080*/  @!P0 NANOSLEEP.SYNCS 0x989680 ;  /* 0x009896800000895d */ /* 0x004fea0003900000 */
[----:B------:R-:W2:Y:S02]  /*3090*/  @!P0 SYNCS.PHASECHK.TRANS64 P0, [R0+URZ], R3 ;  /* 0x00000003000085a7 */ /* 0x000ea400080010ff */
[----:B--2---:R-:W-:Y:S05]  /*30a0*/  @P0 EXIT ;  /* 0x000000000000094d */ /* 0x004fea0003800000 */
[----:B------:R-:W-:Y:S05]  /*30b0*/  BRA `(.L_x_57) ;  /* 0xfffffffc00ec7947 */ /* 0x000fea000383ffff */
.L_x_23:
[----:B------:R-:W-:-:S04]  /*30c0*/  UISETP.NE.AND UP0, UPT, UR45, URZ, UPT ;  /* 0x000000ff2d00728c */ /* 0x000fc8000bf05270 */
[----:B------:R-:W-:-:S09]  /*30d0*/  UISETP.NE.OR UP0, UPT, UR17, 0x1, UP0 ;  /* 0x000000011100788c */ /* 0x000fd20008705670 */
[----:B------:R-:W-:Y:S05]  /*30e0*/  BRA.U UP0, `(.L_x_58) ;  /* 0x0000000500487547 */ /* 0x000fea000b800000 */
[----:B------:R-:W-:Y:S01]  /*30f0*/  ISETP.GE.U32.AND P2, PT, R0, 0x4, PT ;  /* 0x000000040000780c */ /* 0x000fe20003f46070 */
[----:B------:R-:W-:Y:S01]  /*3100*/  IMAD.MOV.U32 R12, RZ, RZ, 0x1 ;  /* 0x00000001ff0c7424 */ /* 0x000fe200078e00ff */
[----:B------:R-:W-:Y:S02]  /*3110*/  CS2R R10, SRZ ;  /* 0x00000000000a7805 */ /* 0x000fe4000001ff00 */
[----:B------:R-:W-:Y:S01]  /*3120*/  CS2R R8, SRZ ;  /* 0x0000000000087805 */ /* 0x000fe2000001ff00 */
[----:B------:R-:W-:Y:S01]  /*3130*/  UMOV UR6, 0x400 ;  /* 0x0000040000067882 */ /* 0x000fe20000000000 */
[----:B------:R-:W-:Y:S01]  /*3140*/  UMOV UR5, URZ ;  /* 0x000000ff00057c82 */ /* 0x000fe20008000000 */
[----:B------:R-:W-:-:S12]  /*3150*/  ULEA UR6, UR45, UR6, 0x18 ;  /* 0x000000062d067291 */ /* 0x000fd8000f8ec0ff */
.L_x_62:
[----:B------:R-:W-:Y:S02]  /*3160*/  LEA R2, R8, UR6, 0x3 ;  /* 0x0000000608027c11 */ /* 0x000fe4000f8e18ff */
[----:B------:R-:W-:-:S03]  /*3170*/  SHF.L.U32 R5, R9, 0x1f, RZ ;  /* 0x0000001f09057819 */ /* 0x000fc600000006ff */
[----:B------:R-:W-:Y:S01]  /*3180*/  VIADD R4, R2, 0x180 ;  /* 0x0000018002047836 */ /* 0x000fe20000000000 */
[----:B------:R-:W1:Y:S02]  /*3190*/  SYNCS.PHASECHK.TRANS64.TRYWAIT P0, [R2+URZ+0x170], R5 ;  /* 0x00017005020075a7 */ /* 0x000e6400080011ff */
[----:B-1----:R-:W-:Y:S05]  /*31a0*/  @!P0 BRA `(.L_x_59) ;  /* 0x0000009000948947 */ /* 0x002fea0003800000 */
.L_x_171:
[----:B------:R-:W-:Y:S01]  /*31b0*/  ULEA UR4, UR5, UR6, 0x3 ;  /* 0x0000000605047291 */ /* 0x000fe2000f8e18ff */
[----:B------:R-:W-:Y:S02]  /*31c0*/  PRMT R4, RZ, 0x654, R4 ;  /* 0x00000654ff047816 */ /* 0x000fe40000000004 */
[----:B-1----:R-:W-:Y:S01]  /*31d0*/  SHF.L.U32 R5, R12, 0x1f, RZ ;  /* 0x0000001f0c057819 */ /* 0x002fe200000006ff */
[----:B------:R-:W-:Y:S01]  /*31e0*/  UIADD3 UR7, UPT, UPT, UR4, 0x130, URZ ;  /* 0x0000013004077890 */ /* 0x000fe2000fffe0ff */
[----:B------:R1:W-:Y:S05]  /*31f0*/  SYNCS.ARRIVE.TRANS64.RED.A1T0 RZ, [R4+URZ], RZ ;  /* 0x000000ff04ff79a7 */ /* 0x0003ea00081004ff */
[----:B------:R-:W-:Y:S01]  /*3200*/  IMAD.U32 R7, RZ, RZ, UR7 ;  /* 0x00000007ff077e24 */ /* 0x000fe2000f8e00ff */
[----:B------:R-:W2:Y:S04]  /*3210*/  SYNCS.PHASECHK.TRANS64.TRYWAIT P0, [UR4+0x140], R5 ;  /* 0x00014005ff0075a7 */ /* 0x000ea80008001104 */
[----:B------:R-:W-:Y:S01]  /*3220*/  PRMT R6, R0, 0x654, R7 ;  /* 0x0000065400067816 */ /* 0x000fe20000000007 */
[----:B-1----:R-:W-:Y:S01]  /*3230*/  @!P2 IMAD.MOV.U32 R4, RZ, RZ, 0x10 ;  /* 0x00000010ff04a424 */ /* 0x002fe200078e00ff */
[----:B--2---:R-:W-:Y:S06]  /*3240*/  @!P0 BRA `(.L_x_60) ;  /* 0x0000009000808947 */ /* 0x004fec0003800000 */
.L_x_173:
[----:B------:R-:W-:Y:S01]  /*3250*/  ULEA UR8, UR5, UR6, 0x4 ;  /* 0x0000000605087291 */ /* 0x000fe2000f8e20ff */
[----:B------:R-:W-:Y:S01]  /*3260*/  SEL R3, R6, R3, !P2 ;  /* 0x0000000306037207 */ /* 0x000fe20005000000 */
[----:B------:R-:W-:Y:S01]  /*3270*/  UIADD3 UR9, UPT, UPT, UR4, 0x130, URZ ;  /* 0x0000013004097890 */ /* 0x000fe2000fffe0ff */
[----:B-1----:R-:W-:Y:S01]  /*3280*/  LEA R2, R11, UR6, 0x3 ;  /* 0x000000060b027c11 */ /* 0x002fe2000f8e18ff */
[----:B------:R-:W-:Y:S01]  /*3290*/  UIADD3 UR8, UPT, UPT, UR8, 0x1a0, URZ ;  /* 0x000001a008087890 */ /* 0x000fe2000fffe0ff */
[----:B------:R-:W-:Y:S01]  /*32a0*/  SHF.L.U32 R5, R10, 0x1f, RZ ;  /* 0x0000001f0a057819 */ /* 0x000fe200000006ff */
[----:B------:R1:W-:Y:S01]  /*32b0*/  @!P2 SYNCS.ARRIVE.TRANS64.RED RZ, [R3+URZ], R4 ;  /* 0x0000000403ffa9a7 */ /* 0x0003e200080004ff */
[----:B------:R-:W-:Y:S01]  /*32c0*/  UIADD3 UR4, UPT, UPT, UR5, 0x1, URZ ;  /* 0x0000000105047890 */ /* 0x000fe2000fffe0ff */
[----:B------:R-:W-:-:S03]  /*32d0*/  VIADD R8, R8, 0x1 ;  /* 0x0000000108087836 */ /* 0x000fc60000000000 */
[----:B------:R-:W-:Y:S02]  /*32e0*/  UISETP.NE.AND UP0, UPT, UR4, 0x2, UPT ;  /* 0x000000020400788c */ /* 0x000fe4000bf05270 */
[----:B------:R-:W-:Y:S06]  /*32f0*/  UGETNEXTWORKID.BROADCAST [UR8], [UR9] ;  /* 0x00000000080073ca */ /* 0x000fec0008000100 */
[----:B------:R-:W-:Y:S01]  /*3300*/  USEL UR7, URZ, 0x1, UP0 ;  /* 0x00000001ff077887 */ /* 0x000fe20008000000 */
[----:B------:R-:W-:Y:S01]  /*3310*/  ISETP.NE.AND P0, PT, R8, 0x2, PT ;  /* 0x000000020800780c */ /* 0x000fe20003f05270 */
[----:B------:R-:W-:Y:S01]  /*3320*/  USEL UR5, UR4, URZ, UP0 ;  /* 0x000000ff04057287 */ /* 0x000fe20008000000 */
[----:B------:R-:W2:Y:S03]  /*3330*/  SYNCS.PHASECHK.TRANS64.TRYWAIT P1, [R2+URZ+0x130], R5 ;  /* 0x00013005020075a7 */ /* 0x000ea600080211ff */
[----:B------:R-:W-:Y:S01]  /*3340*/  LOP3.LUT R12, R12, UR7, RZ, 0x3c, !PT ;  /* 0x000000070c0c7c12 */ /* 0x000fe2000f8e3cff */
[----:B-12---:R-:W-:Y:S07]  /*3350*/  @!P1 BRA `(.L_x_61) ;  /* 0x0000009000549947 */ /* 0x006fee0003800000 */
.L_x_174:
[C---:B------:R-:W-:Y:S01]  /*3360*/  LEA R4, R11.reuse, UR6, 0x4 ;  /* 0x000000060b047c11 */ /* 0x040fe2000f8e20ff */
[----:B-1----:R-:W-:Y:S01]  /*3370*/  VIADD R2, R2, 0x140 ;  /* 0x0000014002027836 */ /* 0x002fe20000000000 */
[----:B------:R-:W-:Y:S01]  /*3380*/  SEL R8, R8, RZ, P0 ;  /* 0x000000ff08087207 */ /* 0x000fe20000000000 */
[----:B------:R-:W-:-:S03]  /*3390*/  VIADD R11, R11, 0x1 ;  /* 0x000000010b0b7836 */ /* 0x000fc60000000000 */
[----:B------:R-:W1:Y:S01]  /*33a0*/  LDS.128 R4, [R4+0x1a0] ;  /* 0x0001a00004047984 */ /* 0x000e620000000c00 */
[----:B------:R-:W-:Y:S02]  /*33b0*/  PRMT R2, RZ, 0x654, R2 ;  /* 0x00000654ff027816 */ /* 0x000fe40000000002 */
[C---:B------:R-:W-:Y:S01]  /*33c0*/  ISETP.NE.AND P1, PT, R11.reuse, 0x2, PT ;  /* 0x000000020b00780c */ /* 0x040fe20003f25270 */
[----:B------:R-:W-:Y:S01]  /*33d0*/  @!PT LDS RZ, [RZ] ;  /* 0x00000000fffff984 */ /* 0x000fe20000000800 */
[----:B------:R-:W-:Y:S01]  /*33e0*/  @!PT LDS RZ, [RZ] ;  /* 0x00000000fffff984 */ /* 0x000fe20000000800 */
[----:B------:R-:W-:Y:S01]  /*33f0*/  @!PT LDS RZ, [RZ] ;  /* 0x00000000fffff984 */ /* 0x000fe20000000800 */
[----:B------:R-:W-:Y:S01]  /*3400*/  @!PT LDS RZ, [RZ] ;  /* 0x00000000fffff984 */ /* 0x000fe20000000800 */
[----:B------:R2:W-:Y:S06]  /*3410*/  MEMBAR.ALL.CTA ;  /* 0x0000000000007992 */ /* 0x0005ec0000008000 */
[----:B--2---:R-:W2:Y:S01]  /*3420*/  FENCE.VIEW.ASYNC.S ;  /* 0x00000000000073c6 */ /* 0x004ea20000000000 */
[----:B------:R-:W-:Y:S01]  /*3430*/  SEL R11, R11, RZ, P1 ;  /* 0x000000ff0b0b7207 */ /* 0x000fe20000800000 */
[----:B--2---:R2:W-:Y:S01]  /*3440*/  SYNCS.ARRIVE.TRANS64.RED.A1T0 RZ, [R2+URZ], RZ ;  /* 0x000000ff02ff79a7 */ /* 0x0045e200081004ff */
[----:B-1----:R-:W-:-:S02]  /*3450*/  LOP3.LUT P3, RZ, R6, 0x1, RZ, 0xc0, !PT ;  /* 0x0000000106ff7812 */ /* 0x002fc4000786c0ff */
[----:B------:R-:W-:-:S04]  /*3460*/  SEL R5, RZ, 0x1, P1 ;  /* 0x00000001ff057807 */ /* 0x000fc80000800000 */
[----:B------:R-:W-:Y:S02]  /*3470*/  LOP3.LUT R10, R10, R5, RZ, 0x3c, !PT ;  /* 0x000000050a0a7212 */ /* 0x000fe400078e3cff */
[----:B--2---:R-:W-:-:S04]  /*3480*/  SEL R2, RZ, 0x1, P0 ;  /* 0x00000001ff027807 */ /* 0x004fc80000000000 */
[----:B------:R-:W-:Y:S01]  /*3490*/  LOP3.LUT R9, R9, R2, RZ, 0x3c, !PT ;  /* 0x0000000209097212 */ /* 0x000fe200078e3cff */
[----:B------:R-:W-:Y:S06]  /*34a0*/  @P3 BRA `(.L_x_62) ;  /* 0xfffffffc002c3947 */ /* 0x000fec000383ffff */
[----:B------:R-:W-:Y:S01]  /*34b0*/  ULEA UR4, UR5, UR6, 0x3 ;  /* 0x0000000605047291 */ /* 0x000fe2000f8e18ff */
[----:B------:R-:W-:-:S08]  /*34c0*/  SHF.L.U32 R3, R12, 0x1f, RZ ;  /* 0x0000001f0c037819 */ /* 0x000fd000000006ff */
[----:B------:R-:W1:Y:S02]  /*34d0*/  SYNCS.PHASECHK.TRANS64 P0, [UR4+0x140], R3 ;  /* 0x00014003ff0075a7 */ /* 0x000e640008001004 */
[----:B-1----:R-:W-:Y:S05]  /*34e0*/  @P0 BRA `(.L_x_63) ;  /* 0x0000000000080947 */ /* 0x002fea0003800000 */
[----:B------:R-:W1:Y:S02]  /*34f0*/  SYNCS.PHASECHK.TRANS64.TRYWAIT P0, [UR4+0x140], R3 ;  /* 0x00014003ff0075a7 */ /* 0x000e640008001104 */
[----:B-1----:R-:W-:Y:S05]  /*3500*/  @!P0 BRA `(.L_x_64) ;  /* 0x0000008c00fc8947 */ /* 0x002fea0003800000 */
.L_x_63:
[----:B------:R-:W-:-:S04]  /*3510*/  UIADD3 UR7, UPT, UPT, UR5, 0x1, URZ ;  /* 0x0000000105077890 */ /* 0x000fc8000fffe0ff */
[----:B------:R-:W-:-:S04]  /*3520*/  UISETP.NE.AND UP0, UPT, UR7, 0x2, UPT ;  /* 0x000000020700788c */ /* 0x000fc8000bf05270 */
[----:B------:R-:W-:Y:S02]  /*3530*/  USEL UR8, URZ, 0x1, UP0 ;  /* 0x00000001ff087887 */ /* 0x000fe40008000000 */
[----:B------:R-:W-:-:S04]  /*3540*/  USEL UR7, UR7, URZ, UP0 ;  /* 0x000000ff07077287 */ /* 0x000fc80008000000 */
[----:B------:R-:W-:Y:S01]  /*3550*/  ULEA UR7, UR7, UR6, 0x3 ;  /* 0x0000000607077291 */ /* 0x000fe2000f8e18ff */
[----:B-1----:R-:W-:-:S04]  /*3560*/  LOP3.LUT R3, R12, UR8, RZ, 0x3c, !PT ;  /* 0x000000080c037c12 */ /* 0x002fc8000f8e3cff */
[----:B------:R-:W-:-:S04]  /*3570*/  SHF.L.U32 R0, R3, 0x1f, RZ ;  /* 0x0000001f03007819 */ /* 0x000fc800000006ff */
[----:B------:R-:W1:Y:S02]  /*3580*/  SYNCS.PHASECHK.TRANS64 P0, [UR7+0x140], R0 ;  /* 0x00014000ff0075a7 */ /* 0x000e640008001007 */
[----:B-1----:R-:W-:Y:S05]  /*3590*/  @P0 EXIT ;  /* 0x000000000000094d */ /* 0x002fea0003800000 */
[----:B------:R-:W-:Y:S02]  /*35a0*/  SHF.L.U32 R3, R3, 0x1f, RZ ;  /* 0x0000001f03037819 */ /* 0x000fe400000006ff */
[----:B------:R-:W-:-:S07]  /*35b0*/  MOV R0, UR7 ;  /* 0x0000000700007c02 */ /* 0x000fce0008000f00 */
.L_x_65:
[----:B-1----:R1:W2:Y:S02]  /*35c0*/  SYNCS.PHASECHK.TRANS64.TRYWAIT P0, [R0+URZ+0x140], R3 ;  /* 0x00014003000075a7 */ /* 0x0022a400080011ff */
[----:B--2---:R-:W-:Y:S05]  /*35d0*/  @!P0 NANOSLEEP.SYNCS 0x989680 ;  /* 0x009896800000895d */ /* 0x004fea0003900000 */
[----:B------:R-:W2:Y:S02]  /*35e0*/  @!P0 SYNCS.PHASECHK.TRANS64 P0, [R0+URZ+0x140], R3 ;  /* 0x00014003000085a7 */ /* 0x000ea400080010ff */
[----:B--2---:R-:W-:Y:S05]  /*35f0*/  @P0 EXIT ;  /* 0x000000000000094d */ /* 0x004fea0003800000 */
[----:B------:R-:W-:Y:S05]  /*3600*/  BRA `(.L_x_65) ;  /* 0xfffffffc00ec7947 */ /* 0x000fea000383ffff */
.L_x_58:
[----:B------:R-:W-:Y:S05]  /*3610*/  BRA.U UP4, `(.L_x_66) ;  /* 0x0000000d04207547 */ /* 0x000fea000b800000 */
[----:B------:R-:W-:Y:S01]  /*3620*/  UMOV UR4, 0x40 ;  /* 0x0000004000047882 */ /* 0x000fe20000000000 */
[----:B------:R-:W-:Y:S01]  /*3630*/  NOP ;  /* 0x0000000000007918 */ /* 0x000fe20000000000 */
[----:B------:R-:W-:Y:S01]  /*3640*/  ULEA UR5, UR45, UR4, 0x18 ;  /* 0x000000042d057291 */ /* 0x000fe2000f8ec0ff */
[----:B------:R-:W-:Y:S02]  /*3650*/  UMOV UR6, 0x400 ;  /* 0x0000040000067882 */ /* 0x000fe40000000000 */
[----:B------:R-:W-:-:S06]  /*3660*/  ULEA UR6, UR45, UR6, 0x18 ;  /* 0x000000062d067291 */ /* 0x000fcc000f8ec0ff */
[----:B------:R-:W1:Y:S02]  /*3670*/  LDS.U8 R0, [UR5+0x1c] ;  /* 0x00001c05ff007984 */ /* 0x000e640008000000 */
[----:B-1----:R-:W-:-:S13]  /*3680*/  ISETP.NE.AND P0, PT, R0, RZ, PT ;  /* 0x000000ff0000720c */ /* 0x002fda0003f05270 */
[----:B------:R-:W-:Y:S05]  /*3690*/  @P0 BRA `(.L_x_67) ;  /* 0x0000000000580947 */ /* 0x000fea0003800000 */
[----:B------:R-:W-:-:S13]  /*36a0*/  ELECT P0, URZ, PT ;  /* 0x0000000000ff782f */ /* 0x000fda0003800000 */
[----:B------:R-:W-:Y:S05]  /*36b0*/  @!P0 BRA `(.L_x_68) ;  /* 0x0000000000608947 */ /* 0x000fea0003800000 */
[----:B------:R-:W-:Y:S01]  /*36c0*/  UMOV UR4, 0x10 ;  /* 0x0000001000047882 */ /* 0x000fe20000000000 */
[----:B------:R-:W-:Y:S01]  /*36d0*/  HFMA2 R0, -RZ, RZ, 0, 5.9604644775390625e-08 ;  /* 0x00000001ff007431 */ /* 0x000fe200000001ff */
[----:B------:R-:W-:-:S03]  /*36e0*/  MOV R3, 0xffff ;  /* 0x0000ffff00037802 */ /* 0x000fc60000000f00 */
[----:B------:R-:W-:Y:S04]  /*36f0*/  DEPBAR.LE SB1, 0x36 ;  /* 0x00009d800000791a */ /* 0x000fe80000000000 */
[----:B------:R-:W1:Y:S02]  /*3700*/  UTCATOMSWS.FIND_AND_SET.ALIGN UP0, UR4, UR4 ;  /* 0x00000004000475e3 */ /* 0x000e640008000800 */
[----:B-1----:R-:W-:Y:S01]  /*3710*/  MOV R4, UR4 ;  /* 0x0000000400047c02 */ /* 0x002fe20008000f00 */
[----:B------:R-:W-:Y:S06]  /*3720*/  BRA.U UP0, `(.L_x_69) ;  /* 0x0000000100187547 */ /* 0x000fec000b800000 */
.L_x_70:
[----:B------:R-:W-:Y:S05]  /*3730*/  NANOSLEEP 0x64 ;  /* 0x000000640000795d */ /* 0x000fea0003800000 */
[----:B------:R-:W-:-:S05]  /*3740*/  UMOV UR4, 0x10 ;  /* 0x0000001000047882 */ /* 0x000fca0000000000 */
[----:B------:R-:W-:Y:S04]  /*3750*/  DEPBAR.LE SB1, 0x36 ;  /* 0x00009d800000791a */ /* 0x000fe80000000000 */
[----:B------:R-:W1:Y:S02]  /*3760*/  UTCATOMSWS.FIND_AND_SET.ALIGN UP0, UR4, UR4 ;  /* 0x00000004000475e3 */ /* 0x000e640008000800 */
[----:B-1----:R-:W-:Y:S01]  /*3770*/  MOV R4, UR4 ;  /* 0x0000000400047c02 */ /* 0x002fe20008000f00 */
[----:B------:R-:W-:Y:S05]  /*3780*/  BRA.U !UP0, `(.L_x_70) ;  /* 0xfffffffd08e87547 */ /* 0x000fea000b83ffff */
.L_x_69:
[-C--:B------:R-:W-:Y:S02]  /*3790*/  SHF.L.U32 R3, R3, R4.reuse, RZ ;  /* 0x0000000403037219 */ /* 0x080fe400000006ff */
[----:B------:R-:W-:Y:S01]  /*37a0*/  SHF.L.U32 R0, R0, R4, RZ ;  /* 0x0000000400007219 */ /* 0x000fe200000006ff */
[----:B------:R-:W-:Y:S02]  /*37b0*/  IMAD.SHL.U32 R4, R4, 0x20, RZ ;  /* 0x0000002004047824 */ /* 0x000fe400078e00ff */
[----:B------:R1:W-:Y:S04]  /*37c0*/  ATOMS.OR RZ, [UR5+0x14], R3 ;  /* 0x00001403ffff798c */ /* 0x0003e8000b000005 */
[----:B------:R1:W-:Y:S04]  /*37d0*/  ATOMS.OR RZ, [UR5+0x18], R0 ;  /* 0x00001800ffff798c */ /* 0x0003e8000b000005 */
[----:B------:R1:W-:Y:S01]  /*37e0*/  STS [UR6+0x1c0], R4 ;  /* 0x0001c004ff007988 */ /* 0x0003e20008000806 */
[----:B------:R-:W-:Y:S05]  /*37f0*/  BRA `(.L_x_68) ;  /* 0x0000000000107947 */ /* 0x000fea0003800000 */
.L_x_67:
[----:B------:R-:W-:Y:S02]  /*3800*/  MOV R0, 0xffffffff ;  /* 0xffffffff00007802 */ /* 0x000fe40000000f00 */
[----:B------:R-:W-:-:S03]  /*3810*/  MOV R4, 0x3840 ;  /* 0x0000384000047802 */ /* 0x000fc60000000f00 */
[----:B------:R1:W-:Y:S04]  /*3820*/  STS [UR6+0x1c0], R0 ;  /* 0x0001c000ff007988 */ /* 0x0003e80008000806 */
[----:B-1---5:R-:W-:Y:S05]  /*3830*/  CALL.REL.NOINC `($__internal_1_$__cuda_sm10x_tcgen05_guardrail_trap_phase_invalid_during_alloc) ;  /* 0x0000009400147944 */ /* 0x022fea0003c00000 */
.L_x_68:
[----:B------:R-:W-:Y:S05]  /*3840*/  WARPSYNC.ALL ;  /* 0x0000000000007948 */ /* 0x000fea0003800000 */
[----:B------:R-:W2:Y:S01]  /*3850*/  S2UR UR4, SR_CgaCtaId ;  /* 0x00000000000479c3 */ /* 0x000ea20000008800 */
[----:B------:R-:W-:Y:S01]  /*3860*/  UMOV UR13, 0x400 ;  /* 0x00000400000d7882 */ /* 0x000fe20000000000 */
[----:B------:R-:W-:-:S06]  /*3870*/  NOP ;  /* 0x0000000000007918 */ /* 0x000fcc0000000000 */
[----:B------:R-:W-:Y:S06]  /*3880*/  BAR.ARV 0x6, 0xa0 ;  /* 0x0182800000007b1d */ /* 0x000fec0000002000 */
[----:B------:R-:W3:Y:S01]  /*3890*/  LDCU UR5, c[0x0][0x38c] ;  /* 0x00007180ff0577ac */ /* 0x000ee20008000800 */
[----:B------:R-:W-:Y:S01]  /*38a0*/  LOP3.LUT R2, R2, 0xffff, RZ, 0xc0, !PT ;  /* 0x0000ffff02027812 */ /* 0x000fe200078ec0ff */
[----:B------:R-:W-:Y:S01]  /*38b0*/  IMAD.MOV.U32 R11, RZ, RZ, 0x1 ;  /* 0x00000001ff0b7424 */ /* 0x000fe200078e00ff */
[----:B------:R-:W-:Y:S01]  /*38c0*/  CS2R R8, SRZ ;  /* 0x0000000000087805 */ /* 0x000fe2000001ff00 */
[----:B------:R-:W4:Y:S01]  /*38d0*/  LDCU UR8, c[0x0][0x38c] ;  /* 0x00007180ff0877ac */ /* 0x000f220008000800 */
[----:B------:R-:W-:Y:S01]  /*38e0*/  R2UR UR15, R2 ;  /* 0x00000000020f72ca */ /* 0x000fe200000e0000 */
[----:B------:R-:W-:Y:S01]  /*38f0*/  IMAD.MOV.U32 R10, RZ, RZ, RZ ;  /* 0x000000ffff0a7224 */ /* 0x000fe200078e00ff */
[----:B------:R-:W-:Y:S01]  /*3900*/  UMOV UR19, URZ ;  /* 0x000000ff00137c82 */ /* 0x000fe20008000000 */
[----:B------:R-:W-:Y:S01]  /*3910*/  UMOV UR10, URZ ;  /* 0x000000ff000a7c82 */ /* 0x000fe20008000000 */
[----:B--2---:R-:W-:Y:S01]  /*3920*/  ULEA UR13, UR4, UR13, 0x18 ;  /* 0x0000000d040d7291 */ /* 0x004fe2000f8ec0ff */
[----:B------:R-:W-:Y:S01]  /*3930*/  UMOV UR20, 0x0 ;  /* 0x0000000000147882 */ /* 0x000fe20000000000 */
[----:B------:R-:W-:-:S02]  /*3940*/  UMOV UR21, 0x84004a0 ;  /* 0x084004a000157882 */ /* 0x000fc40000000000 */
[----:B------:R-:W-:Y:S02]  /*3950*/  UIADD3 UR6, UPT, UPT, UR13, 0xc400, URZ ;  /* 0x0000c4000d067890 */ /* 0x000fe4000fffe0ff */
[----:B------:R-:W-:Y:S02]  /*3960*/  UIADD3 UR7, UPT, UPT, UR13, 0x1a400, URZ ;  /* 0x0001a4000d077890 */ /* 0x000fe4000fffe0ff */
[----:B---3--:R-:W-:Y:S01]  /*3970*/  UIADD3 UR5, UPT, UPT, UR5, 0x1f, URZ ;  /* 0x0000001f05057890 */ /* 0x008fe2000fffe0ff */
[----:B-1----:R-:W1:Y:S01]  /*3980*/  LDS R0, [UR13+0x1c0] ;  /* 0x0001c00dff007984 */ /* 0x002e620008000800 */
[----:B------:R-:W-:Y:S02]  /*3990*/  USHF.R.U32.HI UR6, URZ, 0x4, UR6 ;  /* 0x00000004ff067899 */ /* 0x000fe40008011606 */
[----:B------:R-:W-:Y:S02]  /*39a0*/  USHF.R.S32.HI UR4, URZ, 0x1f, UR5 ;  /* 0x0000001fff047899 */ /* 0x000fe40008011405 */
[----:B------:R-:W-:-:S02]  /*39b0*/  ULOP3.LUT UR6, UR6, 0x3fff, URZ, 0xc0, !UPT ;  /* 0x00003fff06067892 */ /* 0x000fc4000f8ec0ff */
[----:B------:R-:W-:Y:S02]  /*39c0*/  ULEA.HI UR4, UR4, UR5, URZ, 0x5 ;  /* 0x0000000504047291 */ /* 0x000fe4000f8f28ff */
[----:B------:R-:W-:Y:S02]  /*39d0*/  USHF.R.U32.HI UR5, URZ, 0x4, UR7 ;  /* 0x00000004ff057899 */ /* 0x000fe40008011607 */
[----:B------:R-:W-:Y:S02]  /*39e0*/  USHF.R.S32.HI UR22, URZ, 0x5, UR4 ;  /* 0x00000005ff167899 */ /* 0x000fe40008011404 */
[----:B------:R-:W-:Y:S02]  /*39f0*/  ULOP3.LUT UR5, UR5, 0x3fff, URZ, 0xc0, !UPT ;  /* 0x00003fff05057892 */ /* 0x000fe4000f8ec0ff */
[----:B------:R-:W-:Y:S02]  /*3a00*/  UISETP.LT.AND UP0, UPT, UR22, 0x1, UPT ;  /* 0x000000011600788c */ /* 0x000fe4000bf01270 */
[----:B------:R-:W-:-:S02]  /*3a10*/  ULOP3.LUT UR16, UR6, 0x10000, URZ, 0xfc, !UPT ;  /* 0x0001000006107892 */ /* 0x000fc4000f8efcff */
[----:B------:R-:W-:Y:S02]  /*3a20*/  USEL UR23, UR22, 0x1, !UP0 ;  /* 0x0000000116177887 */ /* 0x000fe4000c000000 */
[----:B------:R-:W-:Y:S02]  /*3a30*/  ULOP3.LUT UR17, UR5, 0x10000, URZ, 0xfc, !UPT ;  /* 0x0001000005117892 */ /* 0x000fe4000f8efcff */
[----:B------:R-:W-:Y:S02]  /*3a40*/  UIADD3 UR23, UPT, UPT, -UR23, URZ, URZ ;  /* 0x000000ff17177290 */ /* 0x000fe4000fffe1ff */
[----:B----4-:R-:W-:Y:S01]  /*3a50*/  UISETP.GE.AND UP4, UPT, UR8, 0x1, UPT ;  /* 0x000000010800788c */ /* 0x010fe2000bf86270 */
[----:B-1----:R-:W-:-:S15]  /*3a60*/  R2UR UR24, R0 ;  /* 0x00000000001872ca */ /* 0x002fde00000e0000 */
.L_x_77:
[----:B------:R-:W-:Y:S02]  /*3a70*/  LEA R0, R10, UR13, 0x3 ;  /* 0x0000000d0a007c11 */ /* 0x000fe4000f8e18ff */
[----:B------:R-:W-:Y:S02]  /*3a80*/  SHF.L.U32 R5, R9, 0x1f, RZ ;  /* 0x0000001f09057819 */ /* 0x000fe400000006ff */
[----:B------:R-:W-:Y:S01]  /*3a90*/  PLOP3.LUT P0, PT, PT, PT, UP4, 0x80, 0x8 ;  /* 0x000000000008781c */ /* 0x000fe20003f0f048 */
[----:B------:R-:W-:Y:S01]  /*3aa0*/  VIADD R3, R0, 0x140 ;  /* 0x0000014000037836 */ /* 0x000fe20000000000 */
[----:B-1----:R-:W1:Y:S02]  /*3ab0*/  SYNCS.PHASECHK.TRANS64.TRYWAIT P1, [R0+URZ+0x130], R5 ;  /* 0x00013005000075a7 */ /* 0x002e6400080211ff */
[----:B-1-3--:R-:W-:Y:S09]  /*3ac0*/  @!P1 BRA `(.L_x_71) ;  /* 0x0000008800a49947 */ /* 0x00aff20003800000 */
.L_x_176:
[----:B------:R-:W-:Y:S01]  /*3ad0*/  LEA R4, R10, UR13, 0x4 ;  /* 0x0000000d0a047c11 */ /* 0x000fe2000f8e20ff */
[----:B------:R-:W-:Y:S01]  /*3ae0*/  @UP4 ULEA UR4, UR10, UR13, 0x3 ;  /* 0x0000000d0a044291 */ /* 0x000fe2000f8e18ff */
[----:B------:R-:W-:Y:S01]  /*3af0*/  PLOP3.LUT P2, PT, PT, PT, PT, 0x80, 0x8 ;  /* 0x000000000008781c */ /* 0x000fe20003f4f070 */
[----:B------:R-:W-:Y:S01]  /*3b00*/  ULEA UR18, UR19, UR13, 0x3 ;  /* 0x0000000d13127291 */ /* 0x000fe2000f8e18ff */
[----:B------:R-:W-:Y:S02]  /*3b10*/  PRMT R3, RZ, 0x654, R3 ;  /* 0x00000654ff037816 */ /* 0x000fe40000000003 */
[----:B-1----:R-:W1:Y:S01]  /*3b20*/  LDS.128 R4, [R4+0x1a0] ;  /* 0x0001a00004047984 */ /* 0x002e620000000c00 */
[----:B------:R-:W-:Y:S02]  /*3b30*/  @P0 SHF.L.U32 R2, R8, 0x1f, RZ ;  /* 0x0000001f08020819 */ /* 0x000fe400000006ff */
[----:B------:R-:W-:Y:S01]  /*3b40*/  SHF.L.U32 R0, R11, 0x1f, RZ ;  /* 0x0000001f0b007819 */ /* 0x000fe200000006ff */
[----:B------:R-:W-:Y:S01]  /*3b50*/  @!PT LDS RZ, [RZ] ;  /* 0x00000000fffff984 */ /* 0x000fe20000000800 */
[----:B------:R-:W-:Y:S01]  /*3b60*/  @!PT LDS RZ, [RZ] ;  /* 0x00000000fffff984 */ /* 0x000fe20000000800 */
[----:B------:R-:W-:Y:S01]  /*3b70*/  @!PT LDS RZ, [RZ] ;  /* 0x00000000fffff984 */ /* 0x000fe20000000800 */
[----:B------:R-:W-:Y:S01]  /*3b80*/  @!PT LDS RZ, [RZ] ;  /* 0x00000000fffff984 */ /* 0x000fe20000000800 */
[----:B------:R2:W-:Y:S06]  /*3b90*/  MEMBAR.ALL.CTA ;  /* 0x0000000000007992 */ /* 0x0005ec0000008000 */
[----:B--2---:R-:W2:Y:S02]  /*3ba0*/  FENCE.VIEW.ASYNC.S ;  /* 0x00000000000073c6 */ /* 0x004ea40000000000 */
[----:B--2---:R2:W-:Y:S01]  /*3bb0*/  SYNCS.ARRIVE.TRANS64.RED.A1T0 RZ, [R3+URZ], RZ ;  /* 0x000000ff03ff79a7 */ /* 0x0045e200081004ff */
[----:B------:R2:W3:Y:S01]  /*3bc0*/  @P0 SYNCS.PHASECHK.TRANS64.TRYWAIT P2, [UR4], R2 ;  /* 0x00000002ff0005a7 */ /* 0x0004e20008041104 */
[----:B-1----:R-:W-:Y:S01]  /*3bd0*/  LOP3.LUT P1, RZ, R6, 0x1, RZ, 0xc0, !PT ;  /* 0x0000000106ff7812 */ /* 0x002fe2000782c0ff */
[----:B------:R-:W1:Y:S02]  /*3be0*/  SYNCS.PHASECHK.TRANS64.TRYWAIT P0, [UR18+0x160], R0 ;  /* 0x00016000ff0075a7 */ /* 0x000e640008001112 */
[----:B-123--:R-:W-:Y:S10]  /*3bf0*/  @!P0 BRA `(.L_x_72) ;  /* 0x00000088006c8947 */ /* 0x00eff40003800000 */
.L_x_178:
[----:B------:R-:W-:Y:S01]  /*3c00*/  IADD3 R10, PT, PT, R10, 0x1, RZ ;  /* 0x000000010a0a7810 */ /* 0x000fe20007ffe0ff */
[----:B------:R-:W-:Y:S06]  /*3c10*/  BRA.U !UP4, `(.L_x_73) ;  /* 0x000000010c887547 */ /* 0x000fec000b800000 */
[----:B------:R-:W-:Y:S02]  /*3c20*/  ULEA UR14, UR19, UR24, 0x8 ;  /* 0x00000018130e7291 */ /* 0x000fe4000f8e40ff */
[----:B------:R-:W-:Y:S01]  /*3c30*/  UPLOP3.LUT UP2, UPT, UPT, UPT, UPT, 0x40, 0x4 ;  /* 0x000000000004789c */ /* 0x000fe20003f4e870 */
[----:B------:R-:W-:Y:S01]  /*3c40*/  UMOV UR12, UR23 ;  /* 0x00000017000c7c82 */ /* 0x000fe20008000000 */
[----:B------:R-:W-:Y:S01]  /*3c50*/  UMOV UR11, UR22 ;  /* 0x00000016000b7c82 */ /* 0x000fe20008000000 */
[----:B------:R-:W-:-:S08]  /*3c60*/  UMOV UR5, UR10 ;  /* 0x0000000a00057c82 */ /* 0x000fd00008000000 */
.L_x_76:
[----:B------:R-:W-:Y:S02]  /*3c70*/  UIADD3 UR12, UPT, UPT, UR12, 0x1, URZ ;  /* 0x000000010c0c7890 */ /* 0x000fe4000fffe0ff */
[----:B--2---:R-:W-:Y:S02]  /*3c80*/  ULEA UR6, UR5, UR13, 0x3 ;  /* 0x0000000d05067291 */ /* 0x004fe4000f8e18ff */
[----:B------:R-:W-:Y:S01]  /*3c90*/  UISETP.NE.AND UP3, UPT, UR12, URZ, UPT ;  /* 0x000000ff0c00728c */ /* 0x000fe2000bf65270 */
[----:B---3--:R-:W-:Y:S10]  /*3ca0*/  @P2 BRA `(.L_x_74) ;  /* 0x00000000000c2947 */ /* 0x008ff40003800000 */
[----:B-1----:R-:W-:Y:S04]  /*3cb0*/  SHF.L.U32 R3, R8, 0x1f, RZ ;  /* 0x0000001f08037819 */ /* 0x002fe800000006ff */
[----:B------:R-:W1:Y:S02]  /*3cc0*/  SYNCS.PHASECHK.TRANS64.TRYWAIT P0, [UR6], R3 ;  /* 0x00000003ff0075a7 */ /* 0x000e640008001106 */
[----:B-1----:R-:W-:Y:S05]  /*3cd0*/  @!P0 BRA `(.L_x_75) ;  /* 0x00000088004c8947 */ /* 0x002fea0003800000 */
.L_x_74:
[----:B------:R-:W-:Y:S01]  /*3ce0*/  UISETP.NE.AND UP0, UPT, UR11, 0x1, UPT ;  /* 0x000000010b00788c */ /* 0x000fe2000bf05270 */
[----:B------:R-:W-:Y:S01]  /*3cf0*/  PLOP3.LUT P2, PT, PT, PT, PT, 0x80, 0x8 ;  /* 0x000000000008781c */ /* 0x000fe20003f4f070 */
[----:B------:R-:W-:Y:S02]  /*3d00*/  UIADD3 UR4, UPT, UPT, UR5, 0x1, URZ ;  /* 0x0000000105047890 */ /* 0x000fe4000fffe0ff */
[----:B------:R-:W-:Y:S02]  /*3d10*/  ULEA UR8, UR5, UR17, 0x9 ;  /* 0x0000001105087291 */ /* 0x000fe4000f8e48ff */
[----:B------:R-:W-:Y:S01]  /*3d20*/  UISETP.NE.AND UP1, UPT, UR4, 0xe, UPT ;  /* 0x0000000e0400788c */ /* 0x000fe2000bf25270 */
[----:B------:R-:W-:Y:S01]  /*3d30*/  PLOP3.LUT P0, PT, PT, PT, UP0, 0x80, 0x8 ;  /* 0x000000000008781c */ /* 0x000fe20003f0f008 */
[----:B------:R-:W-:Y:S02]  /*3d40*/  UIADD3 UR11, UPT, UPT, UR11, -0x1, URZ ;  /* 0xffffffff0b0b7890 */ /* 0x000fe4000fffe0ff */
[----:B------:R-:W-:Y:S02]  /*3d50*/  USEL UR7, URZ, 0x1, UP1 ;  /* 0x00000001ff077887 */ /* 0x000fe40008800000 */
[----:B------:R-:W-:Y:S01]  /*3d60*/  USEL UR10, UR4, URZ, UP1 ;  /* 0x000000ff040a7287 */ /* 0x000fe20008800000 */
[----:B------:R-:W-:Y:S03]  /*3d70*/  UMOV UR9, 0xc0004010 ;  /* 0xc000401000097882 */ /* 0x000fe60000000000 */
[----:B------:R-:W-:Y:S01]  /*3d80*/  @UP0 ULEA UR4, UR10, UR13, 0x3 ;  /* 0x0000000d0a040291 */ /* 0x000fe2000f8e18ff */
[----:B------:R-:W-:Y:S01]  /*3d90*/  LOP3.LUT R8, R8, UR7, RZ, 0x3c, !PT ;  /* 0x0000000708087c12 */ /* 0x000fe2000f8e3cff */
[----:B------:R-:W-:Y:S03]  /*3da0*/  UMOV UR7, 0xc0004010 ;  /* 0xc000401000077882 */ /* 0x000fe60000000000 */
[----:B-1----:R-:W-:Y:S04]  /*3db0*/  @P0 SHF.L.U32 R0, R8, 0x1f, RZ ;  /* 0x0000001f08000819 */ /* 0x002fe800000006ff */
[----:B------:R2:W3:Y:S01]  /*3dc0*/  @P0 SYNCS.PHASECHK.TRANS64.TRYWAIT P2, [UR4], R0 ;  /* 0x00000000ff0005a7 */ /* 0x0004e20008041104 */
[----:B------:R-:W-:Y:S02]  /*3dd0*/  UIADD3 UR4, UPT, UPT, UR6, 0x70, URZ ;  /* 0x0000007006047890 */ /* 0x000fe4000fffe0ff */
[----:B------:R-:W-:Y:S03]  /*3de0*/  ULEA UR6, UR5, UR16, 0x8 ;  /* 0x0000001005067291 */ /* 0x000fe6000f8e40ff */
[----:B------:R-:W-:Y:S06]  /*3df0*/  UMOV UR5, UR10 ;  /* 0x0000000a00057c82 */ /* 0x000fec0008000000 */
[----:B------:R2:W-:Y:S01]  /*3e00*/  UTCIMMA gdesc[UR6], gdesc[UR8], tmem[UR14], tmem[UR20], idesc[UR21], UP2 ;  /* 0x00ff1408060075ea */ /* 0x0005e2000900010e */
[----:B------:R-:W-:Y:S01]  /*3e10*/  UPLOP3.LUT UP2, UPT, UPT, UPT, UPT, 0x80, 0x8 ;  /* 0x000000000008789c */ /* 0x000fe20003f4f070 */
[----:B------:R2:W-:Y:S01]  /*3e20*/  UTCBAR.MULTICAST [UR4], URZ, UR15 ;  /* 0x000000ff040073e9 */ /* 0x0005e2000800080f */
[----:B------:R-:W-:Y:S09]  /*3e30*/  BRA.U UP3, `(.L_x_76) ;  /* 0xfffffffd038c7547 */ /* 0x000ff2000b83ffff */
.L_x_73:
[----:B--2---:R-:W-:Y:S01]  /*3e40*/  UIADD3 UR4, UPT, UPT, UR19, 0x1, URZ ;  /* 0x0000000113047890 */ /* 0x004fe2000fffe0ff */
[C---:B------:R-:W-:Y:S01]  /*3e50*/  ISETP.NE.AND P0, PT, R10.reuse, 0x2, PT ;  /* 0x000000020a00780c */ /* 0x040fe20003f05270 */
[----:B------:R-:W-:Y:S02]  /*3e60*/  UIADD3 UR5, UPT, UPT, UR18, 0x150, URZ ;  /* 0x0000015012057890 */ /* 0x000fe4000fffe0ff */
[----:B------:R-:W-:Y:S01]  /*3e70*/  UISETP.NE.AND UP0, UPT, UR4, 0x2, UPT ;  /* 0x000000020400788c */ /* 0x000fe2000bf05270 */
[----:B-1----:R-:W-:Y:S02]  /*3e80*/  SEL R0, RZ, 0x1, P0 ;  /* 0x00000001ff007807 */ /* 0x002fe40000000000 */
[----:B------:R-:W-:Y:S01]  /*3e90*/  SEL R10, R10, RZ, P0 ;  /* 0x000000ff0a0a7207 */ /* 0x000fe20000000000 */
[----:B------:R-:W-:Y:S01]  /*3ea0*/  USEL UR6, URZ, 0x1, UP0 ;  /* 0x00000001ff067887 */ /* 0x000fe20008000000 */
[----:B------:R-:W-:Y:S01]  /*3eb0*/  LOP3.LUT R9, R9, R0, RZ, 0x3c, !PT ;  /* 0x0000000009097212 */ /* 0x000fe200078e3cff */
[----:B------:R-:W-:Y:S01]  /*3ec0*/  USEL UR19, UR4, URZ, UP0 ;  /* 0x000000ff04137287 */ /* 0x000fe20008000000 */
[----:B------:R1:W-:Y:S03]  /*3ed0*/  UTCBAR [UR5], URZ ;  /* 0x000000ff050073e9 */ /* 0x0003e600080000ff */
[----:B------:R-:W-:Y:S01]  /*3ee0*/  LOP3.LUT R11, R11, UR6, RZ, 0x3c, !PT ;  /* 0x000000060b0b7c12 */ /* 0x000fe2000f8e3cff */
[----:B------:R-:W-:Y:S07]  /*3ef0*/  @P1 BRA `(.L_x_77) ;  /* 0xfffffff800dc1947 */ /* 0x000fee000383ffff */
[----:B------:R-:W2:Y:S01]  /*3f00*/  S2UR UR7, SR_CgaCtaId ;  /* 0x00000000000779c3 */ /* 0x000ea20000008800 */
[----:B------:R-:W-:Y:S01]  /*3f10*/  ELECT P0, URZ, PT ;  /* 0x0000000000ff782f */ /* 0x000fe20003800000 */
[----:B------:R-:W-:Y:S01]  /*3f20*/  IMAD.MOV.U32 R0, RZ, RZ, 0x1 ;  /* 0x00000001ff007424 */ /* 0x000fe200078e00ff */
[----:B------:R-:W-:Y:S01]  /*3f30*/  UIADD3 UR13, UPT, UPT, UR13, 0x160, URZ ;  /* 0x000001600d0d7890 */ /* 0x000fe2000fffe0ff */
[----:B------:R-:W-:Y:S01]  /*3f40*/  SHF.L.U32 R3, R11, 0x1f, RZ ;  /* 0x0000001f0b037819 */ /* 0x000fe200000006ff */
[----:B------:R-:W-:-:S03]  /*3f50*/  UMOV UR4, 0x40 ;  /* 0x0000004000047882 */ /* 0x000fc60000000000 */
[----:B------:R-:W-:Y:S01]  /*3f60*/  UVIRTCOUNT.DEALLOC.SMPOOL 0x80 ;  /* 0x000000800000784c */ /* 0x000fe20000000000 */
[----:B--2---:R-:W-:Y:S02]  /*3f70*/  ULEA UR7, UR7, UR4, 0x18 ;  /* 0x0000000407077291 */ /* 0x004fe4000f8ec0ff */
[----:B------:R-:W-:-:S07]  /*3f80*/  ULEA UR4, UR19, UR13, 0x3 ;  /* 0x0000000d13047291 */ /* 0x000fce000f8e18ff */
[----:B------:R2:W-:Y:S02]  /*3f90*/  @P0 STS.U8 [UR7+0x1c], R0 ;  /* 0x00001c00ff000988 */ /* 0x0005e40008000007 */
[----:B------:R-:W4:Y:S02]  /*3fa0*/  SYNCS.PHASECHK.TRANS64.TRYWAIT P0, [UR4], R3 ;  /* 0x00000003ff0075a7 */ /* 0x000f240008001104 */
[----:B--2-4-:R-:W-:Y:S05]  /*3fb0*/  @!P0 BRA `(.L_x_78) ;  /* 0x0000008400ac8947 */ /* 0x014fea0003800000 */
.L_x_181:
[----:B------:R-:W-:-:S04]  /*3fc0*/  UIADD3 UR4, UPT, UPT, UR19, 0x1, URZ ;  /* 0x0000000113047890 */ /* 0x000fc8000fffe0ff */
[----:B------:R-:W-:-:S04]  /*3fd0*/  UISETP.NE.AND UP0, UPT, UR4, 0x2, UPT ;  /* 0x000000020400788c */ /* 0x000fc8000bf05270 */
[----:B-1----:R-:W-:Y:S02]  /*3fe0*/  USEL UR5, URZ, 0x1, UP0 ;  /* 0x00000001ff057887 */ /* 0x002fe40008000000 */
[----:B------:R-:W-:-:S04]  /*3ff0*/  USEL UR4, UR4, URZ, UP0 ;  /* 0x000000ff04047287 */ /* 0x000fc80008000000 */
[----:B------:R-:W-:Y:S01]  /*4000*/  ULEA UR4, UR4, UR13, 0x3 ;  /* 0x0000000d04047291 */ /* 0x000fe2000f8e18ff */
[----:B--2---:R-:W-:-:S04]  /*4010*/  LOP3.LUT R3, R11, UR5, RZ, 0x3c, !PT ;  /* 0x000000050b037c12 */ /* 0x004fc8000f8e3cff */
[----:B------:R-:W-:-:S04]  /*4020*/  SHF.L.U32 R3, R3, 0x1f, RZ ;  /* 0x0000001f03037819 */ /* 0x000fc800000006ff */
[----:B------:R-:W1:Y:S02]  /*4030*/  SYNCS.PHASECHK.TRANS64.TRYWAIT P0, [UR4], R3 ;  /* 0x00000003ff0075a7 */ /* 0x000e640008001104 */
[----:B-1----:R-:W-:Y:S05]  /*4040*/  @!P0 BRA `(.L_x_79) ;  /* 0x0000008400a08947 */ /* 0x002fea0003800000 */
.L_x_183:
[----:B------:R-:W-:Y:S01]  /*4050*/  NOP ;  /* 0x0000000000007918 */ /* 0x000fe20000000000 */
[----:B-1----:R-:W1:Y:S01]  /*4060*/  LDS R0, [UR7+0x14] ;  /* 0x00001407ff007984 */ /* 0x002e620008000800 */
[----:B------:R-:W-:Y:S01]  /*4070*/  ULOP3.LUT UR4, UR24, 0xffff, URZ, 0xc0, !UPT ;  /* 0x0000ffff18047892 */ /* 0x000fe2000f8ec0ff */
[----:B------:R-:W-:Y:S01]  /*4080*/  UMOV UR5, 0xffff ;  /* 0x0000ffff00057882 */ /* 0x000fe20000000000 */
[----:B------:R-:W-:Y:S02]  /*4090*/  UMOV UR6, 0x1 ;  /* 0x0000000100067882 */ /* 0x000fe40000000000 */
[----:B------:R-:W-:-:S04]  /*40a0*/  USHF.R.U32.HI UR4, URZ, 0x5, UR4 ;  /* 0x00000005ff047899 */ /* 0x000fc80008011604 */
[----:B------:R-:W-:Y:S02]  /*40b0*/  USHF.L.U32 UR5, UR5, UR4, URZ ;  /* 0x0000000405057299 */ /* 0x000fe400080006ff */
[----:B------:R-:W-:-:S04]  /*40c0*/  USHF.L.U32 UR4, UR6, UR4, URZ ;  /* 0x0000000406047299 */ /* 0x000fc800080006ff */
[----:B-1----:R-:W-:-:S04]  /*40d0*/  LOP3.LUT R0, R0, UR5, RZ, 0xc0, !PT ;  /* 0x0000000500007c12 */ /* 0x002fc8000f8ec0ff */
[----:B------:R-:W-:-:S13]  /*40e0*/  ISETP.NE.AND P0, PT, R0, UR5, PT ;  /* 0x0000000500007c0c */ /* 0x000fda000bf05270 */
[----:B------:R-:W-:Y:S05]  /*40f0*/  @P0 BRA `(.L_x_80) ;  /* 0x0000000000580947 */ /* 0x000fea0003800000 */
[----:B------:R-:W1:Y:S02]  /*4100*/  LDS R0, [UR7+0x18] ;  /* 0x00001807ff007984 */ /* 0x000e640008000800 */
[----:B-1----:R-:W-:-:S04]  /*4110*/  LOP3.LUT R0, R0, UR4, RZ, 0xc0, !PT ;  /* 0x0000000400007c12 */ /* 0x002fc8000f8ec0ff */
[----:B------:R-:W-:-:S13]  /*4120*/  ISETP.NE.AND P0, PT, R0, UR4, PT ;  /* 0x0000000400007c0c */ /* 0x000fda000bf05270 */
[----:B------:R-:W-:Y:S05]  /*4130*/  @P0 BRA `(.L_x_81) ;  /* 0x00000000003c0947 */ /* 0x000fea0003800000 */
[----:B------:R-:W1:Y:S01]  /*4140*/  S2R R2, SR_LANEID ;  /* 0x0000000000027919 */ /* 0x000e620000000000 */
[----:B------:R-:W-:Y:S01]  /*4150*/  ULOP3.LUT UR5, URZ, UR5, URZ, 0x33, !UPT ;  /* 0x00000005ff057292 */ /* 0x000fe2000f8e33ff */
[----:B------:R-:W-:Y:S01]  /*4160*/  LOP3.LUT R4, RZ, UR4, RZ, 0x33, !PT ;  /* 0x00000004ff047c12 */ /* 0x000fe2000f8e33ff */
[----:B------:R-:W-:Y:S02]  /*4170*/  VOTEU.ANY UR4, UPT, PT ;  /* 0x0000000000047886 */ /* 0x000fe400038e0100 */
[----:B------:R-:W-:Y:S01]  /*4180*/  UFLO.U32 UR4, UR4 ;  /* 0x00000004000472bd */ /* 0x000fe200080e0000 */
[----:B------:R-:W2:Y:S01]  /*4190*/  REDUX UR6, R4 ;  /* 0x00000000040673c4 */ /* 0x000ea20000000000 */
[----:B------:R-:W-:-:S06]  /*41a0*/  IMAD.U32 R0, RZ, RZ, UR5 ;  /* 0x00000005ff007e24 */ /* 0x000fcc000f8e00ff */
[----:B------:R4:W-:Y:S01]  /*41b0*/  UTCATOMSWS.AND URZ, UR5 ;  /* 0x0000000500ff79e3 */ /* 0x0009e20008000000 */
[----:B------:R-:W3:Y:S01]  /*41c0*/  REDUX UR8, R0 ;  /* 0x00000000000873c4 */ /* 0x000ee20000000000 */
[----:B-1----:R-:W-:Y:S01]  /*41d0*/  ISETP.EQ.U32.AND P0, PT, R2, UR4, PT ;  /* 0x0000000402007c0c */ /* 0x002fe2000bf02070 */
[----:B--2---:R-:W-:Y:S01]  /*41e0*/  IMAD.U32 R2, RZ, RZ, UR6 ;  /* 0x00000006ff027e24 */ /* 0x004fe2000f8e00ff */
[----:B---3--:R-:W-:-:S11]  /*41f0*/  MOV R3, UR8 ;  /* 0x0000000800037c02 */ /* 0x008fd60008000f00 */
[----:B------:R4:W-:Y:S04]  /*4200*/  @P0 ATOMS.AND RZ, [UR7+0x14], R3 ;  /* 0x00001403ffff098c */ /* 0x0009e8000a800007 */
[----:B------:R4:W-:Y:S01]  /*4210*/  @P0 ATOMS.AND RZ, [UR7+0x18], R2 ;  /* 0x00001802ffff098c */ /* 0x0009e2000a800007 */
[----:B------:R-:W-:Y:S05]  /*4220*/  BRA `(.L_x_82) ;  /* 0x0000000000147947 */ /* 0x000fea0003800000 */
.L_x_81:
[----:B------:R-:W-:Y:S02]  /*4230*/  MOV R2, 0x4250 ;  /* 0x0000425000027802 */ /* 0x000fe40000000f00 */
[----:B---3-5:R-:W-:Y:S05]  /*4240*/  CALL.REL.NOINC `($__internal_0_$__cuda_sm10x_tcgen05_guardrail_trap_col_being_dealloced_not_returned_by_alloc) ;  /* 0x0000008800847944 */ /* 0x028fea0003c00000 */
[----:B------:R-:W-:Y:S05]  /*4250*/  BRA `(.L_x_82) ;  /* 0x0000000000087947 */ /* 0x000fea0003800000 */
.L_x_80:
[----:B------:R-:W-:Y:S02]  /*4260*/  MOV R2, 0x4280 ;  /* 0x0000428000027802 */ /* 0x000fe40000000f00 */
[----:B---3-5:R-:W-:Y:S05]  /*4270*/  CALL.REL.NOINC `($__internal_2_$__cuda_sm10x_tcgen05_guardrail_trap_unallocated_columns_being_dealloced) ;  /* 0x0000008800907944 */ /* 0x028fea0003c00000 */
.L_x_82:
[----:B------:R-:W-:Y:S01]  /*4280*/  NOP ;  /* 0x0000000000007918 */ /* 0x000fe20000000000 */
[----:B----4-:R-:W-:Y:S05]  /*4290*/  EXIT ;  /* 0x000000000000794d */ /* 0x010fea0003800000 */
.L_x_66:
[----:B------:R-:W-:-:S09]  /*42a0*/  UISETP.NE.OR UP0, UPT, UR17, 0x3, !UP3 ;  /* 0x000000031100788c */ /* 0x000fd2000df05670 */
[----:B------:R-:W-:Y:S05]  /*42b0*/  BRA.U UP0, `(.L_x_83) ;  /* 0x0000001100587547 */ /* 0x000fea000b800000 */
[----:B------:R-:W1:Y:S01]  /*42c0*/  LDCU UR31, c[0x0][0x370] ;  /* 0x00006e00ff1f77ac */ /* 0x000e620008000800 */
[----:B------:R-:W2:Y:S01]  /*42d0*/  LDC.64 R16, c[0x0][0x348] ;  /* 0x0000d200ff107b82 */ /* 0x000ea20000000a00 */
[----:B------:R-:W-:Y:S02]  /*42e0*/  HFMA2 R13, -RZ, RZ, 0, 0 ;  /* 0x00000000ff0d7431 */ /* 0x000fe400000001ff */
[----:B------:R-:W-:Y:S01]  /*42f0*/  IMAD.MOV.U32 R15, RZ, RZ, 0x1 ;  /* 0x00000001ff0f7424 */ /* 0x000fe200078e00ff */
[----:B------:R-:W1:Y:S01]  /*4300*/  LDCU.128 UR48, c[0x0][0xb10] ;  /* 0x00016200ff3077ac */ /* 0x000e620008000c00 */
[----:B------:R-:W-:Y:S01]  /*4310*/  IMAD.MOV.U32 R14, RZ, RZ, RZ ;  /* 0x000000ffff0e7224 */ /* 0x000fe200078e00ff */
[----:B------:R-:W-:Y:S01]  /*4320*/  MOV R7, 0x2000 ;  /* 0x0000200000077802 */ /* 0x000fe20000000f00 */
[----:B------:R-:W3:Y:S01]  /*4330*/  LDCU UR30, c[0x0][0x374] ;  /* 0x00006e80ff1e77ac */ /* 0x000ee20008000800 */
[----:B------:R-:W4:Y:S01]  /*4340*/  LDC.64 R2, c[0x0][0x888] ;  /* 0x00022200ff027b82 */ /* 0x000f220000000a00 */
[----:B------:R-:W3:Y:S01]  /*4350*/  LDCU UR15, c[0x0][0xb0c] ;  /* 0x00016180ff0f77ac */ /* 0x000ee20008000800 */
[----:B------:R-:W2:Y:S06]  /*4360*/  LDCU UR40, c[0x0][0xb20] ;  /* 0x00016400ff2877ac */ /* 0x000eac0008000800 */
[----:B------:R-:W4:Y:S01]  /*4370*/  LDC.64 R4, c[0x0][0x890] ;  /* 0x00022400ff047b82 */ /* 0x000f220000000a00 */
[----:B------:R-:W2:Y:S01]  /*4380*/  LDCU UR4, c[0x0][0xb30] ;  /* 0x00016600ff0477ac */ /* 0x000ea20008000800 */
[----:B------:R-:W-:Y:S01]  /*4390*/  UMOV UR21, 0x400 ;  /* 0x0000040000157882 */ /* 0x000fe20000000000 */
[----:B-1----:R-:W-:-:S02]  /*43a0*/  UIMAD.WIDE.U32 UR6, UR31, UR48, URZ ;  /* 0x000000301f0672a5 */ /* 0x002fc4000f8e00ff */
[----:B---3--:R-:W-:Y:S02]  /*43b0*/  UIMAD.WIDE.U32 UR8, UR30, UR51, URZ ;  /* 0x000000331e0872a5 */ /* 0x008fe4000f8e00ff */
[----:B------:R-:W-:Y:S02]  /*43c0*/  ULEA UR21, UR45, UR21, 0x18 ;  /* 0x000000152d157291 */ /* 0x000fe4000f8ec0ff */
[----:B------:R-:W-:Y:S02]  /*43d0*/  UPLOP3.LUT UP3, UPT, UPT, UPT, UPT, 0x40, 0x4 ;  /* 0x000000000004789c */ /* 0x000fe40003f6e870 */
[----:B------:R-:W-:Y:S01]  /*43e0*/  UIADD3 UR37, UPT, UPT, UR21, 0xf8, URZ ;  /* 0x000000f815257890 */ /* 0x000fe2000fffe0ff */
[----:B------:R-:W-:Y:S01]  /*43f0*/  UMOV UR6, UR7 ;  /* 0x0000000700067c82 */ /* 0x000fe20008000000 */
[----:B------:R-:W-:Y:S01]  /*4400*/  UMOV UR38, UR9 ;  /* 0x0000000900267c82 */ /* 0x000fe20008000000 */
[----:B------:R-:W-:Y:S02]  /*4410*/  UISETP.GE.AND UP0, UPT, UR42, 0x1, UPT ;  /* 0x000000012a00788c */ /* 0x000fe4000bf06270 */
[----:B------:R-:W-:Y:S01]  /*4420*/  UISETP.NE.AND UP4, UPT, UR42, 0x1, UPT ;  /* 0x000000012a00788c */ /* 0x000fe2000bf85270 */
[----:B------:R-:W1:Y:S01]  /*4430*/  LDCU.64 UR22, c[0x0][0xb28] ;  /* 0x00016500ff1677ac */ /* 0x000e620008000a00 */
[----:B------:R-:W-:-:S02]  /*4440*/  UISETP.NE.AND UP6, UPT, UR15, 0x1, UPT ;  /* 0x000000010f00788c */ /* 0x000fc4000bfc5270 */
[----:B------:R-:W-:Y:S02]  /*4450*/  UISETP.NE.AND UP5, UPT, UR50, 0x1, UPT ;  /* 0x000000013200788c */ /* 0x000fe4000bfa5270 */
[----:B------:R-:W-:Y:S02]  /*4460*/  UIADD3 UR33, UPT, UPT, UR21, 0xe0, URZ ;  /* 0x000000e015217890 */ /* 0x000fe4000fffe0ff */
[----:B------:R-:W-:Y:S02]  /*4470*/  UIADD3 UR25, UPT, UPT, UR21, 0xe8, URZ ;  /* 0x000000e815197890 */ /* 0x000fe4000fffe0ff */
[----:B------:R-:W-:Y:S02]  /*4480*/  UIADD3 UR17, UPT, UPT, UR21, 0xf0, URZ ;  /* 0x000000f015117890 */ /* 0x000fe4000fffe0ff */
[----:B------:R-:W-:Y:S02]  /*4490*/  UPRMT UR37, UR45, 0x654, UR37 ;  /* 0x000006542d257896 */ /* 0x000fe40008000025 */
[----:B------:R-:W-:-:S02]  /*44a0*/  USHF.R.U32.HI UR39, URZ, UR49, UR6 ;  /* 0x00000031ff277299 */ /* 0x000fc40008011606 */
[----:B--2---:R-:W-:Y:S02]  /*44b0*/  USHF.R.U32.HI UR38, URZ, UR40, UR38 ;  /* 0x00000028ff267299 */ /* 0x004fe40008011626 */
[----:B------:R-:W-:-:S11]  /*44c0*/  UISETP.NE.AND UP2, UPT, UR4, 0x1, UPT ;  /* 0x000000010400788c */ /* 0x000fd6000bf45270 */
.L_x_94:
[C---:B------:R-:W-:Y:S02]  /*44d0*/  LEA R12, R14.reuse, UR21, 0x3 ;  /* 0x000000150e0c7c11 */ /* 0x040fe4000f8e18ff */
[----:B------:R-:W-:Y:S02]  /*44e0*/  SHF.L.U32 R9, R13, 0x1f, RZ ;  /* 0x0000001f0d097819 */ /* 0x000fe400000006ff */
[----:B------:R-:W-:Y:S02]  /*44f0*/  LEA R10, R14, UR21, 0x4 ;  /* 0x000000150e0a7c11 */ /* 0x000fe4000f8e20ff */
[----:B--2---:R-:W2:Y:S02]  /*4500*/  SYNCS.PHASECHK.TRANS64.TRYWAIT P0, [R12+URZ+0x130], R9 ;  /* 0x000130090c0075a7 */ /* 0x004ea400080011ff */
[----:B--2---:R-:W-:Y:S05]  /*4510*/  @!P0 BRA `(.L_x_84) ;  /* 0x0000008000848947 */ /* 0x004fea0003800000 */
.L_x_184:
[----:B--2---:R-:W2:Y:S01]  /*4520*/  LDS.128 R8, [R10+0x1a0] ;  /* 0x0001a0000a087984 */ /* 0x004ea20000000c00 */
[----:B------:R-:W-:Y:S01]  /*4530*/  UISETP.GE.AND UP0, UPT, UR42, 0x1, UPT ;  /* 0x000000012a00788c */ /* 0x000fe2000bf06270 */
[----:B------:R-:W-:Y:S01]  /*4540*/  @!PT LDS RZ, [RZ] ;  /* 0x00000000fffff984 */ /* 0x000fe20000000800 */
[----:B------:R-:W-:Y:S01]  /*4550*/  @!PT LDS RZ, [RZ] ;  /* 0x00000000fffff984 */ /* 0x000fe20000000800 */
[----:B------:R-:W-:Y:S01]  /*4560*/  @!PT LDS RZ, [RZ] ;  /* 0x00000000fffff984 */ /* 0x000fe20000000800 */
[----:B------:R-:W-:Y:S01]  /*4570*/  @!PT LDS RZ, [RZ] ;  /* 0x00000000fffff984 */ /* 0x000fe20000000800 */
[----:B------:R3:W-:Y:S06]  /*4580*/  MEMBAR.ALL.CTA ;  /* 0x0000000000007992 */ /* 0x0007ec0000008000 */
[----:B---3--:R-:W3:Y:S01]  /*4590*/  FENCE.VIEW.ASYNC.S ;  /* 0x00000000000073c6 */ /* 0x008ee20000000000 */
[----:B--2---:R-:W-:Y:S11]  /*45a0*/  LOP3.LUT P0, RZ, R10, 0x1, RZ, 0xc0, !PT ;  /* 0x000000010aff7812 */ /* 0x004ff6000780c0ff */
[----:B------:R-:W-:Y:S02]  /*45b0*/  @!UPT UIADD3 URZ, UPT, UPT, URZ, URZ, URZ ;  /* 0x000000fffffff290 */ /* 0x000fe4000fffe0ff */
[----:B---3--:R-:W-:Y:S01]  /*45c0*/  VOTEU.ANY UP1, P0 ;  /* 0x0000000000ff7886 */ /* 0x008fe20000020100 */
[----:B------:R-:W-:Y:S11]  /*45d0*/  PLOP3.LUT P0, PT, PT, PT, UP1, 0x80, 0x8 ;  /* 0x000000000008781c */ /* 0x000ff60003f0f018 */
[----:B------:R-:W-:Y:S02]  /*45e0*/  @!UPT UIADD3 URZ, UPT, UPT, URZ, URZ, URZ ;  /* 0x000000fffffff290 */ /* 0x000fe4000fffe0ff */
[----:B------:R-:W-:Y:S02]  /*45f0*/  @P0 SHF.R.U32.HI R0, RZ, 0x10, R9 ;  /* 0x00000010ff000819 */ /* 0x000fe40000011609 */
[----:B------:R-:W-:Y:S02]  /*4600*/  @P0 MOV R6, R8 ;  /* 0x0000000800060202 */ /* 0x000fe40000000f00 */
[----:B------:R-:W-:Y:S01]  /*4610*/  @P0 R2UR UR4, R0 ;  /* 0x00000000000402ca */ /* 0x000fe200000e0000 */
[----:B------:R-:W-:Y:S01]  /*4620*/  VIADD R0, R12, 0x140 ;  /* 0x000001400c007836 */ /* 0x000fe20000000000 */
[----:B------:R-:W-:Y:S02]  /*4630*/  @P0 LOP3.LUT R8, R9, 0xffff, RZ, 0xc0, !PT ;  /* 0x0000ffff09080812 */ /* 0x000fe400078ec0ff */
[----:B------:R-:W-:Y:S02]  /*4640*/  @P0 R2UR UR6, R6 ;  /* 0x00000000060602ca */ /* 0x000fe400000e0000 */
[----:B------:R-:W-:Y:S02]  /*4650*/  PRMT R0, RZ, 0x654, R0 ;  /* 0x00000654ff007816 */ /* 0x000fe40000000000 */
[----:B------:R-:W-:Y:S02]  /*4660*/  @P0 R2UR UR5, R8 ;  /* 0x00000000080502ca */ /* 0x000fe400000e0000 */
[----:B------:R2:W-:Y:S03]  /*4670*/  SYNCS.ARRIVE.TRANS64.RED.A1T0 RZ, [R0+URZ], RZ ;  /* 0x000000ff00ff79a7 */ /* 0x0005e600081004ff */
[----:B------:R-:W-:Y:S04]  /*4680*/  @UP1 UMOV UR29, UR4 ;  /* 0x00000004001d1c82 */ /* 0x000fe80008000000 */
[----:B------:R-:W-:Y:S04]  /*4690*/  @UP1 UMOV UR14, UR6 ;  /* 0x00000006000e1c82 */ /* 0x000fe80008000000 */
[----:B------:R-:W-:Y:S01]  /*46a0*/  @UP1 UMOV UR13, UR5 ;  /* 0x00000005000d1c82 */ /* 0x000fe20008000000 */
[----:B------:R-:W-:Y:S05]  /*46b0*/  BRA.U !UP0, `(.L_x_85) ;  /* 0x0000000108a47547 */ /* 0x000fea000b800000 */
[----:B------:R-:W-:Y:S02]  /*46c0*/  UIMAD.WIDE.U32 UR18, UR13, UR51, URZ ;  /* 0x000000330d1272a5 */ /* 0x000fe4000f8e00ff */
[----:B------:R-:W-:Y:S02]  /*46d0*/  UIMAD.WIDE.U32 UR26, UR14, UR48, URZ ;  /* 0x000000300e1a72a5 */ /* 0x000fe4000f8e00ff */
[----:B------:R-:W-:Y:S02]  /*46e0*/  USEL UR4, UR30, UR38, !UP5 ;  /* 0x000000261e047287 */ /* 0x000fe4000e800000 */
[----:B------:R-:W-:Y:S02]  /*46f0*/  USEL UR7, UR31, UR39, !UP6 ;  /* 0x000000271f077287 */ /* 0x000fe4000f000000 */
[----:B-1----:R-:W-:Y:S02]  /*4700*/  UIMAD.WIDE.U32 UR8, UR4, UR22, URZ ;  /* 0x00000016040872a5 */ /* 0x002fe4000f8e00ff */
[----:B------:R-:W-:Y:S01]  /*4710*/  UIMAD.WIDE.U32 UR10, UR7, UR22, URZ ;  /* 0x00000016070a72a5 */ /* 0x000fe2000f8e00ff */
[----:B------:R-:W-:Y:S02]  /*4720*/  UMOV UR5, UR19 ;  /* 0x0000001300057c82 */ /* 0x000fe40008000000 */
[----:B------:R-:W-:Y:S03]  /*4730*/  USHF.R.U32.HI UR6, URZ, UR40, UR5 ;  /* 0x00000028ff067299 */ /* 0x000fe60008011605 */
[----:B------:R-:W-:Y:S01]  /*4740*/  UMOV UR5, UR27 ;  /* 0x0000001b00057c82 */ /* 0x000fe20008000000 */
[----:B------:R-:W-:Y:S02]  /*4750*/  USEL UR6, UR13, UR6, !UP5 ;  /* 0x000000060d067287 */ /* 0x000fe4000e800000 */
[----:B------:R-:W-:Y:S03]  /*4760*/  USHF.R.U32.HI UR12, URZ, UR49, UR5 ;  /* 0x00000031ff0c7299 */ /* 0x000fe60008011605 */
[----:B------:R-:W-:Y:S02]  /*4770*/  UMOV UR5, UR9 ;  /* 0x0000000900057c82 */ /* 0x000fe40008000000 */
[----:B------:R-:W-:Y:S03]  /*4780*/  @UP4 USHF.R.U32.HI UR4, URZ, UR23, UR5 ;  /* 0x00000017ff044299 */ /* 0x000fe60008011605 */
[----:B------:R-:W-:Y:S01]  /*4790*/  UMOV UR5, UR11 ;  /* 0x0000000b00057c82 */ /* 0x000fe20008000000 */
[----:B------:R-:W-:Y:S02]  /*47a0*/  UIMAD UR4, UR42, UR4, URZ ;  /* 0x000000042a0472a4 */ /* 0x000fe4000f8e02ff */
[----:B------:R-:W-:Y:S02]  /*47b0*/  @UP4 USHF.R.U32.HI UR7, URZ, UR23, UR5 ;  /* 0x00000017ff074299 */ /* 0x000fe40008011605 */
[----:B------:R-:W-:Y:S02]  /*47c0*/  UIMAD.WIDE.U32 UR10, UR6, UR22, URZ ;  /* 0x00000016060a72a5 */ /* 0x000fe4000f8e00ff */
[----:B------:R-:W-:Y:S02]  /*47d0*/  USEL UR5, UR14, UR12, !UP6 ;  /* 0x0000000c0e057287 */ /* 0x000fe4000f000000 */
[----:B------:R-:W-:Y:S02]  /*47e0*/  UIMAD UR8, UR42, UR7, URZ ;  /* 0x000000072a0872a4 */ /* 0x000fe4000f8e02ff */
[----:B------:R-:W-:Y:S03]  /*47f0*/  UISETP.GE.AND UP0, UPT, UR6, UR4, UPT ;  /* 0x000000040600728c */ /* 0x000fe6000bf06270 */
[----:B------:R-:W-:Y:S01]  /*4800*/  UMOV UR4, UR11 ;  /* 0x0000000b00047c82 */ /* 0x000fe20008000000 */
[----:B------:R-:W-:Y:S02]  /*4810*/  UISETP.GE.OR UP0, UPT, UR5, UR8, UP0 ;  /* 0x000000080500728c */ /* 0x000fe40008706670 */
[----:B------:R-:W-:Y:S02]  /*4820*/  USHF.R.U32.HI UR4, URZ, UR23, UR4 ;  /* 0x00000017ff047299 */ /* 0x000fe40008011604 */
[----:B------:R-:W-:Y:S02]  /*4830*/  UIMAD.WIDE.U32 UR8, UR5, UR22, URZ ;  /* 0x00000016050872a5 */ /* 0x000fe4000f8e00ff */
[----:B------:R-:W-:Y:S04]  /*4840*/  USEL UR10, UR6, UR4, !UP4 ;  /* 0x00000004060a7287 */ /* 0x000fe8000e000000 */
[----:B------:R-:W-:Y:S01]  /*4850*/  UIADD3 UR11, UPT, UPT, -UR10, URZ, URZ ;  /* 0x000000ff0a0b7290 */ /* 0x000fe2000fffe1ff */
[----:B------:R-:W-:Y:S02]  /*4860*/  @!UP0 UMOV UR4, UR9 ;  /* 0x0000000900048c82 */ /* 0x000fe40008000000 */
[----:B------:R-:W-:Y:S02]  /*4870*/  @!UP0 USHF.R.U32.HI UR4, URZ, UR23, UR4 ;  /* 0x00000017ff048299 */ /* 0x000fe40008011604 */
[----:B------:R-:W-:Y:S02]  /*4880*/  UIMAD UR8, UR42, UR11, UR6 ;  /* 0x0000000b2a0872a4 */ /* 0x000fe4000f8e0206 */
[----:B------:R-:W-:Y:S04]  /*4890*/  @!UP0 USEL UR4, UR5, UR4, !UP4 ;  /* 0x0000000405048287 */ /* 0x000fe8000e000000 */
[----:B------:R-:W-:Y:S02]  /*48a0*/  @!UP0 UIMAD UR8, UR7, UR8, UR4 ;  /* 0x00000008070882a4 */ /* 0x000fe4000f8e0204 */
[----:B------:R-:W-:Y:S02]  /*48b0*/  @!UP0 UIADD3 UR9, UPT, UPT, UR10, -UR4, URZ ;  /* 0x800000040a098290 */ /* 0x000fe4000fffe0ff */
[----:B------:R-:W-:Y:S02]  /*48c0*/  UIADD3 UR4, UPT, UPT, -UR5, URZ, URZ ;  /* 0x000000ff05047290 */ /* 0x000fe4000fffe1ff */
[----:B------:R-:W-:Y:S02]  /*48d0*/  UIADD3 UR7, UPT, UPT, -UR6, URZ, URZ ;  /* 0x000000ff06077290 */ /* 0x000fe4000fffe1ff */
[----:B------:R-:W-:Y:S02]  /*48e0*/  @!UP0 UIMAD UR6, UR9, UR42, UR5 ;  /* 0x0000002a090682a4 */ /* 0x000fe4000f8e0205 */
[----:B------:R-:W-:Y:S02]  /*48f0*/  UIMAD UR14, UR15, UR4, UR14 ;  /* 0x000000040f0e72a4 */ /* 0x000fe4000f8e020e */
[----:B------:R-:W-:Y:S01]  /*4900*/  UIMAD UR13, UR50, UR7, UR13 ;  /* 0x00000007320d72a4 */ /* 0x000fe2000f8e020d */
[----:B------:R-:W-:Y:S02]  /*4910*/  @!UP0 UMOV UR5, UR8 ;  /* 0x0000000800058c82 */ /* 0x000fe40008000000 */
[----:B------:R-:W-:Y:S02]  /*4920*/  UIMAD UR14, UR5, UR15, UR14 ;  /* 0x0000000f050e72a4 */ /* 0x000fe4000f8e020e */
[----:B------:R-:W-:Y:S11]  /*4930*/  UIMAD UR13, UR6, UR50, UR13 ;  /* 0x00000032060d72a4 */ /* 0x000ff6000f8e020d */
[----:B------:R-:W-:Y:S01]  /*4940*/  @!UPT UIADD3 URZ, UPT, UPT, URZ, URZ, URZ ;  /* 0x000000fffffff290 */ /* 0x000fe2000fffe0ff */
.L_x_85:
[----:B------:R-:W3:Y:S01]  /*4950*/  @!UP2 LDCU.128 UR8, c[0x0][0xb10] ;  /* 0x00016200ff08a7ac */ /* 0x000ee20008000c00 */
[C---:B----4-:R-:W-:Y:S02]  /*4960*/  ISETP.NE.U32.AND P1, PT, R4.reuse, RZ, PT ;  /* 0x000000ff0400720c */ /* 0x050fe40003f25070 */
[----:B------:R-:W-:Y:S02]  /*4970*/  ISETP.NE.U32.AND P0, PT, R4, RZ, PT ;  /* 0x000000ff0400720c */ /* 0x000fe40003f05070 */
[C---:B------:R-:W-:Y:S02]  /*4980*/  ISETP.NE.AND.EX P1, PT, R5.reuse, RZ, PT, P1 ;  /* 0x000000ff0500720c */ /* 0x040fe40003f25310 */
[----:B------:R-:W-:Y:S01]  /*4990*/  ISETP.NE.AND.EX P0, PT, R5, RZ, PT, P0 ;  /* 0x000000ff0500720c */ /* 0x000fe20003f05300 */
[----:B------:R-:W4:Y:S01]  /*49a0*/  @!UP2 LDCU UR5, c[0x0][0xb0c] ;  /* 0x00016180ff05a7ac */ /* 0x000f220008000800 */
[----:B------:R-:W-:Y:S01]  /*49b0*/  SHF.L.U32 R9, R15, 0x1f, RZ ;  /* 0x0000001f0f097819 */ /* 0x000fe200000006ff */
[----:B------:R-:W-:Y:S02]  /*49c0*/  USHF.L.U32 UR35, UR16, 0x7, URZ ;  /* 0x0000000710237899 */ /* 0x000fe400080006ff */
[----:B------:R-:W-:Y:S02]  /*49d0*/  USHF.L.U32 UR34, UR20, 0x8, URZ ;  /* 0x0000000814227899 */ /* 0x000fe400080006ff */
[----:B---3--:R-:W-:Y:S07]  /*49e0*/  UIMAD.WIDE.U32 UR6, UR14, UR8, URZ ;  /* 0x000000080e0672a5 */ /* 0x008fee000f8e00ff */
[----:B------:R-:W-:Y:S01]  /*49f0*/  @!UP2 UMOV UR4, UR7 ;  /* 0x000000070004ac82 */ /* 0x000fe20008000000 */
[----:B----4-:R-:W-:Y:S02]  /*4a00*/  @!UP2 UISETP.NE.AND UP0, UPT, UR5, 0x1, UPT ;  /* 0x000000010500a88c */ /* 0x010fe4000bf05270 */
[----:B------:R-:W-:Y:S02]  /*4a10*/  @!UP2 USHF.R.U32.HI UR4, URZ, UR9, UR4 ;  /* 0x00000009ff04a299 */ /* 0x000fe40008011604 */
[----:B------:R-:W-:Y:S02]  /*4a20*/  UIMAD.WIDE.U32 UR6, UR13, UR11, URZ ;  /* 0x0000000b0d0672a5 */ /* 0x000fe4000f8e00ff */
[----:B------:R-:W-:Y:S02]  /*4a30*/  @!UP2 USEL UR8, UR14, UR4, !UP0 ;  /* 0x000000040e08a287 */ /* 0x000fe4000c000000 */
[----:B------:R-:W-:Y:S03]  /*4a40*/  @!UP2 UISETP.NE.AND UP0, UPT, UR10, 0x1, UPT ;  /* 0x000000010a00a88c */ /* 0x000fe6000bf05270 */
[----:B------:R-:W-:Y:S02]  /*4a50*/  @!UP2 UMOV UR6, UR7 ;  /* 0x000000070006ac82 */ /* 0x000fe40008000000 */
[----:B------:R-:W3:Y:S02]  /*4a60*/  @!UP2 LDCU UR4, c[0x0][0xb20] ;  /* 0x00016400ff04a7ac */ /* 0x000ee40008000800 */
[----:B---3--:R-:W-:Y:S04]  /*4a70*/  @!UP2 USHF.R.U32.HI UR6, URZ, UR4, UR6 ;  /* 0x00000004ff06a299 */ /* 0x008fe80008011606 */
[----:B------:R-:W-:Y:S04]  /*4a80*/  @!UP2 USEL UR6, UR13, UR6, !UP0 ;  /* 0x000000060d06a287 */ /* 0x000fe8000c000000 */
[----:B------:R-:W-:Y:S02]  /*4a90*/  @!UP2 UIADD3 UR4, UPT, UPT, -UR8, UR6, URZ ;  /* 0x000000060804a290 */ /* 0x000fe4000fffe1ff */
[----:B------:R-:W-:Y:S02]  /*4aa0*/  @!UP2 UIADD3 UR6, UPT, UPT, UR8, -UR6, URZ ;  /* 0x800000060806a290 */ /* 0x000fe4000fffe0ff */
[----:B------:R-:W-:Y:S02]  /*4ab0*/  @!UP2 UIMAD UR14, UR4, UR5, UR14 ;  /* 0x00000005040ea2a4 */ /* 0x000fe4000f8e020e */
[----:B------:R-:W-:Y:S01]  /*4ac0*/  @!UP2 UIMAD UR13, UR6, UR10, UR13 ;  /* 0x0000000a060da2a4 */ /* 0x000fe2000f8e020d */
[----:B------:R-:W-:Y:S11]  /*4ad0*/  BRA.U UP3, `(.L_x_86) ;  /* 0x0000000103107547 */ /* 0x000ff6000b800000 */
[----:B--2---:R-:W-:Y:S04]  /*4ae0*/  MOV R0, UR43 ;  /* 0x0000002b00007c02 */ /* 0x004fe80008000f00 */
[----:B------:R-:W-:Y:S04]  /*4af0*/  SHF.L.U32 R11, R0, 0x1f, RZ ;  /* 0x0000001f000b7819 */ /* 0x000fe800000006ff */
[----:B------:R-:W2:Y:S02]  /*4b00*/  SYNCS.PHASECHK.TRANS64.TRYWAIT P2, [UR21+0x128], R11 ;  /* 0x0001280bff0075a7 */ /* 0x000ea40008041115 */
[----:B--2---:R-:W-:Y:S05]  /*4b10*/  @!P2 BRA `(.L_x_87) ;  /* 0x0000007c0018a947 */ /* 0x004fea0003800000 */
.L_x_86:
[----:B------:R-:W-:Y:S05]  /*4b20*/  @!P1 BRA `(.L_x_88) ;  /* 0x0000000000309947 */ /* 0x000fea0003800000 */
[----:B------:R-:W-:Y:S01]  /*4b30*/  ISETP.NE.U32.AND P1, PT, R2, RZ, PT ;  /* 0x000000ff0200720c */ /* 0x000fe20003f25070 */
[----:B------:R-:W3:Y:S01]  /*4b40*/  LDCU.64 UR4, c[0x0][0x358] ;  /* 0x00006b00ff0477ac */ /* 0x000ee20008000a00 */
[----:B------:R-:W-:Y:S02]  /*4b50*/  IMAD.MOV.U32 R140, RZ, RZ, 0x1 ;  /* 0x00000001ff8c7424 */ /* 0x000fe400078e00ff */
[----:B------:R-:W-:Y:S11]  /*4b60*/  ISETP.NE.AND.EX P1, PT, R3, RZ, PT, P1 ;  /* 0x000000ff0300720c */ /* 0x000ff60003f25310 */
[----:B------:R-:W-:Y:S02]  /*4b70*/  @!UPT UIADD3 URZ, UPT, UPT, URZ, URZ, URZ ;  /* 0x000000fffffff290 */ /* 0x000fe4000fffe0ff */
[----:B--2---:R-:W2:Y:S01]  /*4b80*/  @P1 LDC.64 R10, c[0x0][0x888] ;  /* 0x00022200ff0a1b82 */ /* 0x004ea20000000a00 */
[----:B------:R-:W-:Y:S04]  /*4b90*/  @P1 IMAD R0, R4, UR36, RZ ;  /* 0x0000002404001c24 */ /* 0x000fe8000f8e02ff */
[----:B--2---:R-:W-:Y:S04]  /*4ba0*/  @P1 IMAD.WIDE R10, R0, 0x4, R10 ;  /* 0x00000004000a1825 */ /* 0x004fe800078e020a */
[----:B------:R-:W-:Y:S01]  /*4bb0*/  HFMA2 R0, -RZ, RZ, 0, 5.9604644775390625e-08 ;  /* 0x00000001ff007431 */ /* 0x000fe200000001ff */
[----:B---3-5:R3:W5:Y:S04]  /*4bc0*/  @P1 LDG.E R72, desc[UR4][R10.64] ;  /* 0x000000040a481981 */ /* 0x028768000c1e1900 */
[----:B------:R-:W-:Y:S01]  /*4bd0*/  @!P1 PRMT R140, R0, 0x7610, R140 ;  /* 0x00007610008c9816 */ /* 0x000fe2000000008c */
[----:B---3--:R-:W4:Y:S06]  /*4be0*/  @!P1 LDC R72, c[0x0][0x880] ;  /* 0x00022000ff489b82 */ /* 0x008f2c0000000800 */
.L_x_88:
[----:B----45:R-:W-:Y:S01]  /*4bf0*/  @!P0 ISETP.EQ.AND P1, PT, R72, RZ, PT ;  /* 0x000000ff4800820c */ /* 0x030fe20003f22270 */
[----:B------:R-:W-:Y:S01]  /*4c00*/  @!UPT UIADD3 URZ, UPT, UPT, URZ, URZ, URZ ;  /* 0x000000fffffff290 */ /* 0x000fe2000fffe0ff */
[----:B------:R-:W-:Y:S11]  /*4c10*/  @!P0 BRA `(.L_x_89) ;  /* 0x0000000000188947 */ /* 0x000ff60003800000 */
[----:B------:R-:W-:Y:S02]  /*4c20*/  LOP3.LUT P0, RZ, R140, 0xff, RZ, 0xc0, !PT ;  /* 0x000000ff8cff7812 */ /* 0x000fe4000780c0ff */
[----:B------:R-:W-:Y:S04]  /*4c30*/  ISETP.NE.U32.AND P1, PT, R2, RZ, PT ;  /* 0x000000ff0200720c */ /* 0x000fe80003f25070 */
[----:B------:R-:W-:Y:S04]  /*4c40*/  ISETP.NE.AND.EX P1, PT, R3, RZ, PT, P1 ;  /* 0x000000ff0300720c */ /* 0x000fe80003f25310 */
[----:B------:R-:W-:Y:S03]  /*4c50*/  PLOP3.LUT P1, PT, P1, PT, PT, 0x8, 0x80 ;  /* 0x000000000080781c */ /* 0x000fe60000f2e170 */
[----:B------:R-:W-:Y:S11]  /*4c60*/  @P0 ISETP.EQ.AND P1, PT, R72, RZ, PT ;  /* 0x000000ff4800020c */ /* 0x000ff60003f22270 */
[----:B------:R-:W-:Y:S02]  /*4c70*/  @!UPT UIADD3 URZ, UPT, UPT, URZ, URZ, URZ ;  /* 0x000000fffffff290 */ /* 0x000fe4000fffe0ff */
.L_x_89:
[----:B------:R-:W3:Y:S01]  /*4c80*/  SYNCS.PHASECHK.TRANS64.TRYWAIT P2, [UR21+0x100], R9 ;  /* 0x00010009ff0075a7 */ /* 0x000ee20008041115 */
[----:B------:R-:W-:Y:S04]  /*4c90*/  ELECT P0, URZ, PT ;  /* 0x0000000000ff782f */ /* 0x000fe80003800000 */
[----:B------:R-:W-:Y:S11]  /*4ca0*/  PLOP3.LUT P1, PT, P1, P0, PT, 0xf2, 0x2f ;  /* 0x00000000002f781c */ /* 0x000ff60000f21e72 */
[----:B------:R-:W-:Y:S02]  /*4cb0*/  @!UPT UIADD3 URZ, UPT, UPT, URZ, URZ, URZ ;  /* 0x000000fffffff290 */ /* 0x000fe4000fffe0ff */
[----:B------:R-:W-:Y:S05]  /*4cc0*/  @!P1 IADD3 R8, P0, PT, R16, 0x580, RZ ;  /* 0x0000058010089810 */ /* 0x000fea0007f1e0ff */
[----:B------:R-:W-:Y:S01]  /*4cd0*/  @!P1 IMAD.X R6, RZ, RZ, R17, P0 ;  /* 0x000000ffff069224 */ /* 0x000fe200000e0611 */
[----:B---3--:R-:W-:Y:S07]  /*4ce0*/  @!P2 BRA `(.L_x_90) ;  /* 0x0000007800bca947 */ /* 0x008fee0003800000 */
.L_x_187:
[----:B------:R-:W-:Y:S01]  /*4cf0*/  @!P1 R2UR UR5, R8 ;  /* 0x00000000080592ca */ /* 0x000fe200000e0000 */
[----:B------:R-:W-:Y:S01]  /*4d00*/  VOTEU.ALL UP0, P1 ;  /* 0x0000000000ff7886 */ /* 0x000fe20000800000 */
[----:B------:R-:W-:Y:S01]  /*4d10*/  @!P1 R2UR UR4, R6 ;  /* 0x00000000060492ca */ /* 0x000fe200000e0000 */
[----:B--2---:R-:W-:Y:S01]  /*4d20*/  @!P1 IMAD.MOV.U32 R0, RZ, RZ, 0x2000 ;  /* 0x00002000ff009424 */ /* 0x004fe200078e00ff */
[----:B------:R-:W-:Y:S01]  /*4d30*/  UMOV UR8, 0x0 ;  /* 0x0000000000087882 */ /* 0x000fe20000000000 */
[----:B------:R-:W-:Y:S01]  /*4d40*/  UMOV UR9, 0x10000000 ;  /* 0x1000000000097882 */ /* 0x000fe20000000000 */
[----:B------:R-:W-:Y:S01]  /*4d50*/  @!UP0 UIADD3 UR32, UPT, UPT, UR21, 0x200, URZ ;  /* 0x0000020015208890 */ /* 0x000fe2000fffe0ff */
[----:B------:R-:W-:Y:S01]  /*4d60*/  @!P1 IADD3 R8, P0, PT, R16, 0x580, RZ ;  /* 0x0000058010089810 */ /* 0x000fe20007f1e0ff */
[----:B------:R-:W-:Y:S01]  /*4d70*/  VOTEU.ALL UP0, P1 ;  /* 0x0000000000ff7886 */ /* 0x000fe20000800000 */
[----:B------:R-:W-:Y:S03]  /*4d80*/  UPRMT UR6, UR45, 0x654, UR33 ;  /* 0x000006542d067896 */ /* 0x000fe60008000021 */
[----:B------:R-:W-:Y:S02]  /*4d90*/  @!P1 IMAD.X R6, RZ, RZ, R17, P0 ;  /* 0x000000ffff069224 */ /* 0x000fe400000e0611 */
[----:B------:R-:W-:Y:S02]  /*4da0*/  IMAD.U32 R10, RZ, RZ, UR5 ;  /* 0x00000005ff0a7e24 */ /* 0x000fe4000f8e00ff */
[----:B------:R-:W-:Y:S03]  /*4db0*/  IMAD.U32 R11, RZ, RZ, UR4 ;  /* 0x00000004ff0b7e24 */ /* 0x000fe6000f8e00ff */
[----:B------:R-:W-:Y:S02]  /*4dc0*/  @!P1 R2UR UR4, R10 ;  /* 0x000000000a0492ca */ /* 0x000fe400000e0000 */
[----:B------:R-:W-:Y:S11]  /*4dd0*/  @!P1 R2UR UR5, R11 ;  /* 0x000000000b0592ca */ /* 0x000ff600000e0000 */
[----:B------:R-:W-:Y:S02]  /*4de0*/  @!UPT UIADD3 URZ, UPT, UPT, URZ, URZ, URZ ;  /* 0x000000fffffff290 */ /* 0x000fe4000fffe0ff */
[----:B------:R2:W-:Y:S01]  /*4df0*/  @!UP0 UTMALDG.3D [UR32], [UR4], desc[UR8] ;  /* 0x00000820040085b4 */ /* 0x0005e20008011000 */
[----:B------:R2:W-:Y:S01]  /*4e00*/  @!P1 SYNCS.ARRIVE.TRANS64.RED.A0TR RZ, [UR21+0xe0], R0 ;  /* 0x0000e000ffff99a7 */ /* 0x0005e20008300415 */
[----:B------:R-:W-:Y:S01]  /*4e10*/  SYNCS.ARRIVE.TRANS64.RED.A1T0 RZ, [UR6], RZ ;  /* 0x000000ffffff79a7 */ /* 0x000fe20008100406 */
[----:B------:R-:W3:Y:S02]  /*4e20*/  SYNCS.PHASECHK.TRANS64.TRYWAIT P2, [UR21+0x108], R9 ;  /* 0x00010809ff0075a7 */ /* 0x000ee40008041115 */
[----:B--23--:R-:W-:Y:S05]  /*4e30*/  @!P2 BRA `(.L_x_91) ;  /* 0x000000780080a947 */ /* 0x00cfea0003800000 */
.L_x_189:
        /* <DEDUP_REMOVED lines=8> */
[----:B------:R-:W-:Y:S01]  /*4ec0*/  @!UP0 UIADD3 UR24, UPT, UPT, UR21, 0x2200, URZ ;  /* 0x0000220015188890 */ /* 0x000fe2000fffe0ff */
[----:B------:R-:W-:Y:S01]  /*4ed0*/  VOTEU.ALL UP0, P1 ;  /* 0x0000000000ff7886 */ /* 0x000fe20000800000 */
[----:B------:R-:W-:Y:S01]  /*4ee0*/  UMOV UR27, UR35 ;  /* 0x00000023001b7c82 */ /* 0x000fe20008000000 */
[----:B------:R-:W-:Y:S02]  /*4ef0*/  UMOV UR28, UR36 ;  /* 0x00000024001c7c82 */ /* 0x000fe40008000000 */
[----:B------:R-:W-:Y:S01]  /*4f00*/  IMAD.U32 R10, RZ, RZ, UR5 ;  /* 0x00000005ff0a7e24 */ /* 0x000fe2000f8e00ff */
[----:B------:R-:W-:Y:S01]  /*4f10*/  UPRMT UR6, UR45, 0x654, UR25 ;  /* 0x000006542d067896 */ /* 0x000fe20008000019 */
[----:B------:R-:W-:Y:S02]  /*4f20*/  IMAD.U32 R11, RZ, RZ, UR4 ;  /* 0x00000004ff0b7e24 */ /* 0x000fe4000f8e00ff */
[----:B------:R-:W-:Y:S01]  /*4f30*/  @!P1 IMAD.X R6, RZ, RZ, R17, P0 ;  /* 0x000000ffff069224 */ /* 0x000fe200000e0611 */
        /* <DEDUP_REMOVED lines=8> */
.L_x_191:
[----:B------:R-:W-:Y:S01]  /*4fc0*/  @!P1 R2UR UR5, R8 ;  /* 0x00000000080592ca */ /* 0x000fe200000e0000 */
[----:B------:R-:W-:Y:S01]  /*4fd0*/  VOTEU.ALL UP0, P1 ;  /* 0x0000000000ff7886 */ /* 0x000fe20000800000 */
[----:B------:R-:W-:Y:S01]  /*4fe0*/  @!P1 R2UR UR4, R6 ;  /* 0x00000000060492ca */ /* 0x000fe200000e0000 */
[----:B--2---:R-:W-:Y:S01]  /*4ff0*/  @!P1 IMAD.MOV.U32 R0, RZ, RZ, 0x2000 ;  /* 0x00002000ff009424 */ /* 0x004fe200078e00ff */
[----:B------:R-:W-:Y:S01]  /*5000*/  UMOV UR8, 0x0 ;  /* 0x0000000000087882 */ /* 0x000fe20000000000 */
[----:B------:R-:W-:Y:S01]  /*5010*/  UMOV UR9, 0x10000000 ;  /* 0x1000000000097882 */ /* 0x000fe20000000000 */
[----:B------:R-:W-:Y:S01]  /*5020*/  @!UP0 UIADD3 UR18, UPT, UPT, UR34, 0x80, URZ ;  /* 0x0000008022128890 */ /* 0x000fe2000fffe0ff */
[----:B------:R-:W-:Y:S01]  /*5030*/  VIADD R14, R14, 0x1 ;  /* 0x000000010e0e7836 */ /* 0x000fe20000000000 */
[----:B------:R-:W-:Y:S01]  /*5040*/  @!UP0 UIADD3 UR16, UPT, UPT, UR21, 0x4200, URZ ;  /* 0x0000420015108890 */ /* 0x000fe2000fffe0ff */
[----:B------:R-:W-:Y:S01]  /*5050*/  VOTEU.ALL UP0, P1 ;  /* 0x0000000000ff7886 */ /* 0x000fe20000800000 */
[----:B------:R-:W-:Y:S01]  /*5060*/  UMOV UR19, UR35 ;  /* 0x0000002300137c82 */ /* 0x000fe20008000000 */
[----:B------:R-:W-:Y:S02]  /*5070*/  UMOV UR20, UR36 ;  /* 0x0000002400147c82 */ /* 0x000fe40008000000 */
[----:B------:R-:W-:Y:S01]  /*5080*/  IMAD.U32 R10, RZ, RZ, UR5 ;  /* 0x00000005ff0a7e24 */ /* 0x000fe2000f8e00ff */
[----:B------:R-:W-:Y:S01]  /*5090*/  UPRMT UR6, UR45, 0x654, UR17 ;  /* 0x000006542d067896 */ /* 0x000fe20008000011 */
        /* <DEDUP_REMOVED lines=9> */
.L_x_193:
[----:B------:R-:W-:Y:S01]  /*5130*/  @!P1 IADD3 R6, P0, PT, R16, 0x580, RZ ;  /* 0x0000058010069810 */ /* 0x000fe20007f1e0ff */
[----:B------:R-:W-:Y:S01]  /*5140*/  VOTEU.ALL UP0, P1 ;  /* 0x0000000000ff7886 */ /* 0x000fe20000800000 */
[----:B------:R-:W-:Y:S01]  /*5150*/  UMOV UR6, 0x0 ;  /* 0x0000000000067882 */ /* 0x000fe20000000000 */
[----:B------:R-:W-:Y:S01]  /*5160*/  UMOV UR7, 0x10000000 ;  /* 0x1000000000077882 */ /* 0x000fe20000000000 */
[----:B------:R-:W-:Y:S01]  /*5170*/  @!P1 R2UR UR5, R6 ;  /* 0x00000000060592ca */ /* 0x000fe200000e0000 */
[----:B--2---:R-:W-:Y:S01]  /*5180*/  @!P1 IMAD.X R0, RZ, RZ, R17, P0 ;  /* 0x000000ffff009224 */ /* 0x004fe200000e0611 */
[----:B------:R-:W-:Y:S01]  /*5190*/  @!UP0 UIADD3 UR10, UPT, UPT, UR34, 0xc0, URZ ;  /* 0x000000c0220a8890 */ /* 0x000fe2000fffe0ff */
[----:B------:R-:W-:Y:S01]  /*51a0*/  R2UR UR18, R142 ;  /* 0x000000008e1272ca */ /* 0x000fe200000e0000 */
[----:B------:R-:W-:Y:S01]  /*51b0*/  @!UP0 UIADD3 UR8, UPT, UPT, UR21, 0x6200, URZ ;  /* 0x0000620015088890 */ /* 0x000fe2000fffe0ff */
[----:B------:R-:W-:Y:S01]  /*51c0*/  R2UR UR16, R143 ;  /* 0x000000008f1072ca */ /* 0x000fe200000e0000 */
[----:B------:R-:W-:Y:S01]  /*51d0*/  @!UP0 UIADD3 UR9, UPT, UPT, UR21, 0xf8, URZ ;  /* 0x000000f815098890 */ /* 0x000fe2000fffe0ff */
[----:B------:R-:W-:Y:S01]  /*51e0*/  @!P1 R2UR UR4, R0 ;  /* 0x00000000000492ca */ /* 0x000fe200000e0000 */
[----:B------:R-:W-:Y:S01]  /*51f0*/  VOTEU.ALL UP0, P1 ;  /* 0x0000000000ff7886 */ /* 0x000fe20000800000 */
[----:B------:R-:W-:Y:S01]  /*5200*/  UMOV UR11, UR35 ;  /* 0x00000023000b7c82 */ /* 0x000fe20008000000 */
[----:B------:R-:W-:Y:S01]  /*5210*/  UMOV UR12, UR36 ;  /* 0x00000024000c7c82 */ /* 0x000fe20008000000 */
[C---:B------:R-:W-:Y:S01]  /*5220*/  ISETP.NE.AND P0, PT, R14.reuse, 0x2, PT ;  /* 0x000000020e00780c */ /* 0x040fe20003f05270 */
[----:B------:R-:W-:Y:S01]  /*5230*/  UPLOP3.LUT UP3, UPT, UPT, UPT, UPT, 0x80, 0x8 ;  /* 0x000000000008789c */ /* 0x000fe20003f6f070 */
[----:B------:R-:W-:Y:S01]  /*5240*/  IMAD.U32 R8, RZ, RZ, UR5 ;  /* 0x00000005ff087e24 */ /* 0x000fe2000f8e00ff */
[----:B------:R-:W-:Y:S01]  /*5250*/  LOP3.LUT R15, R15, 0x1, RZ, 0x3c, !PT ;  /* 0x000000010f0f7812 */ /* 0x000fe200078e3cff */
[----:B------:R-:W-:Y:S01]  /*5260*/  UMOV UR36, UR29 ;  /* 0x0000001d00247c82 */ /* 0x000fe20008000000 */
[----:B------:R-:W-:Y:S01]  /*5270*/  SEL R0, RZ, 0x1, P0 ;  /* 0x00000001ff007807 */ /* 0x000fe20000000000 */
[----:B------:R-:W-:Y:S01]  /*5280*/  UIADD3 UR20, UPT, UPT, UR13, UR18, URZ ;  /* 0x000000120d147290 */ /* 0x000fe2000fffe0ff */
[----:B------:R-:W-:Y:S01]  /*5290*/  SEL R14, R14, RZ, P0 ;  /* 0x000000ff0e0e7207 */ /* 0x000fe20000000000 */
[----:B------:R-:W-:Y:S01]  /*52a0*/  UIADD3 UR16, UPT, UPT, UR14, UR16, URZ ;  /* 0x000000100e107290 */ /* 0x000fe2000fffe0ff */
[----:B------:R-:W-:Y:S01]  /*52b0*/  IMAD.U32 R9, RZ, RZ, UR4 ;  /* 0x00000004ff097e24 */ /* 0x000fe2000f8e00ff */
[----:B------:R-:W-:Y:S02]  /*52c0*/  @!P1 R2UR UR4, R8 ;  /* 0x00000000080492ca */ /* 0x000fe400000e0000 */
[----:B------:R-:W-:Y:S02]  /*52d0*/  LOP3.LUT R13, R13, R0, RZ, 0x3c, !PT ;  /* 0x000000000d0d7212 */ /* 0x000fe400078e3cff */
[----:B------:R-:W-:Y:S11]  /*52e0*/  @!P1 R2UR UR5, R9 ;  /* 0x00000000090592ca */ /* 0x000ff600000e0000 */
[----:B------:R-:W-:Y:S02]  /*52f0*/  @!UPT UIADD3 URZ, UPT, UPT, URZ, URZ, URZ ;  /* 0x000000fffffff290 */ /* 0x000fe4000fffe0ff */
[----:B------:R2:W-:Y:S01]  /*5300*/  @!UP0 UTMALDG.3D [UR8], [UR4], desc[UR6] ;  /* 0x00000608040085b4 */ /* 0x0005e20008011000 */
[----:B------:R2:W-:Y:S01]  /*5310*/  @!P1 SYNCS.ARRIVE.TRANS64.RED.A0TR RZ, [UR21+0xf8], R7 ;  /* 0x0000f807ffff99a7 */ /* 0x0005e20008300415 */
[----:B------:R-:W-:Y:S01]  /*5320*/  SYNCS.ARRIVE.TRANS64.RED.A1T0 RZ, [UR37], RZ ;  /* 0x000000ffffff79a7 */ /* 0x000fe20008100425 */
[----:B------:R-:W-:Y:S05]  /*5330*/  BRA.U UP1, `(.L_x_94) ;  /* 0xfffffff101647547 */ /* 0x000fea000b83ffff */
[----:B------:R-:W-:-:S04]  /*5340*/  SHF.L.U32 R3, R15, 0x1f, RZ ;  /* 0x0000001f0f037819 */ /* 0x000fc800000006ff */
[----:B------:R-:W3:Y:S02]  /*5350*/  SYNCS.PHASECHK.TRANS64.TRYWAIT P0, [UR21+0x100], R3 ;  /* 0x00010003ff0075a7 */ /* 0x000ee40008001115 */
[----:B---3--:R-:W-:Y:S05]  /*5360*/  @!P0 BRA `(.L_x_95) ;  /* 0x00000074007c8947 */ /* 0x008fea0003800000 */
.L_x_195:
[----:B------:R-:W4:Y:S02]  /*5370*/  SYNCS.PHASECHK.TRANS64.TRYWAIT P0, [UR21+0x108], R3 ;  /* 0x00010803ff0075a7 */ /* 0x000f240008001115 */
[----:B----4-:R-:W-:Y:S05]  /*5380*/  @!P0 BRA `(.L_x_96) ;  /* 0x00000074008c8947 */ /* 0x010fea0003800000 */
.L_x_197:
[----:B------:R-:W4:Y:S02]  /*5390*/  SYNCS.PHASECHK.TRANS64.TRYWAIT P0, [UR21+0x110], R3 ;  /* 0x00011003ff0075a7 */ /* 0x000f240008001115 */
[----:B----4-:R-:W-:Y:S05]  /*53a0*/  @!P0 BRA `(.L_x_97) ;  /* 0x00000074009c8947 */ /* 0x010fea0003800000 */
.L_x_199:
[----:B---3--:R-:W-:-:S07]  /*53b0*/  MOV R0, UR21 ;  /* 0x0000001500007c02 */ /* 0x008fce0008000f00 */
.L_x_98:
[----:B---3--:R-:W-:-:S04]  /*53c0*/  SHF.L.U32 R3, R15, 0x1f, RZ ;  /* 0x0000001f0f037819 */ /* 0x008fc800000006ff */
[----:B------:R3:W4:Y:S03]  /*53d0*/  SYNCS.PHASECHK.TRANS64.TRYWAIT P0, [R0+URZ+0x118], R3 ;  /* 0x00011803000075a7 */ /* 0x00072600080011ff */
[----:B----4-:R-:W-:Y:S05]  /*53e0*/  @!P0 NANOSLEEP.SYNCS 0x989680 ;  /* 0x009896800000895d */ /* 0x010fea0003900000 */
[----:B------:R-:W4:Y:S02]  /*53f0*/  @!P0 SYNCS.PHASECHK.TRANS64 P0, [R0+URZ+0x118], R3 ;  /* 0x00011803000085a7 */ /* 0x000f2400080010ff */
[----:B-12-4-:R-:W-:Y:S05]  /*5400*/  @P0 EXIT ;  /* 0x000000000000094d */ /* 0x016fea0003800000 */
[----:B------:R-:W-:Y:S05]  /*5410*/  BRA `(.L_x_98) ;  /* 0xfffffffc00e87947 */ /* 0x000fea000383ffff */
.L_x_83:
[----:B------:R-:W-:-:S06]  /*5420*/  UISETP.GE.AND UP0, UPT, UR17, 0x4, UPT ;  /* 0x000000041100788c */ /* 0x000fcc000bf06270 */
[----:B------:R-:W-:-:S13]  /*5430*/  PLOP3.LUT P0, PT, PT, PT, UP0, 0x80, 0x8 ;  /* 0x000000000008781c */ /* 0x000fda0003f0f008 */
[----:B------:R-:W-:Y:S05]  /*5440*/  @!P0 EXIT ;  /* 0x000000000000894d */ /* 0x000fea0003800000 */
[----:B------:R-:W-:Y:S01]  /*5450*/  BAR.SYNC.DEFER_BLOCKING 0x6, 0xa0 ;  /* 0x0182800000007b1d */ /* 0x000fe20000010000 */
[C---:B------:R-:W-:Y:S01]  /*5460*/  IMAD.SHL.U32 R2, R154.reuse, 0x40, RZ ;  /* 0x000000409a027824 */ /* 0x040fe200078e00ff */
[C---:B------:R-:W-:Y:S01]  /*5470*/  R2P PR, R154.reuse, 0x6 ;  /* 0x000000069a007804 */ /* 0x040fe20000000000 */
[----:B------:R-:W-:Y:S01]  /*5480*/  IMAD.MOV.U32 R151, RZ, RZ, 0x20 ;  /* 0x00000020ff977424 */ /* 0x000fe200078e00ff */
[----:B------:R-:W-:Y:S01]  /*5490*/  CS2R R148, SRZ ;  /* 0x0000000000947805 */ /* 0x000fe2000001ff00 */
[C---:B------:R-:W-:Y:S01]  /*54a0*/  IMAD.U32 R69, R154.reuse, 0x10000, RZ ;  /* 0x000100009a457824 */ /* 0x040fe200078e00ff */
[----:B------:R-:W-:Y:S02]  /*54b0*/  UMOV UR44, 0x400 ;  /* 0x00000400002c7882 */ /* 0x000fe40000000000 */
[----:B------:R-:W1:Y:S01]  /*54c0*/  LDC.64 R138, c[0x0][0x8b0] ;  /* 0x00022c00ff8a7b82 */ /* 0x000e620000000a00 */
[----:B------:R-:W-:Y:S01]  /*54d0*/  ULEA UR44, UR45, UR44, 0x18 ;  /* 0x0000002c2d2c7291 */ /* 0x000fe2000f8ec0ff */
[----:B------:R-:W-:Y:S01]  /*54e0*/  IMAD.SHL.U32 R135, R154, 0x8, RZ ;  /* 0x000000089a877824 */ /* 0x000fe200078e00ff */
[----:B------:R-:W-:Y:S01]  /*54f0*/  LOP3.LUT R6, R2, 0x180, RZ, 0xc0, !PT ;  /* 0x0000018002067812 */ /* 0x000fe200078ec0ff */
[----:B------:R-:W-:Y:S01]  /*5500*/  IMAD.MOV.U32 R152, RZ, RZ, 0x10 ;  /* 0x00000010ff987424 */ /* 0x000fe200078e00ff */
[----:B------:R-:W-:Y:S01]  /*5510*/  SEL R151, R151, 0xffffffe0, !P2 ;  /* 0xffffffe097977807 */ /* 0x000fe20005000000 */
[----:B------:R-:W-:Y:S01]  /*5520*/  UIADD3 UR5, UPT, UPT, UR44, 0x200, URZ ;  /* 0x000002002c057890 */ /* 0x000fe2000fffe0ff */
[----:B------:R-:W-:Y:S01]  /*5530*/  LOP3.LUT R69, R69, 0x600000, RZ, 0xc0, !PT ;  /* 0x0060000045457812 */ /* 0x000fe200078ec0ff */
[----:B------:R-:W2:Y:S01]  /*5540*/  LDC.64 R136, c[0x0][0x8a8] ;  /* 0x00022a00ff887b82 */ /* 0x000ea20000000a00 */
[----:B------:R-:W-:Y:S01]  /*5550*/  UIADD3 UR4, UPT, UPT, UR44, 0x8200, URZ ;  /* 0x000082002c047890 */ /* 0x000fe2000fffe0ff */
[----:B------:R-:W-:Y:S01]  /*5560*/  LOP3.LUT R135, R6, 0x30, R135, 0xf8, !PT ;  /* 0x0000003006877812 */ /* 0x000fe200078ef887 */
[----:B------:R-:W-:Y:S01]  /*5570*/  IMAD.MOV.U32 R68, RZ, RZ, RZ ;  /* 0x000000ffff447224 */ /* 0x000fe200078e00ff */
[----:B------:R-:W-:Y:S01]  /*5580*/  SEL R152, R152, 0xfffffff0, !P1 ;  /* 0xfffffff098987807 */ /* 0x000fe20004800000 */
[----:B------:R-:W-:Y:S01]  /*5590*/  IMAD.MOV.U32 R145, RZ, RZ, RZ ;  /* 0x000000ffff917224 */ /* 0x000fe200078e00ff */
[----:B------:R-:W-:Y:S01]  /*55a0*/  SHF.R.S32.HI R3, RZ, 0x4, R151 ;  /* 0x00000004ff037819 */ /* 0x000fe20000011497 */
[----:B------:R-:W-:Y:S01]  /*55b0*/  IMAD.U32 R155, RZ, RZ, UR5 ;  /* 0x00000005ff9b7e24 */ /* 0x000fe2000f8e00ff */
[----:B------:R-:W-:Y:S01]  /*55c0*/  LOP3.LUT R135, R135, 0x1e40, R2, 0xf8, !PT ;  /* 0x00001e4087877812 */ /* 0x000fe200078ef802 */
[----:B------:R-:W3:Y:S01]  /*55d0*/  LDS R0, [UR44+0x1c0] ;  /* 0x0001c02cff007984 */ /* 0x000ee20008000800 */
[----:B------:R-:W-:-:S02]  /*55e0*/  LOP3.LUT R154, R154, 0x60, RZ, 0xc0, !PT ;  /* 0x000000609a9a7812 */ /* 0x000fc400078ec0ff */
[----:B------:R-:W-:Y:S02]  /*55f0*/  CS2R R146, SRZ ;  /* 0x0000000000927805 */ /* 0x000fe4000001ff00 */
[----:B------:R-:W-:Y:S01]  /*5600*/  LEA.HI.SX32 R150, R152, R3, 0x1c ;  /* 0x0000000398967211 */ /* 0x000fe200078fe2ff */
[----:B------:R-:W-:Y:S01]  /*5610*/  IMAD.U32 R153, RZ, RZ, UR4 ;  /* 0x00000004ff997e24 */ /* 0x000fe2000f8e00ff */
[----:B------:R-:W4:Y:S01]  /*5620*/  LDCU UR58, c[0x0][0x370] ;  /* 0x00006e00ff3a77ac */ /* 0x000f220008000800 */
[----:B------:R-:W1:Y:S01]  /*5630*/  LDCU.64 UR62, c[0x0][0x348] ;  /* 0x00006900ff3e77ac */ /* 0x000e620008000a00 */
[----:B------:R-:W1:Y:S01]  /*5640*/  LDCU UR43, c[0x0][0xb0c] ;  /* 0x00016180ff2b77ac */ /* 0x000e620008000800 */
[----:B------:R-:W1:Y:S01]  /*5650*/  LDCU UR39, c[0x0][0xb30] ;  /* 0x00016600ff2777ac */ /* 0x000e620008000800 */
[----:B------:R-:W1:Y:S01]  /*5660*/  LDCU.64 UR56, c[0x0][0x888] ;  /* 0x00011100ff3877ac */ /* 0x000e620008000a00 */
[----:B------:R-:W1:Y:S01]  /*5670*/  LDCU.64 UR40, c[0x0][0xb28] ;  /* 0x00016500ff2877ac */ /* 0x000e620008000a00 */
[----:B------:R-:W1:Y:S01]  /*5680*/  LDCU.64 UR60, c[0x0][0x890] ;  /* 0x00011200ff3c77ac */ /* 0x000e620008000a00 */
[----:B------:R-:W1:Y:S01]  /*5690*/  LDCU.128 UR52, c[0x0][0xb10] ;  /* 0x00016200ff3477ac */ /* 0x000e620008000c00 */
[----:B------:R-:W1:Y:S02]  /*56a0*/  LDCU UR47, c[0x0][0x374] ;  /* 0x00006e80ff2f77ac */ /* 0x000e640008000800 */
[----:B-1234-:R-:W-:-:S07]  /*56b0*/  IMAD.IADD R69, R0, 0x1, R69 ;  /* 0x0000000100457824 */ /* 0x01efce00078e0245 */
.L_x_140:
[----:B------:R-:W-:Y:S02]  /*56c0*/  LEA R3, R145, UR44, 0x3 ;  /* 0x0000002c91037c11 */ /* 0x000fe4000f8e18ff */
[----:B------:R-:W-:Y:S02]  /*56d0*/  SHF.L.U32 R0, R147, 0x1f, RZ ;  /* 0x0000001f93007819 */ /* 0x000fe400000006ff */
[----:B------:R-:W-:Y:S02]  /*56e0*/  LEA R5, R145, UR44, 0x4 ;  /* 0x0000002c91057c11 */ /* 0x000fe4000f8e20ff */
[----:B-1----:R-:W1:Y:S02]  /*56f0*/  SYNCS.PHASECHK.TRANS64.TRYWAIT P0, [R3+URZ+0x130], R0 ;  /* 0x00013000030075a7 */ /* 0x002e6400080011ff */
[----:B-1----:R-:W-:Y:S05]  /*5700*/  @!P0 BRA `(.L_x_99) ;  /* 0x0000007000dc8947 */ /* 0x002fea0003800000 */
.L_x_200:
        /* <DEDUP_REMOVED lines=11> */
[----:B------:R-:W-:Y:S01]  /*57c0*/  PLOP3.LUT P0, PT, PT, PT, UP1, 0x80, 0x8 ;  /* 0x000000000008781c */ /* 0x000fe20003f0f018 */
[----:B------:R-:W-:Y:S11]  /*57d0*/  UP2UR UR46, UPR, URZ, 0x2 ;  /* 0x00000002ff2e7883 */ /* 0x000ff60008000000 */
[----:B------:R-:W-:Y:S01]  /*57e0*/  @!UPT UIADD3 URZ, UPT, UPT, URZ, URZ, URZ ;  /* 0x000000fffffff290 */ /* 0x000fe2000fffe0ff */
[----:B-1----:R-:W-:Y:S02]  /*57f0*/  @P0 SHF.R.U32.HI R0, RZ, 0x10, R5 ;  /* 0x00000010ff000819 */ /* 0x002fe40000011605 */
        /* <DEDUP_REMOVED lines=12> */
[----:B------:R-:W2:Y:S01]  /*58c0*/  LDCU UR12, c[0x0][0xb20] ;  /* 0x00016400ff0c77ac */ /* 0x000ea20008000800 */
[----:B------:R-:W-:Y:S02]  /*58d0*/  UIMAD.WIDE.U32 UR4, UR47, UR55, URZ ;  /* 0x000000372f0472a5 */ /* 0x000fe4000f8e00ff */
[----:B------:R-:W-:Y:S02]  /*58e0*/  UIMAD.WIDE.U32 UR6, UR58, UR52, URZ ;  /* 0x000000343a0672a5 */ /* 0x000fe4000f8e00ff */
[----:B------:R-:W-:Y:S02]  /*58f0*/  UISETP.NE.AND UP0, UPT, UR54, 0x1, UPT ;  /* 0x000000013600788c */ /* 0x000fe4000bf05270 */
[----:B------:R-:W-:Y:S02]  /*5900*/  UIMAD.WIDE.U32 UR8, UR37, UR55, URZ ;  /* 0x00000037250872a5 */ /* 0x000fe4000f8e00ff */
[----:B------:R-:W-:Y:S02]  /*5910*/  UIMAD.WIDE.U32 UR10, UR38, UR52, URZ ;  /* 0x00000034260a72a5 */ /* 0x000fe4000f8e00ff */
[----:B------:R-:W-:Y:S02]  /*5920*/  UISETP.NE.AND UP1, UPT, UR43, 0x1, UPT ;  /* 0x000000012b00788c */ /* 0x000fe4000bf25270 */
[----:B------:R-:W-:Y:S01]  /*5930*/  UISETP.NE.AND UP2, UPT, UR42, 0x1, UPT ;  /* 0x000000012a00788c */ /* 0x000fe2000bf45270 */
[----:B------:R-:W-:Y:S02]  /*5940*/  UMOV UR4, UR5 ;  /* 0x0000000500047c82 */ /* 0x000fe40008000000 */
[----:B--2---:R-:W-:Y:S03]  /*5950*/  USHF.R.U32.HI UR5, URZ, UR12, UR4 ;  /* 0x0000000cff057299 */ /* 0x004fe60008011604 */
[----:B------:R-:W-:Y:S02]  /*5960*/  UMOV UR4, UR7 ;  /* 0x0000000700047c82 */ /* 0x000fe40008000000 */
[----:B------:R-:W-:Y:S02]  /*5970*/  USHF.R.U32.HI UR7, URZ, UR53, UR4 ;  /* 0x00000035ff077299 */ /* 0x000fe40008011604 */
[----:B------:R-:W-:Y:S02]  /*5980*/  USEL UR4, UR47, UR5, !UP0 ;  /* 0x000000052f047287 */ /* 0x000fe4000c000000 */
[----:B------:R-:W-:Y:S01]  /*5990*/  USEL UR7, UR58, UR7, !UP1 ;  /* 0x000000073a077287 */ /* 0x000fe2000c800000 */
[----:B------:R-:W-:Y:S01]  /*59a0*/  UMOV UR5, UR9 ;  /* 0x0000000900057c82 */ /* 0x000fe20008000000 */
[----:B------:R-:W-:Y:S02]  /*59b0*/  UIMAD.WIDE.U32 UR8, UR4, UR40, URZ ;  /* 0x00000028040872a5 */ /* 0x000fe4000f8e00ff */
[----:B------:R-:W-:Y:S03]  /*59c0*/  USHF.R.U32.HI UR6, URZ, UR12, UR5 ;  /* 0x0000000cff067299 */ /* 0x000fe60008011605 */
[----:B------:R-:W-:Y:S01]  /*59d0*/  UMOV UR5, UR11 ;  /* 0x0000000b00057c82 */ /* 0x000fe20008000000 */
[----:B------:R-:W-:Y:S02]  /*59e0*/  UIMAD.WIDE.U32 UR10, UR7, UR40, URZ ;  /* 0x00000028070a72a5 */ /* 0x000fe4000f8e00ff */
[----:B------:R-:W-:Y:S02]  /*59f0*/  USHF.R.U32.HI UR12, URZ, UR53, UR5 ;  /* 0x00000035ff0c7299 */ /* 0x000fe40008011605 */
[----:B------:R-:W-:Y:S01]  /*5a00*/  USEL UR6, UR37, UR6, !UP0 ;  /* 0x0000000625067287 */ /* 0x000fe2000c000000 */
[----:B------:R-:W-:Y:S02]  /*5a10*/  UMOV UR5, UR9 ;  /* 0x0000000900057c82 */ /* 0x000fe40008000000 */
[----:B------:R-:W-:Y:S01]  /*5a20*/  UMOV UR10, UR11 ;  /* 0x0000000b000a7c82 */ /* 0x000fe20008000000 */
[----:B------:R-:W-:Y:S02]  /*5a30*/  @UP2 USHF.R.U32.HI UR4, URZ, UR41, UR5 ;  /* 0x00000029ff042299 */ /* 0x000fe40008011605 */
[----:B------:R-:W-:Y:S02]  /*5a40*/  @UP2 USHF.R.U32.HI UR7, URZ, UR41, UR10 ;  /* 0x00000029ff072299 */ /* 0x000fe4000801160a */
[----:B------:R-:W-:Y:S02]  /*5a50*/  UIMAD UR4, UR42, UR4, URZ ;  /* 0x000000042a0472a4 */ /* 0x000fe4000f8e02ff */
        /* <DEDUP_REMOVED lines=8> */
[----:B------:R-:W-:Y:S02]  /*5ae0*/  USEL UR11, UR6, UR4, !UP2 ;  /* 0x00000004060b7287 */ /* 0x000fe4000d000000 */
[----:B------:R-:W-:Y:S02]  /*5af0*/  UIADD3 UR8, UPT, UPT, -UR5, URZ, URZ ;  /* 0x000000ff05087290 */ /* 0x000fe4000fffe1ff */
[----:B------:R-:W-:Y:S01]  /*5b00*/  UIADD3 UR10, UPT, UPT, -UR11, URZ, URZ ;  /* 0x000000ff0b0a7290 */ /* 0x000fe2000fffe1ff */
[----:B------:R-:W-:Y:S01]  /*5b10*/  @!UP0 UMOV UR4, UR9 ;  /* 0x0000000900048c82 */ /* 0x000fe20008000000 */
[----:B------:R-:W-:Y:S02]  /*5b20*/  UIADD3 UR9, UPT, UPT, -UR6, URZ, URZ ;  /* 0x000000ff06097290 */ /* 0x000fe4000fffe1ff */
[----:B------:R-:W-:Y:S02]  /*5b30*/  @!UP0 USHF.R.U32.HI UR4, URZ, UR41, UR4 ;  /* 0x00000029ff048299 */ /* 0x000fe40008011604 */
[----:B------:R-:W-:Y:S02]  /*5b40*/  UIMAD UR10, UR42, UR10, UR6 ;  /* 0x0000000a2a0a72a4 */ /* 0x000fe4000f8e0206 */
[----:B------:R-:W-:Y:S04]  /*5b50*/  @!UP0 USEL UR4, UR5, UR4, !UP2 ;  /* 0x0000000405048287 */ /* 0x000fe8000d000000 */
[----:B------:R-:W-:Y:S02]  /*5b60*/  @!UP0 UIMAD UR10, UR7, UR10, UR4 ;  /* 0x0000000a070a82a4 */ /* 0x000fe4000f8e0204 */
[----:B------:R-:W-:Y:S02]  /*5b70*/  @!UP0 UIADD3 UR11, UPT, UPT, UR11, -UR4, URZ ;  /* 0x800000040b0b8290 */ /* 0x000fe4000fffe0ff */
[----:B------:R-:W-:Y:S02]  /*5b80*/  UIMAD UR7, UR43, UR8, UR38 ;  /* 0x000000082b0772a4 */ /* 0x000fe4000f8e0226 */
[----:B------:R-:W-:Y:S02]  /*5b90*/  @!UP0 UIMAD UR6, UR11, UR42, UR5 ;  /* 0x0000002a0b0682a4 */ /* 0x000fe4000f8e0205 */
[----:B------:R-:W-:Y:S01]  /*5ba0*/  UIMAD UR4, UR54, UR9, UR37 ;  /* 0x00000009360472a4 */ /* 0x000fe2000f8e0225 */
[----:B------:R-:W-:Y:S02]  /*5bb0*/  @!UP0 UMOV UR5, UR10 ;  /* 0x0000000a00058c82 */ /* 0x000fe40008000000 */
[----:B------:R-:W-:Y:S02]  /*5bc0*/  UIMAD UR38, UR5, UR43, UR7 ;  /* 0x0000002b052672a4 */ /* 0x000fe4000f8e0207 */
[----:B------:R-:W-:Y:S11]  /*5bd0*/  UIMAD UR37, UR6, UR54, UR4 ;  /* 0x00000036062572a4 */ /* 0x000ff6000f8e0204 */
[----:B------:R-:W-:Y:S01]  /*5be0*/  @!UPT UIADD3 URZ, UPT, UPT, URZ, URZ, URZ ;  /* 0x000000fffffff290 */ /* 0x000fe2000fffe0ff */
.L_x_100:
[----:B------:R-:W-:Y:S01]  /*5bf0*/  UISETP.NE.AND UP0, UPT, UR39, 0x1, UPT ;  /* 0x000000012700788c */ /* 0x000fe2000bf05270 */
[----:B------:R-:W-:Y:S01]  /*5c00*/  R2UR UR11, R155 ;  /* 0x000000009b0b72ca */ /* 0x000fe200000e0000 */
[----:B------:R-:W-:Y:S01]  /*5c10*/  USHF.L.U32 UR50, UR16, 0x7, URZ ;  /* 0x0000000710327899 */ /* 0x000fe200080006ff */
[----:B------:R-:W-:Y:S01]  /*5c20*/  IADD3 R145, PT, PT, R145, 0x1, RZ ;  /* 0x0000000191917810 */ /* 0x000fe20007ffe0ff */
[----:B------:R-:W-:Y:S07]  /*5c30*/  USHF.L.U32 UR49, UR20, 0x8, URZ ;  /* 0x0000000814317899 */ /* 0x000fee00080006ff */
[----:B------:R-:W2:Y:S01]  /*5c40*/  @!UP0 LDCU.128 UR12, c[0x0][0xb10] ;  /* 0x00016200ff0c87ac */ /* 0x000ea20008000c00 */
[----:B------:R-:W3:Y:S01]  /*5c50*/  @!UP0 LDCU UR5, c[0x0][0xb0c] ;  /* 0x00016180ff0587ac */ /* 0x000ee20008000800 */
[----:B------:R-:W4:Y:S01]  /*5c60*/  @!UP0 LDCU UR10, c[0x0][0xb20] ;  /* 0x00016400ff0a87ac */ /* 0x000f220008000800 */
[----:B--2---:R-:W-:Y:S02]  /*5c70*/  UIMAD.WIDE.U32 UR8, UR38, UR12, URZ ;  /* 0x0000000c260872a5 */ /* 0x004fe4000f8e00ff */
[----:B------:R-:W-:Y:S02]  /*5c80*/  UIMAD.WIDE.U32 UR6, UR37, UR15, URZ ;  /* 0x0000000f250672a5 */ /* 0x000fe4000f8e00ff */
[----:B------:R-:W-:Y:S03]  /*5c90*/  @!UP0 UISETP.NE.AND UP1, UPT, UR14, 0x1, UPT ;  /* 0x000000010e00888c */ /* 0x000fe6000bf25270 */
[----:B------:R-:W-:Y:S01]  /*5ca0*/  @!UP0 UMOV UR4, UR9 ;  /* 0x0000000900048c82 */ /* 0x000fe20008000000 */
[----:B---3--:R-:W-:Y:S02]  /*5cb0*/  @!UP0 UISETP.NE.AND UP2, UPT, UR5, 0x1, UPT ;  /* 0x000000010500888c */ /* 0x008fe4000bf45270 */
[----:B------:R-:W-:Y:S01]  /*5cc0*/  @!UP0 USHF.R.U32.HI UR4, URZ, UR13, UR4 ;  /* 0x0000000dff048299 */ /* 0x000fe20008011604 */
[----:B------:R-:W-:Y:S02]  /*5cd0*/  @!UP0 UMOV UR6, UR7 ;  /* 0x0000000700068c82 */ /* 0x000fe40008000000 */
[----:B----4-:R-:W-:Y:S02]  /*5ce0*/  @!UP0 USHF.R.U32.HI UR6, URZ, UR10, UR6 ;  /* 0x0000000aff068299 */ /* 0x010fe40008011606 */
[----:B------:R-:W-:Y:S02]  /*5cf0*/  @!UP0 USEL UR7, UR38, UR4, !UP2 ;  /* 0x0000000426078287 */ /* 0x000fe4000d000000 */
[----:B------:R-:W-:Y:S04]  /*5d00*/  @!UP0 USEL UR6, UR37, UR6, !UP1 ;  /* 0x0000000625068287 */ /* 0x000fe8000c800000 */
[----:B------:R-:W-:Y:S02]  /*5d10*/  @!UP0 UIADD3 UR4, UPT, UPT, -UR7, UR6, URZ ;  /* 0x0000000607048290 */ /* 0x000fe4000fffe1ff */
[----:B------:R-:W-:Y:S02]  /*5d20*/  @!UP0 UIADD3 UR6, UPT, UPT, UR7, -UR6, URZ ;  /* 0x8000000607068290 */ /* 0x000fe4000fffe0ff */
[----:B------:R-:W-:Y:S02]  /*5d30*/  @!UP0 UIMAD UR38, UR4, UR5, UR38 ;  /* 0x00000005042682a4 */ /* 0x000fe4000f8e0226 */
[----:B------:R-:W-:Y:S02]  /*5d40*/  @!UP0 UIMAD UR37, UR6, UR14, UR37 ;  /* 0x0000000e062582a4 */ /* 0x000fe4000f8e0225 */
[----:B------:R-:W-:Y:S09]  /*5d50*/  ULOP3.LUT UP0, URZ, UR11, 0x1b0, URZ, 0xc0, !UPT ;  /* 0x000001b00bff7892 */ /* 0x000ff2000f80c0ff */
[----:B------:R-:W-:Y:S05]  /*5d60*/  BRA.U !UP0, `(.L_x_101) ;  /* 0x0000000108407547 */ /* 0x000fea000b800000 */
[----:B------:R-:W2:Y:S01]  /*5d70*/  LDCU.64 UR8, c[0x4][0x88] ;  /* 0x01001100ff0877ac */ /* 0x000ea20008000a00 */
[----:B------:R-:W-:Y:S01]  /*5d80*/  MOV R3, 0x0 ;  /* 0x0000000000037802 */ /* 0x000fe20000000f00 */
[----:B------:R-:W-:Y:S02]  /*5d90*/  HFMA2 R12, -RZ, RZ, 0, 5.9604644775390625e-08 ;  /* 0x00000001ff0c7431 */ /* 0x000fe400000001ff */
[----:B------:R-:W-:Y:S02]  /*5da0*/  IMAD.MOV.U32 R8, RZ, RZ, 0x70 ;  /* 0x00000070ff087424 */ /* 0x000fe400078e00ff */
[----:B------:R-:W-:Y:S01]  /*5db0*/  IMAD.MOV.U32 R13, RZ, RZ, RZ ;  /* 0x000000ffff0d7224 */ /* 0x000fe200078e00ff */
[----:B------:R-:W3:Y:S01]  /*5dc0*/  LDCU.64 UR6, c[0x4][0x90] ;  /* 0x01001200ff0677ac */ /* 0x000ee20008000a00 */
[----:B------:R-:W4:Y:S01]  /*5dd0*/  LDC.64 R2, c[0x4][R3] ;  /* 0x0100000003027b82 */ /* 0x000f220000000a00 */
[----:B------:R-:W1:Y:S01]  /*5de0*/  LDCU.64 UR4, c[0x4][0x8] ;  /* 0x01000100ff0477ac */ /* 0x000e620008000a00 */
[----:B--2---:R-:W-:Y:S01]  /*5df0*/  MOV R5, UR9 ;  /* 0x0000000900057c02 */ /* 0x004fe20008000f00 */
[----:B------:R-:W-:Y:S01]  /*5e00*/  IMAD.U32 R4, RZ, RZ, UR8 ;  /* 0x00000008ff047e24 */ /* 0x000fe2000f8e00ff */
[----:B---3--:R-:W-:Y:S01]  /*5e10*/  MOV R7, UR7 ;  /* 0x0000000700077c02 */ /* 0x008fe20008000f00 */
[----:B------:R-:W-:Y:S01]  /*5e20*/  IMAD.U32 R6, RZ, RZ, UR6 ;  /* 0x00000006ff067e24 */ /* 0x000fe2000f8e00ff */
[----:B-1----:R-:W-:Y:S01]  /*5e30*/  MOV R11, UR5 ;  /* 0x00000005000b7c02 */ /* 0x002fe20008000f00 */
[----:B------:R-:W-:Y:S02]  /*5e40*/  IMAD.U32 R10, RZ, RZ, UR4 ;  /* 0x00000004ff0a7e24 */ /* 0x000fe4000f8e00ff */
[----:B------:R-:W-:Y:S07]  /*5e50*/  LEPC R20, `(.L_x_101) ;  /* 0x000000001014794e */ /* 0x000fee0000000000 */
[----:B----45:R-:W-:Y:S05]  /*5e60*/  CALL.ABS.NOINC R2 ;  /* 0x0000000002007343 */ /* 0x030fea0003c00000 */
.L_x_101:
[----:B------:R-:W-:Y:S01]  /*5e70*/  LOP3.LUT P0, RZ, R153, 0x1b0, RZ, 0xc0, !PT ;  /* 0x000001b099ff7812 */ /* 0x000fe2000780c0ff */
[----:B------:R-:W-:Y:S11]  /*5e80*/  BSSY.RECONVERGENT B6, `(.L_x_102) ;  /* 0x0000013000067945 */ /* 0x000ff60003800200 */
[----:B------:R-:W-:Y:S01]  /*5e90*/  @!UPT UIADD3 URZ, UPT, UPT, URZ, URZ, URZ ;  /* 0x000000fffffff290 */ /* 0x000fe2000fffe0ff */
[----:B------:R-:W-:Y:S05]  /*5ea0*/  @!P0 BRA `(.L_x_103) ;  /* 0x0000000000408947 */ /* 0x000fea0003800000 */
        /* <DEDUP_REMOVED lines=16> */
.L_x_103:
[----:B------:R-:W-:Y:S05]  /*5fb0*/  BSYNC.RECONVERGENT B6 ;  /* 0x0000000000067941 */ /* 0x000fea0003800200 */
.L_x_102:
[----:B------:R-:W-:Y:S01]  /*5fc0*/  R2UR UR4, R144 ;  /* 0x00000000900472ca */ /* 0x000fe200000e0000 */
[----:B------:R-:W-:Y:S01]  /*5fd0*/  UISETP.NE.U32.AND UP0, UPT, UR60, URZ, UPT ;  /* 0x000000ff3c00728c */ /* 0x000fe2000bf05070 */
[----:B------:R-:W-:Y:S02]  /*5fe0*/  ISETP.NE.U32.AND P4, PT, R138, RZ, PT ;  /* 0x000000ff8a00720c */ /* 0x000fe40003f85070 */
[----:B------:R-:W-:Y:S01]  /*5ff0*/  ISETP.NE.U32.AND P2, PT, RZ, UR56, PT ;  /* 0x00000038ff007c0c */ /* 0x000fe2000bf45070 */
[----:B------:R-:W-:Y:S01]  /*6000*/  UISETP.NE.AND.EX UP1, UPT, UR61, URZ, UPT, UP0 ;  /* 0x000000ff3d00728c */ /* 0x000fe2000bf25300 */
[----:B------:R-:W-:Y:S01]  /*6010*/  ISETP.NE.AND.EX P4, PT, R139, RZ, PT, P4 ;  /* 0x000000ff8b00720c */ /* 0x000fe20003f85340 */
[----:B------:R-:W-:Y:S01]  /*6020*/  UPLOP3.LUT UP0, UPT, UPT, UPT, UPT, 0x40, 0x4 ;  /* 0x000000000004789c */ /* 0x000fe20003f0e870 */
[----:B------:R-:W-:Y:S05]  /*6030*/  ISETP.NE.AND.EX P2, PT, RZ, UR57, PT, P2 ;  /* 0x00000039ff007c0c */ /* 0x000fea000bf45320 */
[----:B------:R-:W-:Y:S06]  /*6040*/  UISETP.NE.AND UP2, UPT, UR4, URZ, UPT ;  /* 0x000000ff0400728c */ /* 0x000fec000bf45270 */
[----:B------:R-:W-:Y:S05]  /*6050*/  PLOP3.LUT P1, PT, PT, PT, UP2, 0x80, 0x8 ;  /* 0x000000000008781c */ /* 0x000fea0003f2f028 */
[----:B------:R-:W-:Y:S06]  /*6060*/  @UP2 UPLOP3.LUT UP0, UPT, UPT, UPT, UP1, 0x80, 0x8 ;  /* 0x000000000008289c */ /* 0x000fec0003f0f010 */
[----:B------:R-:W-:Y:S01]  /*6070*/  PLOP3.LUT P0, PT, PT, PT, UP0, 0x80, 0x8 ;  /* 0x000000000008781c */ /* 0x000fe20003f0f008 */
[----:B------:R-:W-:Y:S01]  /*6080*/  @!UPT UIADD3 URZ, UPT, UPT, URZ, URZ, URZ ;  /* 0x000000fffffff290 */ /* 0x000fe2000fffe0ff */
[----:B------:R-:W-:Y:S11]  /*6090*/  BRA.U !UP1, `(.L_x_104) ;  /* 0x00000001093c7547 */ /* 0x000ff6000b800000 */
[----:B------:R-:W-:Y:S01]  /*60a0*/  UISETP.NE.U32.AND UP0, UPT, UR56, URZ, UPT ;  /* 0x000000ff3800728c */ /* 0x000fe2000bf05070 */
[----:B-1----:R-:W-:Y:S01]  /*60b0*/  HFMA2 R0, -RZ, RZ, 0, 5.9604644775390625e-08 ;  /* 0x00000001ff007431 */ /* 0x002fe200000001ff */
[----:B------:R-:W1:Y:S01]  /*60c0*/  LDCU.64 UR8, c[0x0][0x358] ;  /* 0x00006b00ff0877ac */ /* 0x000e620008000a00 */
[----:B------:R-:W-:Y:S01]  /*60d0*/  IMAD.MOV.U32 R140, RZ, RZ, 0x1 ;  /* 0x00000001ff8c7424 */ /* 0x000fe200078e00ff */
[----:B------:R-:W-:Y:S06]  /*60e0*/  UISETP.NE.AND.EX UP0, UPT, UR57, URZ, UPT, UP0 ;  /* 0x000000ff3900728c */ /* 0x000fec000bf05300 */
[----:B------:R-:W-:Y:S05]  /*60f0*/  PLOP3.LUT P3, PT, PT, PT, UP0, 0x80, 0x8 ;  /* 0x000000000008781c */ /* 0x000fea0003f6f008 */
[----:B------:R-:W2:Y:S01]  /*6100*/  @UP0 LDCU.64 UR4, c[0x0][0x888] ;  /* 0x00011100ff0407ac */ /* 0x000ea20008000a00 */
[----:B------:R-:W-:Y:S07]  /*6110*/  @UP0 UIMAD UR6, UR36, UR60, URZ ;  /* 0x0000003c240602a4 */ /* 0x000fee000f8e02ff */
[----:B------:R-:W-:Y:S01]  /*6120*/  @!P3 PRMT R140, R0, 0x7610, R140 ;  /* 0x00007610008cb816 */ /* 0x000fe2000000008c */
[----:B--2---:R-:W-:Y:S06]  /*6130*/  @UP0 UIMAD.WIDE UR4, UR6, 0x4, UR4 ;  /* 0x00000004060408a5 */ /* 0x004fec000f8e0204 */
[----:B------:R-:W-:Y:S01]  /*6140*/  IMAD.U32 R2, RZ, RZ, UR4 ;  /* 0x00000004ff027e24 */ /* 0x000fe2000f8e00ff */
[----:B------:R-:W-:Y:S04]  /*6150*/  MOV R3, UR5 ;  /* 0x0000000500037c02 */ /* 0x000fe80008000f00 */
[----:B------:R-:W2:Y:S01]  /*6160*/  @!UP0 LDCU UR4, c[0x0][0x880] ;  /* 0x00011000ff0487ac */ /* 0x000ea20008000800 */
[----:B-1---5:R3:W5:Y:S02]  /*6170*/  @P3 LDG.E R72, desc[UR8][R2.64] ;  /* 0x0000000802483981 */ /* 0x022764000c1e1900 */
[----:B--23--:R-:W-:Y:S02]  /*6180*/  @!P3 IMAD.U32 R72, RZ, RZ, UR4 ;  /* 0x00000004ff48be24 */ /* 0x00cfe4000f8e00ff */
.L_x_104:
[----:B------:R-:W-:Y:S05]  /*6190*/  @!P4 BRA `(.L_x_105) ;  /* 0x000000000024c947 */ /* 0x000fea0003800000 */
[----:B------:R-:W-:Y:S01]  /*61a0*/  ISETP.NE.U32.AND P3, PT, R136, RZ, PT ;  /* 0x000000ff8800720c */ /* 0x000fe20003f65070 */
[----:B------:R-:W2:Y:S03]  /*61b0*/  LDCU.64 UR4, c[0x0][0x358] ;  /* 0x00006b00ff0477ac */ /* 0x000ea60008000a00 */
[----:B------:R-:W-:Y:S11]  /*61c0*/  ISETP.NE.AND.EX P3, PT, R137, RZ, PT, P3 ;  /* 0x000000ff8900720c */ /* 0x000ff60003f65330 */
[----:B------:R-:W-:Y:S02]  /*61d0*/  @!UPT UIADD3 URZ, UPT, UPT, URZ, URZ, URZ ;  /* 0x000000fffffff290 */ /* 0x000fe4000fffe0ff */
[----:B------:R-:W3:Y:S01]  /*61e0*/  @P3 LDC.64 R2, c[0x0][0x8a8] ;  /* 0x00022a00ff023b82 */ /* 0x000ee20000000a00 */
[----:B-1----:R-:W-:Y:S04]  /*61f0*/  @P3 IMAD R0, R138, UR36, RZ ;  /* 0x000000248a003c24 */ /* 0x002fe8000f8e02ff */
[----:B---3--:R-:W-:Y:S05]  /*6200*/  @P3 IMAD.WIDE R2, R0, 0x4, R2 ;  /* 0x0000000400023825 */ /* 0x008fea00078e0202 */
[----:B--2--5:R2:W5:Y:S02]  /*6210*/  @P3 LDG.E R70, desc[UR4][R2.64] ;  /* 0x0000000402463981 */ /* 0x024564000c1e1900 */
[----:B--2---:R-:W3:Y:S02]  /*6220*/  @!P3 LDC R70, c[0x0][0x8a0] ;  /* 0x00022800ff46bb82 */ /* 0x004ee40000000800 */
.L_x_105:
[----:B-----5:R-:W-:Y:S01]  /*6230*/  ISETP.NE.AND P4, PT, R72, RZ, PT ;  /* 0x000000ff4800720c */ /* 0x020fe20003f85270 */
[----:B------:R-:W-:Y:S01]  /*6240*/  BSSY B1, `(.L_x_106) ;  /* 0x0000048000017945 */ /* 0x000fe20003800000 */
[----:B------:R-:W-:Y:S01]  /*6250*/  SEL R7, RZ, 0xffffffff, P2 ;  /* 0xffffffffff077807 */ /* 0x000fe20001000000 */
[----:B------:R-:W-:Y:S01]  /*6260*/  IMAD.MOV.U32 R79, RZ, RZ, 0x1 ;  /* 0x00000001ff4f7424 */ /* 0x000fe200078e00ff */
[----:B------:R-:W-:Y:S01]  /*6270*/  LOP3.LUT P3, RZ, R140, 0xff, RZ, 0xc0, !PT ;  /* 0x000000ff8cff7812 */ /* 0x000fe2000786c0ff */
[----:B------:R-:W-:Y:S01]  /*6280*/  IMAD R71, R68, 0x100, R69 ;  /* 0x0000010044477824 */ /* 0x000fe200078e0245 */
[----:B-1----:R-:W-:Y:S02]  /*6290*/  @P1 SEL R0, RZ, 0xffffffff, P4 ;  /* 0xffffffffff001807 */ /* 0x002fe40002000000 */
[----:B------:R-:W-:Y:S02]  /*62a0*/  CS2R R90, SRZ ;  /* 0x00000000005a7805 */ /* 0x000fe4000001ff00 */
[----:B------:R-:W-:Y:S02]  /*62b0*/  LEA R3, R148, UR44, 0x3 ;  /* 0x0000002c94037c11 */ /* 0x000fe4000f8e18ff */
[----:B------:R-:W-:Y:S02]  /*62c0*/  CS2R R88, SRZ ;  /* 0x0000000000587805 */ /* 0x000fe4000001ff00 */
[----:B------:R-:W-:Y:S02]  /*62d0*/  @P0 SEL R0, R7, R0, !P3 ;  /* 0x0000000007000207 */ /* 0x000fe40005800000 */
[----:B------:R-:W-:Y:S02]  /*62e0*/  CS2R R86, SRZ ;  /* 0x0000000000567805 */ /* 0x000fe4000001ff00 */
[----:B------:R-:W-:Y:S02]  /*62f0*/  LEA R78, R68, UR44, 0x3 ;  /* 0x0000002c444e7c11 */ /* 0x000fe4000f8e18ff */
[----:B------:R-:W-:Y:S02]  /*6300*/  CS2R R84, SRZ ;  /* 0x0000000000547805 */ /* 0x000fe4000001ff00 */
[----:B------:R-:W-:Y:S02]  /*6310*/  @P1 LOP3.LUT R0, R0, 0x1, RZ, 0xc0, !PT ;  /* 0x0000000100001812 */ /* 0x000fe400078ec0ff */
[----:B------:R-:W-:Y:S02]  /*6320*/  CS2R R82, SRZ ;  /* 0x0000000000527805 */ /* 0x000fe4000001ff00 */
[----:B------:R-:W-:Y:S02]  /*6330*/  SHF.L.U32 R5, R149, 0x1f, RZ ;  /* 0x0000001f95057819 */ /* 0x000fe400000006ff */
[----:B------:R-:W-:Y:S02]  /*6340*/  CS2R R80, SRZ ;  /* 0x0000000000507805 */ /* 0x000fe4000001ff00 */
[----:B------:R-:W-:Y:S02]  /*6350*/  ISETP.NE.U32.OR P6, PT, R0, 0x1, !P1 ;  /* 0x000000010000780c */ /* 0x000fe40004fc5470 */
[----:B------:R-:W-:Y:S02]  /*6360*/  CS2R R94, SRZ ;  /* 0x00000000005e7805 */ /* 0x000fe4000001ff00 */
[----:B------:R-:W-:Y:S02]  /*6370*/  PLOP3.LUT P2, PT, PT, PT, UP1, 0x80, 0x8 ;  /* 0x000000000008781c */ /* 0x000fe40003f4f018 */
[----:B------:R-:W-:Y:S02]  /*6380*/  CS2R R92, SRZ ;  /* 0x00000000005c7805 */ /* 0x000fe4000001ff00 */
[----:B------:R-:W-:Y:S02]  /*6390*/  SEL R0, RZ, 0xffffffff, P4 ;  /* 0xffffffffff007807 */ /* 0x000fe40002000000 */
[----:B------:R-:W-:Y:S03]  /*63a0*/  P2R R99, PR, RZ, 0x40 ;  /* 0x00000040ff637803 */ /* 0x000fe60000000000 */
[----:B------:R-:W-:Y:S04]  /*63b0*/  @P6 SHF.L.U32 R2, R146, 0x1f, RZ ;  /* 0x0000001f92026819 */ /* 0x000fe800000006ff */
[----:B------:R-:W-:Y:S01]  /*63c0*/  @P2 SEL R0, R7, R0, !P3 ;  /* 0x0000000007002207 */ /* 0x000fe20005800000 */
[----:B------:R-:W1:Y:S03]  /*63d0*/  @P6 SYNCS.PHASECHK.TRANS64.TRYWAIT P1, [R3+URZ+0xe0], R2 ;  /* 0x0000e002030065a7 */ /* 0x000e6600080211ff */
[----:B------:R-:W-:Y:S04]  /*63e0*/  LOP3.LUT R0, R0, 0x1, RZ, 0xc0, !PT ;  /* 0x0000000100007812 */ /* 0x000fe800078ec0ff */
[----:B------:R-:W-:Y:S04]  /*63f0*/  ISETP.NE.U32.AND P5, PT, R0, 0x1, PT ;  /* 0x000000010000780c */ /* 0x000fe80003fa5070 */
[----:B------:R-:W-:Y:S01]  /*6400*/  P2R R96, PR, RZ, 0x20 ;  /* 0x00000020ff607803 */ /* 0x000fe20000000000 */
[----:B------:R2:W4:Y:S01]  /*6410*/  SYNCS.PHASECHK.TRANS64.TRYWAIT P0, [R78+URZ+0x150], R5 ;  /* 0x000150054e0075a7 */ /* 0x00052200080011ff */
[----:B-1----:R-:W-:Y:S01]  /*6420*/  @P6 SEL R79, RZ, 0x1, !P1 ;  /* 0x00000001ff4f6807 */ /* 0x002fe20004800000 */
[----:B--2---:R-:W-:Y:S06]  /*6430*/  @!P6 BRA `(.L_x_107) ;  /* 0x0000000000a0e947 */ /* 0x004fec0003800000 */
[----:B------:R-:W-:Y:S01]  /*6440*/  @P5 IMAD R7, R148, 0x2000, R135 ;  /* 0x0000200094075824 */ /* 0x000fe200078e0287 */
[----:B------:R-:W-:Y:S01]  /*6450*/  ISETP.NE.AND P1, PT, R79, RZ, PT ;  /* 0x000000ff4f00720c */ /* 0x000fe20003f25270 */
[----:B------:R-:W-:Y:S01]  /*6460*/  BSSY B0, `(.L_x_108) ;  /* 0x0000011000007945 */ /* 0x000fe20003800000 */
[----:B------:R-:W-:Y:S01]  /*6470*/  CS2R R94, SRZ ;  /* 0x00000000005e7805 */ /* 0x000fe2000001ff00 */
[----:B------:R-:W-:Y:S01]  /*6480*/  @P5 VIADD R9, R7, UR44 ;  /* 0x0000002c07095c36 */ /* 0x000fe20008000000 */
[----:B------:R-:W-:Y:S02]  /*6490*/  CS2R R92, SRZ ;  /* 0x00000000005c7805 */ /* 0x000fe4000001ff00 */
[----:B------:R-:W-:Y:S02]  /*64a0*/  CS2R R82, SRZ ;  /* 0x0000000000527805 */ /* 0x000fe4000001ff00 */
[----:B------:R-:W-:Y:S01]  /*64b0*/  CS2R R80, SRZ ;  /* 0x0000000000507805 */ /* 0x000fe2000001ff00 */
[--C-:B------:R-:W-:Y:S01]  /*64c0*/  @P5 IMAD.IADD R6, R152, 0x1, R9.reuse ;  /* 0x0000000198065824 */ /* 0x100fe200078e0209 */
[----:B------:R-:W-:Y:S01]  /*64d0*/  CS2R R86, SRZ ;  /* 0x0000000000567805 */ /* 0x000fe2000001ff00 */
[--C-:B------:R-:W-:Y:S01]  /*64e0*/  @P5 IMAD.IADD R4, R151, 0x1, R9.reuse ;  /* 0x0000000197045824 */ /* 0x100fe200078e0209 */
[----:B------:R-:W-:Y:S01]  /*64f0*/  CS2R R84, SRZ ;  /* 0x0000000000547805 */ /* 0x000fe2000001ff00 */
[----:B------:R-:W-:Y:S01]  /*6500*/  @P5 IMAD R2, R150, 0x10, R9 ;  /* 0x0000001096025824 */ /* 0x000fe200078e0209 */
[----:B------:R-:W-:Y:S02]  /*6510*/  CS2R R90, SRZ ;  /* 0x00000000005a7805 */ /* 0x000fe4000001ff00 */
[----:B------:R-:W-:Y:S01]  /*6520*/  CS2R R88, SRZ ;  /* 0x0000000000587805 */ /* 0x000fe2000001ff00 */
[----:B------:R-:W-:Y:S06]  /*6530*/  @P1 BRA `(.L_x_109) ;  /* 0x00000000000c1947 */ /* 0x000fec0003800000 */
[----:B------:R-:W-:Y:S04]  /*6540*/  SHF.L.U32 R0, R146, 0x1f, RZ ;  /* 0x0000001f92007819 */ /* 0x000fe800000006ff */
[----:B------:R-:W1:Y:S02]  /*6550*/  SYNCS.PHASECHK.TRANS64.TRYWAIT P1, [R3+URZ+0xe0], R0 ;  /* 0x0000e000030075a7 */ /* 0x000e6400080211ff */
[----:B-1----:R-:W-:Y:S05]  /*6560*/  @!P1 BRA `(.L_x_110) ;  /* 0x0000006400589947 */ /* 0x002fea0003800000 */
.L_x_109:
[----:B------:R-:W-:Y:S05]  /*6570*/  BSYNC B0 ;  /* 0x0000000000007941 */ /* 0x000fea0003800000 */
.L_x_108:
[----:B------:R-:W-:Y:S01]  /*6580*/  ISETP.NE.AND P1, PT, R96, RZ, PT ;  /* 0x000000ff6000720c */ /* 0x000fe20003f25270 */
[----:B-1----:R-:W-:Y:S02]  /*6590*/  VIADD R3, R3, 0x100 ;  /* 0x0000010003037836 */ /* 0x002fe40000000000 */
[----:B------:R-:W-:Y:S02]  /*65a0*/  IMAD.U32 R0, RZ, RZ, UR45 ;  /* 0x0000002dff007e24 */ /* 0x000fe4000f8e00ff */
[----:B------:R-:W-:Y:S03]  /*65b0*/  VIADD R148, R148, 0x1 ;  /* 0x0000000194947836 */ /* 0x000fe60000000000 */
[----:B------:R-:W-:Y:S05]  /*65c0*/  PRMT R0, R0, 0x654, R3 ;  /* 0x0000065400007816 */ /* 0x000fea0000000003 */
[----:B------:R1:W2:Y:S04]  /*65d0*/  @P1 LDS.128 R92, [R7+UR44+0x200] ;  /* 0x0002002c075c1984 */ /* 0x0002a80008000c00 */
[----:B------:R1:W1:Y:S04]  /*65e0*/  @P1 LDS.128 R80, [R6+0x200] ;  /* 0x0002000006501984 */ /* 0x0002680000000c00 */
[----:B------:R1:W1:Y:S04]  /*65f0*/  @P1 LDS.128 R84, [R4+0x200] ;  /* 0x0002000004541984 */ /* 0x0002680000000c00 */
[----:B------:R1:W1:Y:S01]  /*6600*/  @P1 LDS.128 R88, [R2+0x200] ;  /* 0x0002000002581984 */ /* 0x0002620000000c00 */
[C---:B------:R-:W-:Y:S01]  /*6610*/  ISETP.NE.AND P1, PT, R148.reuse, 0x4, PT ;  /* 0x000000049400780c */ /* 0x040fe20003f25270 */
[----:B------:R-:W-:Y:S01]  /*6620*/  @!PT LDS RZ, [RZ] ;  /* 0x00000000fffff984 */ /* 0x000fe20000000800 */
[----:B------:R-:W-:Y:S01]  /*6630*/  @!PT LDS RZ, [RZ] ;  /* 0x00000000fffff984 */ /* 0x000fe20000000800 */
[----:B------:R-:W-:Y:S01]  /*6640*/  @!PT LDS RZ, [RZ] ;  /* 0x00000000fffff984 */ /* 0x000fe20000000800 */
[----:B------:R-:W-:Y:S01]  /*6650*/  @!PT LDS RZ, [RZ] ;  /* 0x00000000fffff984 */ /* 0x000fe20000000800 */
[----:B------:R5:W-:Y:S06]  /*6660*/  MEMBAR.ALL.CTA ;  /* 0x0000000000007992 */ /* 0x000bec0000008000 */
[----:B-----5:R-:W5:Y:S01]  /*6670*/  FENCE.VIEW.ASYNC.S ;  /* 0x00000000000073c6 */ /* 0x020f620000000000 */
[----:B------:R-:W-:Y:S02]  /*6680*/  SEL R3, RZ, 0x1, P1 ;  /* 0x00000001ff037807 */ /* 0x000fe40000800000 */
[----:B------:R-:W-:Y:S02]  /*6690*/  SEL R148, R148, RZ, P1 ;  /* 0x000000ff94947207 */ /* 0x000fe40000800000 */
[----:B------:R-:W-:Y:S01]  /*66a0*/  LOP3.LUT R146, R146, R3, RZ, 0x3c, !PT ;  /* 0x0000000392927212 */ /* 0x000fe200078e3cff */
[----:B-----5:R1:W-:Y:S06]  /*66b0*/  SYNCS.ARRIVE.TRANS64.RED.A1T0 RZ, [R0+URZ], RZ ;  /* 0x000000ff00ff79a7 */ /* 0x0203ec00081004ff */
.L_x_107:
[----:B------:R-:W-:Y:S05]  /*66c0*/  BSYNC B1 ;  /* 0x0000000000017941 */ /* 0x000fea0003800000 */
.L_x_106:
[----:B-1----:R-:W-:Y:S04]  /*66d0*/  SHF.R.U32.HI R0, RZ, 0x15, R71 ;  /* 0x00000015ff007819 */ /* 0x002fe80000011647 */
[----:B------:R-:W-:Y:S01]  /*66e0*/  LOP3.LUT P1, RZ, R0, 0x3, R141, 0x48, !PT ;  /* 0x0000000300ff7812 */ /* 0x000fe2000782488d */
[----:B------:R-:W-:Y:S01]  /*66f0*/  @!UPT UIADD3 URZ, UPT, UPT, URZ, URZ, URZ ;  /* 0x000000fffffff290 */ /* 0x000fe2000fffe0ff */
[----:B----4-:R-:W-:Y:S11]  /*6700*/  @P0 BRA `(.L_x_111) ;  /* 0x0000000000080947 */ /* 0x010ff60003800000 */
[----:B------:R-:W1:Y:S02]  /*6710*/  SYNCS.PHASECHK.TRANS64.TRYWAIT P0, [R78+URZ+0x150], R5 ;  /* 0x000150054e0075a7 */ /* 0x000e6400080011ff */
[----:B-1----:R-:W-:Y:S05]  /*6720*/  @!P0 BRA `(.L_x_112) ;  /* 0x0000006000fc8947 */ /* 0x002fea0003800000 */
.L_x_111:
[----:B------:R-:W-:Y:S05]  /*6730*/  @!P1 BRA `(.L_x_113) ;  /* 0x0000000000409947 */ /* 0x000fea0003800000 */
[----:B------:R-:W1:Y:S01]  /*6740*/  LDCU.64 UR8, c[0x4][0x78] ;  /* 0x01000f00ff0877ac */ /* 0x000e620008000a00 */
[----:B------:R-:W-:Y:S01]  /*6750*/  MOV R3, 0x0 ;  /* 0x0000000000037802 */ /* 0x000fe20000000f00 */
[----:B------:R-:W-:Y:S02]  /*6760*/  HFMA2 R12, -RZ, RZ, 0, 5.9604644775390625e-08 ;  /* 0x00000001ff0c7431 */ /* 0x000fe400000001ff */
[----:B------:R-:W-:Y:S02]  /*6770*/  IMAD.MOV.U32 R8, RZ, RZ, 0x192 ;  /* 0x00000192ff087424 */ /* 0x000fe400078e00ff */
[----:B------:R-:W-:Y:S01]  /*6780*/  IMAD.MOV.U32 R13, RZ, RZ, RZ ;  /* 0x000000ffff0d7224 */ /* 0x000fe200078e00ff */
[----:B------:R-:W4:Y:S01]  /*6790*/  LDCU.64 UR6, c[0x4][0x80] ;  /* 0x01001000ff0677ac */ /* 0x000f220008000a00 */
[----:B------:R-:W2:Y:S01]  /*67a0*/  LDC.64 R2, c[0x4][R3] ;  /* 0x0100000003027b82 */ /* 0x000ea20000000a00 */
[----:B------:R-:W5:Y:S01]  /*67b0*/  LDCU.64 UR4, c[0x4][0x18] ;  /* 0x01000300ff0477ac */ /* 0x000f620008000a00 */
[----:B-1----:R-:W-:Y:S01]  /*67c0*/  MOV R5, UR9 ;  /* 0x0000000900057c02 */ /* 0x002fe20008000f00 */
[----:B------:R-:W-:Y:S01]  /*67d0*/  IMAD.U32 R4, RZ, RZ, UR8 ;  /* 0x00000008ff047e24 */ /* 0x000fe2000f8e00ff */
[----:B----4-:R-:W-:Y:S01]  /*67e0*/  MOV R7, UR7 ;  /* 0x0000000700077c02 */ /* 0x010fe20008000f00 */
[----:B------:R-:W-:Y:S01]  /*67f0*/  IMAD.U32 R6, RZ, RZ, UR6 ;  /* 0x00000006ff067e24 */ /* 0x000fe2000f8e00ff */
[----:B-----5:R-:W-:Y:S01]  /*6800*/  MOV R11, UR5 ;  /* 0x00000005000b7c02 */ /* 0x020fe20008000f00 */
[----:B------:R-:W-:Y:S02]  /*6810*/  IMAD.U32 R10, RZ, RZ, UR4 ;  /* 0x00000004ff0a7e24 */ /* 0x000fe4000f8e00ff */
[----:B------:R-:W-:Y:S07]  /*6820*/  LEPC R20, `(.L_x_113) ;  /* 0x000000001014794e */ /* 0x000fee0000000000 */
[----:B--23--:R-:W-:Y:S05]  /*6830*/  CALL.ABS.NOINC R2 ;  /* 0x0000000002007343 */ /* 0x00cfea0003c00000 */
.L_x_113:
[----:B--2---:R-:W-:Y:S01]  /*6840*/  SHF.L.U32 R75, R92, 0x10, RZ ;  /* 0x000000105c4b7819 */ /* 0x004fe200000006ff */
[----:B------:R-:W-:Y:S05]  /*6850*/  WARPSYNC.ALL ;  /* 0x0000000000007948 */ /* 0x000fea0003800000 */
[----:B------:R-:W-:Y:S01]  /*6860*/  R2UR UR4, R71 ;  /* 0x00000000470472ca */ /* 0x000fe200000e0000 */
[----:B------:R-:W-:Y:S01]  /*6870*/  BSSY.RECONVERGENT B0, `(.L_x_114) ;  /* 0x0000121000007945 */ /* 0x000fe20003800200 */
[----:B------:R-:W-:Y:S02]  /*6880*/  SHF.L.U32 R98, R150, 0x4, RZ ;  /* 0x0000000496627819 */ /* 0x000fe400000006ff */
[C---:B------:R-:W-:Y:S02]  /*6890*/  PRMT R73, R92.reuse, 0x8880, RZ ;  /* 0x000088805c497816 */ /* 0x040fe400000000ff */
[----:B------:R-:W-:Y:S02]  /*68a0*/  SHF.R.S32.HI R75, RZ, 0x18, R75 ;  /* 0x00000018ff4b7819 */ /* 0x000fe4000001144b */
[----:B------:R-:W-:Y:S02]  /*68b0*/  SHF.R.S32.HI R76, RZ, 0x18, R93 ;  /* 0x00000018ff4c7819 */ /* 0x000fe4000001145d */
[----:B------:R-:W-:Y:S02]  /*68c0*/  SHF.L.U32 R74, R92, 0x8, RZ ;  /* 0x000000085c4a7819 */ /* 0x000fe400000006ff */
[----:B------:R-:W-:Y:S01]  /*68d0*/  SHF.L.U32 R77, R93, 0x8, RZ ;  /* 0x000000085d4d7819 */ /* 0x000fe200000006ff */
[----:B-1----:R-:W3:Y:S01]  /*68e0*/  LDTM.x64 R4, tmem[UR4] ;  /* 0x00000004000479ee */ /* 0x002ee20008340000 */
[----:B------:R-:W-:Y:S02]  /*68f0*/  SHF.R.S32.HI R74, RZ, 0x18, R74 ;  /* 0x00000018ff4a7819 */ /* 0x000fe4000001144a */
[----:B------:R-:W-:Y:S02]  /*6900*/  SHF.R.S32.HI R77, RZ, 0x18, R77 ;  /* 0x00000018ff4d7819 */ /* 0x000fe4000001144d */
[----:B------:R-:W-:Y:S02]  /*6910*/  ISETP.NE.AND P0, PT, R154, RZ, PT ;  /* 0x000000ff9a00720c */ /* 0x000fe40003f05270 */
[----:B------:R-:W-:Y:S02]  /*6920*/  ISETP.NE.AND P6, PT, R99, RZ, PT ;  /* 0x000000ff6300720c */ /* 0x000fe40003fc5270 */
[----:B------:R-:W-:Y:S11]  /*6930*/  LEA R116, R148, UR44, 0x3 ;  /* 0x0000002c94747c11 */ /* 0x000ff6000f8e18ff */
[----:B------:R-:W-:Y:S01]  /*6940*/  @P6 SHF.L.U32 R117, R146, 0x1f, RZ ;  /* 0x0000001f92756819 */ /* 0x000fe200000006ff */
[C---:B---3--:R-:W-:Y:S02]  /*6950*/  IMAD R0, R70.reuse, R4, RZ ;  /* 0x0000000446007224 */ /* 0x048fe400078e02ff */
[C---:B------:R-:W-:Y:S02]  /*6960*/  IMAD R2, R70.reuse, R5, RZ ;  /* 0x0000000546027224 */ /* 0x040fe400078e02ff */
[----:B------:R-:W-:Y:S02]  /*6970*/  IMAD R3, R70, R6, RZ ;  /* 0x0000000646037224 */ /* 0x000fe400078e02ff */
[-C--:B------:R-:W-:Y:S01]  /*6980*/  IMAD R0, R73, R72.reuse, R0 ;  /* 0x0000004849007224 */ /* 0x080fe200078e0200 */
[----:B------:R-:W-:Y:S01]  /*6990*/  SHF.R.S32.HI R73, RZ, 0x18, R92 ;  /* 0x00000018ff497819 */ /* 0x000fe2000001145c */
[-C--:B------:R-:W-:Y:S01]  /*69a0*/  IMAD R2, R75, R72.reuse, R2 ;  /* 0x000000484b027224 */ /* 0x080fe200078e0202 */
[C---:B------:R-:W-:Y:S01]  /*69b0*/  PRMT R75, R93.reuse, 0x8880, RZ ;  /* 0x000088805d4b7816 */ /* 0x040fe200000000ff */
[----:B------:R-:W-:Y:S01]  /*69c0*/  IMAD R3, R74, R72, R3 ;  /* 0x000000484a037224 */ /* 0x000fe200078e0203 */
[----:B------:R-:W-:Y:S01]  /*69d0*/  SHF.L.U32 R74, R93, 0x10, RZ ;  /* 0x000000105d4a7819 */ /* 0x000fe200000006ff */
[C---:B------:R-:W-:Y:S02]  /*69e0*/  IMAD R7, R70.reuse, R7, RZ ;  /* 0x0000000746077224 */ /* 0x040fe400078e02ff */
[C---:B------:R-:W-:Y:S01]  /*69f0*/  IMAD R4, R70.reuse, R8, RZ ;  /* 0x0000000846047224 */ /* 0x040fe200078e02ff */
[----:B------:R-:W-:Y:S01]  /*6a00*/  SHF.R.S32.HI R74, RZ, 0x18, R74 ;  /* 0x00000018ff4a7819 */ /* 0x000fe2000001144a */
[----:B------:R-:W-:Y:S02]  /*6a10*/  IMAD R5, R70, R9, RZ ;  /* 0x0000000946057224 */ /* 0x000fe400078e02ff */
[-C--:B------:R-:W-:Y:S01]  /*6a20*/  IMAD R7, R73, R72.reuse, R7 ;  /* 0x0000004849077224 */ /* 0x080fe200078e0207 */
[C---:B------:R-:W-:Y:S01]  /*6a30*/  PRMT R73, R94.reuse, 0x8880, RZ ;  /* 0x000088805e497816 */ /* 0x040fe200000000ff */
[----:B------:R-:W-:Y:S01]  /*6a40*/  IMAD R4, R75, R72, R4 ;  /* 0x000000484b047224 */ /* 0x000fe200078e0204 */
[----:B------:R-:W-:Y:S01]  /*6a50*/  SHF.L.U32 R75, R94, 0x8, RZ ;  /* 0x000000085e4b7819 */ /* 0x000fe200000006ff */
[----:B------:R-:W-:Y:S01]  /*6a60*/  IMAD R6, R70, R10, RZ ;  /* 0x0000000a46067224 */ /* 0x000fe200078e02ff */
[----:B------:R-:W-:Y:S01]  /*6a70*/  I2IP.S8.S32.SAT R97, R7, R3, RZ ;  /* 0x0000000307617239 */ /* 0x000fe200000014ff */
[----:B------:R-:W-:Y:S01]  /*6a80*/  IMAD R5, R74, R72, R5 ;  /* 0x000000484a057224 */ /* 0x000fe200078e0205 */
[----:B------:R-:W-:Y:S01]  /*6a90*/  SHF.L.U32 R74, R94, 0x10, RZ ;  /* 0x000000105e4a7819 */ /* 0x000fe200000006ff */
[----:B------:R-:W-:Y:S01]  /*6aa0*/  IMAD R11, R70, R11, RZ ;  /* 0x0000000b460b7224 */ /* 0x000fe200078e02ff */
[----:B------:R-:W-:Y:S01]  /*6ab0*/  I2IP.S8.S32.SAT R100, R2, R0, R97 ;  /* 0x0000000002647239 */ /* 0x000fe20000001461 */
[C---:B------:R-:W-:Y:S01]  /*6ac0*/  IMAD R8, R70.reuse, R12, RZ ;  /* 0x0000000c46087224 */ /* 0x040fe200078e02ff */
[----:B------:R-:W-:Y:S01]  /*6ad0*/  IADD3 R97, PT, PT, R135, UR44, RZ ;  /* 0x0000002c87617c10 */ /* 0x000fe2000fffe0ff */
[-C--:B------:R-:W-:Y:S01]  /*6ae0*/  IMAD R6, R77, R72.reuse, R6 ;  /* 0x000000484d067224 */ /* 0x080fe200078e0206 */
[----:B------:R-:W-:Y:S01]  /*6af0*/  SHF.R.S32.HI R74, RZ, 0x18, R74 ;  /* 0x00000018ff4a7819 */ /* 0x000fe2000001144a */
[----:B------:R-:W-:Y:S01]  /*6b00*/  IMAD R9, R70, R13, RZ ;  /* 0x0000000d46097224 */ /* 0x000fe200078e02ff */
[-C--:B------:R-:W-:Y:S01]  /*6b10*/  IADD3 R158, PT, PT, R152, R97.reuse, RZ ;  /* 0x00000061989e7210 */ /* 0x080fe20007ffe0ff */
[-C--:B------:R-:W-:Y:S01]  /*6b20*/  IMAD R11, R76, R72.reuse, R11 ;  /* 0x000000484c0b7224 */ /* 0x080fe200078e020b */
[----:B------:R-:W-:Y:S01]  /*6b30*/  IADD3 R157, PT, PT, R151, R97, RZ ;  /* 0x00000061979d7210 */ /* 0x000fe20007ffe0ff */
[----:B------:R-:W-:Y:S01]  /*6b40*/  IMAD R8, R73, R72, R8 ;  /* 0x0000004849087224 */ /* 0x000fe200078e0208 */
[----:B------:R-:W-:Y:S01]  /*6b50*/  IADD3 R156, PT, PT, R97, R98, RZ ;  /* 0x00000062619c7210 */ /* 0x000fe20007ffe0ff */
[----:B------:R-:W-:Y:S01]  /*6b60*/  IMAD R10, R70, R14, RZ ;  /* 0x0000000e460a7224 */ /* 0x000fe200078e02ff */
[----:B------:R-:W-:Y:S01]  /*6b70*/  I2IP.S8.S32.SAT R101, R11, R6, RZ ;  /* 0x000000060b657239 */ /* 0x000fe200000014ff */
[----:B------:R-:W-:Y:S01]  /*6b80*/  IMAD R9, R74, R72, R9 ;  /* 0x000000484a097224 */ /* 0x000fe200078e0209 */
[----:B------:R-:W-:Y:S01]  /*6b90*/  SHF.R.S32.HI R75, RZ, 0x18, R75 ;  /* 0x00000018ff4b7819 */ /* 0x000fe2000001144b */
[----:B------:R-:W-:Y:S01]  /*6ba0*/  IMAD.U32 R74, R95, 0x10000, RZ ;  /* 0x000100005f4a7824 */ /* 0x000fe200078e00ff */
[----:B------:R-:W-:Y:S01]  /*6bb0*/  I2IP.S8.S32.SAT R101, R5, R4, R101 ;  /* 0x0000000405657239 */ /* 0x000fe20000001465 */
[C---:B------:R-:W-:Y:S01]  /*6bc0*/  IMAD R15, R70.reuse, R15, RZ ;  /* 0x0000000f460f7224 */ /* 0x040fe200078e02ff */
[----:B------:R-:W-:Y:S01]  /*6bd0*/  SHF.R.S32.HI R73, RZ, 0x18, R94 ;  /* 0x00000018ff497819 */ /* 0x000fe2000001145e */
[----:B------:R-:W-:Y:S01]  /*6be0*/  IMAD R10, R75, R72, R10 ;  /* 0x000000484b0a7224 */ /* 0x000fe200078e020a */
[----:B------:R-:W-:Y:S01]  /*6bf0*/  PRMT R75, R95, 0x8880, RZ ;  /* 0x000088805f4b7816 */ /* 0x000fe200000000ff */
[C---:B------:R-:W-:Y:S01]  /*6c00*/  IMAD R12, R70.reuse, R16, RZ ;  /* 0x00000010460c7224 */ /* 0x040fe200078e02ff */
[----:B------:R-:W-:Y:S01]  /*6c10*/  SHF.R.S32.HI R74, RZ, 0x18, R74 ;  /* 0x00000018ff4a7819 */ /* 0x000fe2000001144a */
[----:B------:R-:W-:Y:S01]  /*6c20*/  IMAD R13, R70, R17, RZ ;  /* 0x00000011460d7224 */ /* 0x000fe200078e02ff */
[----:B------:R-:W-:Y:S01]  /*6c30*/  SHF.R.S32.HI R76, RZ, 0x18, R95 ;  /* 0x00000018ff4c7819 */ /* 0x000fe2000001145f */
[-C--:B------:R-:W-:Y:S01]  /*6c40*/  IMAD R15, R73, R72.reuse, R15 ;  /* 0x00000048490f7224 */ /* 0x080fe200078e020f */
[----:B------:R-:W-:Y:S01]  /*6c50*/  PRMT R73, R80, 0x8880, RZ ;  /* 0x0000888050497816 */ /* 0x000fe200000000ff */
[----:B------:R-:W-:Y:S01]  /*6c60*/  IMAD R12, R75, R72, R12 ;  /* 0x000000484b0c7224 */ /* 0x000fe200078e020c */
[----:B------:R-:W-:Y:S01]  /*6c70*/  SHF.L.U32 R77, R95, 0x8, RZ ;  /* 0x000000085f4d7819 */ /* 0x000fe200000006ff */
[----:B------:R-:W-:Y:S01]  /*6c80*/  IMAD R14, R70, R18, RZ ;  /* 0x00000012460e7224 */ /* 0x000fe200078e02ff */
[----:B------:R-:W-:Y:S01]  /*6c90*/  I2IP.S8.S32.SAT R102, R15, R10, RZ ;  /* 0x0000000a0f667239 */ /* 0x000fe200000014ff */
[----:B------:R-:W-:Y:S01]  /*6ca0*/  IMAD R13, R74, R72, R13 ;  /* 0x000000484a0d7224 */ /* 0x000fe200078e020d */
[----:B------:R-:W-:Y:S01]  /*6cb0*/  SHF.R.S32.HI R77, RZ, 0x18, R77 ;  /* 0x00000018ff4d7819 */ /* 0x000fe2000001144d */
[C---:B------:R-:W-:Y:S01]  /*6cc0*/  IMAD R19, R70.reuse, R19, RZ ;  /* 0x0000001346137224 */ /* 0x040fe200078e02ff */
[----:B------:R-:W-:Y:S01]  /*6cd0*/  I2IP.S8.S32.SAT R102, R9, R8, R102 ;  /* 0x0000000809667239 */ /* 0x000fe20000001466 */
[----:B------:R-:W-:Y:S01]  /*6ce0*/  IMAD R16, R70, R20, RZ ;  /* 0x0000001446107224 */ /* 0x000fe200078e02ff */
[C---:B------:R-:W-:Y:S01]  /*6cf0*/  SHF.L.U32 R74, R80.reuse, 0x10, RZ ;  /* 0x00000010504a7819 */ /* 0x040fe200000006ff */
[-C--:B------:R-:W-:Y:S01]  /*6d00*/  IMAD R14, R77, R72.reuse, R14 ;  /* 0x000000484d0e7224 */ /* 0x080fe200078e020e */
[----:B------:R-:W-:Y:S01]  /*6d10*/  SHF.L.U32 R75, R80, 0x8, RZ ;  /* 0x00000008504b7819 */ /* 0x000fe200000006ff */
[----:B------:R-:W-:Y:S01]  /*6d20*/  IMAD R17, R70, R21, RZ ;  /* 0x0000001546117224 */ /* 0x000fe200078e02ff */
[----:B------:R-:W-:Y:S01]  /*6d30*/  SHF.R.S32.HI R74, RZ, 0x18, R74 ;  /* 0x00000018ff4a7819 */ /* 0x000fe2000001144a */
[----:B------:R-:W-:Y:S01]  /*6d40*/  IMAD R19, R76, R72, R19 ;  /* 0x000000484c137224 */ /* 0x000fe200078e0213 */
[----:B------:R-:W-:Y:S01]  /*6d50*/  SHF.R.S32.HI R75, RZ, 0x18, R75 ;  /* 0x00000018ff4b7819 */ /* 0x000fe2000001144b */
[----:B------:R-:W-:Y:S01]  /*6d60*/  IMAD R18, R70, R22, RZ ;  /* 0x0000001646127224 */ /* 0x000fe200078e02ff */
[----:B------:R-:W-:Y:S01]  /*6d70*/  SHF.R.S32.HI R76, RZ, 0x18, R81 ;  /* 0x00000018ff4c7819 */ /* 0x000fe20000011451 */
[----:B------:R-:W-:Y:S01]  /*6d80*/  IMAD R16, R73, R72, R16 ;  /* 0x0000004849107224 */ /* 0x000fe200078e0210 */
[----:B------:R-:W-:Y:S01]  /*6d90*/  I2IP.S8.S32.SAT R103, R19, R14, RZ ;  /* 0x0000000e13677239 */ /* 0x000fe200000014ff */
[-C--:B------:R-:W-:Y:S01]  /*6da0*/  IMAD R17, R74, R72.reuse, R17 ;  /* 0x000000484a117224 */ /* 0x080fe200078e0211 */
[----:B------:R-:W-:Y:S01]  /*6db0*/  SHF.L.U32 R74, R81, 0x10, RZ ;  /* 0x00000010514a7819 */ /* 0x000fe200000006ff */
[C---:B------:R-:W-:Y:S01]  /*6dc0*/  IMAD R23, R70.reuse, R23, RZ ;  /* 0x0000001746177224 */ /* 0x040fe200078e02ff */
[----:B------:R-:W-:Y:S01]  /*6dd0*/  SHF.R.S32.HI R73, RZ, 0x18, R80 ;  /* 0x00000018ff497819 */ /* 0x000fe20000011450 */
[----:B------:R-:W-:Y:S01]  /*6de0*/  IMAD R18, R75, R72, R18 ;  /* 0x000000484b127224 */ /* 0x000fe200078e0212 */
[----:B------:R-:W-:Y:S01]  /*6df0*/  PRMT R75, R81, 0x8880, RZ ;  /* 0x00008880514b7816 */ /* 0x000fe200000000ff */
[C---:B------:R-:W-:Y:S01]  /*6e00*/  IMAD R20, R70.reuse, R24, RZ ;  /* 0x0000001846147224 */ /* 0x040fe200078e02ff */
[----:B------:R-:W-:Y:S01]  /*6e10*/  SHF.R.S32.HI R74, RZ, 0x18, R74 ;  /* 0x00000018ff4a7819 */ /* 0x000fe2000001144a */
[----:B------:R-:W-:Y:S01]  /*6e20*/  IMAD R21, R70, R25, RZ ;  /* 0x0000001946157224 */ /* 0x000fe200078e02ff */
[----:B------:R-:W-:Y:S01]  /*6e30*/  I2IP.S8.S32.SAT R103, R13, R12, R103 ;  /* 0x0000000c0d677239 */ /* 0x000fe20000001467 */
[-C--:B------:R-:W-:Y:S01]  /*6e40*/  IMAD R23, R73, R72.reuse, R23 ;  /* 0x0000004849177224 */ /* 0x080fe200078e0217 */
[----:B------:R-:W-:Y:S01]  /*6e50*/  SHF.L.U32 R77, R81, 0x8, RZ ;  /* 0x00000008514d7819 */ /* 0x000fe200000006ff */
[-C--:B------:R-:W-:Y:S01]  /*6e60*/  IMAD R20, R75, R72.reuse, R20 ;  /* 0x000000484b147224 */ /* 0x080fe200078e0214 */
[----:B------:R-:W-:Y:S01]  /*6e70*/  PRMT R73, R82, 0x8880, RZ ;  /* 0x0000888052497816 */ /* 0x000fe200000000ff */
[----:B------:R-:W-:Y:S01]  /*6e80*/  IMAD R21, R74, R72, R21 ;  /* 0x000000484a157224 */ /* 0x000fe200078e0215 */
[----:B------:R-:W-:Y:S01]  /*6e90*/  SHF.R.S32.HI R77, RZ, 0x18, R77 ;  /* 0x00000018ff4d7819 */ /* 0x000fe2000001144d */
[----:B------:R-:W-:Y:S01]  /*6ea0*/  IMAD R22, R70, R26, RZ ;  /* 0x0000001a46167224 */ /* 0x000fe200078e02ff */
[----:B------:R1:W-:Y:S01]  /*6eb0*/  STS.128 [R135+UR44+0x8200], R100 ;  /* 0x0082006487007988 */ /* 0x0003e20008000c2c */
[----:B------:R-:W-:Y:S01]  /*6ec0*/  IMAD.U32 R74, R82, 0x10000, RZ ;  /* 0x00010000524a7824 */ /* 0x000fe200078e00ff */
[----:B------:R-:W-:Y:S01]  /*6ed0*/  I2IP.S8.S32.SAT R104, R23, R18, RZ ;  /* 0x0000001217687239 */ /* 0x000fe200000014ff */
[----:B------:R-:W-:Y:S01]  /*6ee0*/  IMAD R27, R70, R27, RZ ;  /* 0x0000001b461b7224 */ /* 0x000fe200078e02ff */
[----:B------:R-:W-:Y:S01]  /*6ef0*/  SHF.L.U32 R75, R82, 0x8, RZ ;  /* 0x00000008524b7819 */ /* 0x000fe200000006ff */
[C---:B------:R-:W-:Y:S01]  /*6f00*/  IMAD R24, R70.reuse, R28, RZ ;  /* 0x0000001c46187224 */ /* 0x040fe200078e02ff */
[----:B------:R-:W-:Y:S01]  /*6f10*/  I2IP.S8.S32.SAT R104, R17, R16, R104 ;  /* 0x0000001011687239 */ /* 0x000fe20000001468 */
[-C--:B------:R-:W-:Y:S01]  /*6f20*/  IMAD R22, R77, R72.reuse, R22 ;  /* 0x000000484d167224 */ /* 0x080fe200078e0216 */
[----:B------:R-:W-:Y:S01]  /*6f30*/  SHF.R.S32.HI R74, RZ, 0x18, R74 ;  /* 0x00000018ff4a7819 */ /* 0x000fe2000001144a */
[----:B------:R-:W-:Y:S01]  /*6f40*/  IMAD R25, R70, R29, RZ ;  /* 0x0000001d46197224 */ /* 0x000fe200078e02ff */
[----:B------:R-:W-:Y:S01]  /*6f50*/  SHF.R.S32.HI R75, RZ, 0x18, R75 ;  /* 0x00000018ff4b7819 */ /* 0x000fe2000001144b */
[----:B------:R-:W-:Y:S01]  /*6f60*/  IMAD R27, R76, R72, R27 ;  /* 0x000000484c1b7224 */ /* 0x000fe200078e021b */
[----:B------:R-:W-:Y:S01]  /*6f70*/  SHF.R.S32.HI R76, RZ, 0x18, R83 ;  /* 0x00000018ff4c7819 */ /* 0x000fe20000011453 */
[----:B------:R-:W-:Y:S01]  /*6f80*/  IMAD R26, R70, R30, RZ ;  /* 0x0000001e461a7224 */ /* 0x000fe200078e02ff */
[----:B------:R-:W-:Y:S01]  /*6f90*/  SHF.L.U32 R77, R83, 0x8, RZ ;  /* 0x00000008534d7819 */ /* 0x000fe200000006ff */
        /* <DEDUP_REMOVED lines=13> */
[----:B------:R-:W-:Y:S01]  /*7070*/  PRMT R73, R84, 0x8880, RZ ;  /* 0x0000888054497816 */ /* 0x000fe200000000ff */
[----:B------:R-:W-:Y:S01]  /*7080*/  IMAD R28, R75, R72, R28 ;  /* 0x000000484b1c7224 */ /* 0x000fe200078e021c */
[----:B------:R-:W-:Y:S01]  /*7090*/  SHF.R.S32.HI R77, RZ, 0x18, R77 ;  /* 0x00000018ff4d7819 */ /* 0x000fe2000001144d */
[----:B------:R-:W-:Y:S01]  /*70a0*/  IMAD R30, R70, R34, RZ ;  /* 0x00000022461e7224 */ /* 0x000fe200078e02ff */
[----:B------:R-:W-:Y:S01]  /*70b0*/  I2IP.S8.S32.SAT R106, R31, R26, RZ ;  /* 0x0000001a1f6a7239 */ /* 0x000fe200000014ff */
[----:B------:R-:W-:Y:S01]  /*70c0*/  IMAD R29, R74, R72, R29 ;  /* 0x000000484a1d7224 */ /* 0x000fe200078e021d */
[----:B------:R-:W-:Y:S01]  /*70d0*/  SHF.L.U32 R74, R84, 0x10, RZ ;  /* 0x00000010544a7819 */ /* 0x000fe200000006ff */
        /* <DEDUP_REMOVED lines=9> */
[----:B------:R-:W-:Y:S01]  /*7170*/  PRMT R76, R85, 0x8880, RZ ;  /* 0x00008880554c7816 */ /* 0x000fe200000000ff */
[----:B------:R-:W-:Y:S01]  /*7180*/  IMAD R34, R70, R38, RZ ;  /* 0x0000002646227224 */ /* 0x000fe200078e02ff */
[----:B------:R-:W-:Y:S01]  /*7190*/  SHF.L.U32 R77, R88, 0x10, RZ ;  /* 0x00000010584d7819 */ /* 0x000fe200000006ff */
[----:B------:R-:W-:Y:S01]  /*71a0*/  IMAD R32, R73, R72, R32 ;  /* 0x0000004849207224 */ /* 0x000fe200078e0220 */
[----:B------:R-:W-:Y:S01]  /*71b0*/  SHF.R.S32.HI R73, RZ, 0x18, R84 ;  /* 0x00000018ff497819 */ /* 0x000fe20000011454 */
[----:B------:R-:W-:Y:S01]  /*71c0*/  IMAD R39, R70, R39, RZ ;  /* 0x0000002746277224 */ /* 0x000fe200078e02ff */
[----:B------:R-:W-:Y:S01]  /*71d0*/  I2IP.S8.S32.SAT R107, R35, R30, RZ ;  /* 0x0000001e236b7239 */ /* 0x000fe200000014ff */
[-C--:B------:R-:W-:Y:S02]  /*71e0*/  IMAD R33, R74, R72.reuse, R33 ;  /* 0x000000484a217224 */ /* 0x080fe400078e0221 */
[----:B------:R-:W-:Y:S01]  /*71f0*/  IMAD R34, R75, R72, R34 ;  /* 0x000000484b227224 */ /* 0x000fe200078e0222 */
[----:B------:R-:W-:Y:S01]  /*7200*/  I2IP.S8.S32.SAT R107, R29, R28, R107 ;  /* 0x0000001c1d6b7239 */ /* 0x000fe2000000146b */
[C---:B------:R-:W-:Y:S01]  /*7210*/  IMAD.U32 R74, R85.reuse, 0x10000, RZ ;  /* 0x00010000554a7824 */ /* 0x040fe200078e00ff */
[----:B------:R-:W-:Y:S01]  /*7220*/  SHF.L.U32 R75, R85, 0x8, RZ ;  /* 0x00000008554b7819 */ /* 0x000fe200000006ff */
[----:B------:R-:W-:Y:S01]  /*7230*/  IMAD R39, R73, R72, R39 ;  /* 0x0000004849277224 */ /* 0x000fe200078e0227 */
[----:B------:R-:W-:Y:S01]  /*7240*/  MOV R73, R76 ;  /* 0x0000004c00497202 */ /* 0x000fe20000000f00 */
[C---:B------:R-:W-:Y:S01]  /*7250*/  IMAD R36, R70.reuse, R40, RZ ;  /* 0x0000002846247224 */ /* 0x040fe200078e02ff */
[----:B------:R-:W-:Y:S01]  /*7260*/  SHF.R.S32.HI R74, RZ, 0x18, R74 ;  /* 0x00000018ff4a7819 */ /* 0x000fe2000001144a */
[C---:B------:R-:W-:Y:S01]  /*7270*/  IMAD R37, R70.reuse, R41, RZ ;  /* 0x0000002946257224 */ /* 0x040fe200078e02ff */
[----:B------:R-:W-:Y:S01]  /*7280*/  SHF.R.S32.HI R75, RZ, 0x18, R75 ;  /* 0x00000018ff4b7819 */ /* 0x000fe2000001144b */
[----:B------:R-:W-:Y:S01]  /*7290*/  IMAD R38, R70, R42, RZ ;  /* 0x0000002a46267224 */ /* 0x000fe200078e02ff */
[----:B------:R1:W-:Y:S01]  /*72a0*/  STS.128 [R158+0x8200], R104 ;  /* 0x008200689e007388 */ /* 0x0003e20000000c00 */
[----:B------:R-:W-:Y:S01]  /*72b0*/  IMAD R36, R73, R72, R36 ;  /* 0x0000004849247224 */ /* 0x000fe200078e0224 */
[----:B------:R-:W-:Y:S01]  /*72c0*/  I2IP.S8.S32.SAT R108, R39, R34, RZ ;  /* 0x00000022276c7239 */ /* 0x000fe200000014ff */
[-C--:B------:R-:W-:Y:S01]  /*72d0*/  IMAD R37, R74, R72.reuse, R37 ;  /* 0x000000484a257224 */ /* 0x080fe200078e0225 */
[----:B------:R-:W-:Y:S01]  /*72e0*/  SHF.R.S32.HI R76, RZ, 0x18, R85 ;  /* 0x00000018ff4c7819 */ /* 0x000fe20000011455 */
[----:B------:R-:W-:Y:S01]  /*72f0*/  IMAD R43, R70, R43, RZ ;  /* 0x0000002b462b7224 */ /* 0x000fe200078e02ff */
[C---:B------:R-:W-:Y:S01]  /*7300*/  SHF.L.U32 R74, R86.reuse, 0x10, RZ ;  /* 0x00000010564a7819 */ /* 0x040fe200000006ff */
[----:B------:R-:W-:Y:S01]  /*7310*/  IMAD R38, R75, R72, R38 ;  /* 0x000000484b267224 */ /* 0x000fe200078e0226 */
[----:B------:R-:W-:Y:S01]  /*7320*/  PRMT R73, R86, 0x8880, RZ ;  /* 0x0000888056497816 */ /* 0x000fe200000000ff */
[----:B------:R-:W-:Y:S01]  /*7330*/  IMAD R40, R70, R44, RZ ;  /* 0x0000002c46287224 */ /* 0x000fe200078e02ff */
[----:B------:R-:W-:Y:S01]  /*7340*/  SHF.L.U32 R75, R86, 0x8, RZ ;  /* 0x00000008564b7819 */ /* 0x000fe200000006ff */
[----:B------:R-:W-:Y:S01]  /*7350*/  IMAD R41, R70, R45, RZ ;  /* 0x0000002d46297224 */ /* 0x000fe200078e02ff */
[----:B------:R-:W-:Y:S01]  /*7360*/  SHF.R.S32.HI R74, RZ, 0x18, R74 ;  /* 0x00000018ff4a7819 */ /* 0x000fe2000001144a */
[----:B------:R-:W-:Y:S01]  /*7370*/  IMAD R43, R76, R72, R43 ;  /* 0x000000484c2b7224 */ /* 0x000fe200078e022b */
[----:B------:R-:W-:Y:S01]  /*7380*/  SHF.R.S32.HI R75, RZ, 0x18, R75 ;  /* 0x00000018ff4b7819 */ /* 0x000fe2000001144b */
[C---:B------:R-:W-:Y:S01]  /*7390*/  IMAD R42, R70.reuse, R46, RZ ;  /* 0x0000002e462a7224 */ /* 0x040fe200078e02ff */
[----:B------:R-:W-:Y:S01]  /*73a0*/  I2IP.S8.S32.SAT R108, R33, R32, R108 ;  /* 0x00000020216c7239 */ /* 0x000fe2000000146c */
[----:B------:R-:W-:Y:S01]  /*73b0*/  IMAD R40, R73, R72, R40 ;  /* 0x0000004849287224 */ /* 0x000fe200078e0228 */
[----:B------:R-:W-:Y:S01]  /*73c0*/  SHF.R.S32.HI R76, RZ, 0x18, R86 ;  /* 0x00000018ff4c7819 */ /* 0x000fe20000011456 */
[----:B------:R-:W-:Y:S01]  /*73d0*/  IMAD R47, R70, R47, RZ ;  /* 0x0000002f462f7224 */ /* 0x000fe200078e02ff */
[----:B------:R-:W-:Y:S01]  /*73e0*/  I2IP.S8.S32.SAT R109, R43, R38, RZ ;  /* 0x000000262b6d7239 */ /* 0x000fe200000014ff */
[-C--:B------:R-:W-:Y:S01]  /*73f0*/  IMAD R41, R74, R72.reuse, R41 ;  /* 0x000000484a297224 */ /* 0x080fe200078e0229 */
[----:B------:R-:W-:Y:S01]  /*7400*/  PRMT R73, R87, 0x8880, RZ ;  /* 0x0000888057497816 */ /* 0x000fe200000000ff */
[-C--:B------:R-:W-:Y:S01]  /*7410*/  IMAD R42, R75, R72.reuse, R42 ;  /* 0x000000484b2a7224 */ /* 0x080fe200078e022a */
[----:B------:R-:W-:Y:S01]  /*7420*/  SHF.L.U32 R74, R87, 0x10, RZ ;  /* 0x00000010574a7819 */ /* 0x000fe200000006ff */
[----:B------:R-:W-:Y:S01]  /*7430*/  IMAD R47, R76, R72, R47 ;  /* 0x000000484c2f7224 */ /* 0x000fe200078e022f */
[----:B------:R-:W-:Y:S01]  /*7440*/  I2IP.S8.S32.SAT R109, R37, R36, R109 ;  /* 0x00000024256d7239 */ /* 0x000fe2000000146d */
[C---:B------:R-:W-:Y:S01]  /*7450*/  IMAD R44, R70.reuse, R48, RZ ;  /* 0x00000030462c7224 */ /* 0x040fe200078e02ff */
[----:B------:R-:W-:Y:S01]  /*7460*/  SHF.R.S32.HI R74, RZ, 0x18, R74 ;  /* 0x00000018ff4a7819 */ /* 0x000fe2000001144a */
[----:B------:R-:W-:Y:S01]  /*7470*/  IMAD.SHL.U32 R76, R87, 0x100, RZ ;  /* 0x00000100574c7824 */ /* 0x000fe200078e00ff */
[----:B------:R-:W-:Y:S01]  /*7480*/  I2IP.S8.S32.SAT R110, R47, R42, RZ ;  /* 0x0000002a2f6e7239 */ /* 0x000fe200000014ff */
[----:B------:R-:W-:Y:S01]  /*7490*/  IMAD R45, R70, R49, RZ ;  /* 0x00000031462d7224 */ /* 0x000fe200078e02ff */
[----:B------:R-:W-:Y:S01]  /*74a0*/  PRMT R75, R88, 0x8880, RZ ;  /* 0x00008880584b7816 */ /* 0x000fe200000000ff */
[----:B------:R-:W-:Y:S01]  /*74b0*/  IMAD R44, R73, R72, R44 ;  /* 0x00000048492c7224 */ /* 0x000fe200078e022c */
[----:B------:R-:W-:Y:S01]  /*74c0*/  SHF.R.S32.HI R73, RZ, 0x18, R76 ;  /* 0x00000018ff497819 */ /* 0x000fe2000001144c */
[----:B------:R-:W-:Y:S01]  /*74d0*/  IMAD R46, R70, R50, RZ ;  /* 0x00000032462e7224 */ /* 0x000fe200078e02ff */
[----:B------:R-:W-:Y:S01]  /*74e0*/  I2IP.S8.S32.SAT R110, R41, R40, R110 ;  /* 0x00000028296e7239 */ /* 0x000fe2000000146e */
[----:B------:R-:W-:Y:S01]  /*74f0*/  IMAD R45, R74, R72, R45 ;  /* 0x000000484a2d7224 */ /* 0x000fe200078e022d */
[----:B------:R-:W-:Y:S01]  /*7500*/  SHF.R.S32.HI R74, RZ, 0x18, R87 ;  /* 0x00000018ff4a7819 */ /* 0x000fe20000011457 */
[----:B------:R-:W-:Y:S01]  /*7510*/  IMAD R51, R70, R51, RZ ;  /* 0x0000003346337224 */ /* 0x000fe200078e02ff */
[----:B------:R-:W-:Y:S01]  /*7520*/  SHF.L.U32 R76, R88, 0x8, RZ ;  /* 0x00000008584c7819 */ /* 0x000fe200000006ff */
[----:B------:R-:W-:Y:S02]  /*7530*/  IMAD R48, R70, R52, RZ ;  /* 0x0000003446307224 */ /* 0x000fe400078e02ff */
[-C--:B------:R-:W-:Y:S01]  /*7540*/  IMAD R46, R73, R72.reuse, R46 ;  /* 0x00000048492e7224 */ /* 0x080fe200078e022e */
[----:B------:R-:W-:Y:S01]  /*7550*/  SHF.R.S32.HI R73, RZ, 0x18, R77 ;  /* 0x00000018ff497819 */ /* 0x000fe2000001144d */
[-C--:B------:R-:W-:Y:S01]  /*7560*/  IMAD R51, R74, R72.reuse, R51 ;  /* 0x000000484a337224 */ /* 0x080fe200078e0233 */
[----:B------:R-:W-:Y:S01]  /*7570*/  SHF.R.S32.HI R74, RZ, 0x18, R88 ;  /* 0x00000018ff4a7819 */ /* 0x000fe20000011458 */
[----:B------:R-:W-:Y:S01]  /*7580*/  IMAD R49, R70, R53, RZ ;  /* 0x0000003546317224 */ /* 0x000fe200078e02ff */
[----:B------:R-:W-:Y:S01]  /*7590*/  SHF.L.U32 R77, R90, 0x8, RZ ;  /* 0x000000085a4d7819 */ /* 0x000fe200000006ff */
[----:B------:R-:W-:Y:S01]  /*75a0*/  IMAD R48, R75, R72, R48 ;  /* 0x000000484b307224 */ /* 0x000fe200078e0230 */
[----:B------:R-:W-:Y:S01]  /*75b0*/  SHF.R.S32.HI R75, RZ, 0x18, R76 ;  /* 0x00000018ff4b7819 */ /* 0x000fe2000001144c */
[C---:B------:R-:W-:Y:S01]  /*75c0*/  IMAD R50, R70.reuse, R54, RZ ;  /* 0x0000003646327224 */ /* 0x040fe200078e02ff */
[----:B------:R-:W-:Y:S01]  /*75d0*/  I2IP.S8.S32.SAT R111, R51, R46, RZ ;  /* 0x0000002e336f7239 */ /* 0x000fe200000014ff */
[C---:B------:R-:W-:Y:S01]  /*75e0*/  IMAD R55, R70.reuse, R55, RZ ;  /* 0x0000003746377224 */ /* 0x040fe200078e02ff */
[----:B------:R-:W-:Y:S01]  /*75f0*/  SHF.L.U32 R76, R89, 0x10, RZ ;  /* 0x00000010594c7819 */ /* 0x000fe200000006ff */
[----:B------:R-:W-:Y:S01]  /*7600*/  IMAD R49, R73, R72, R49 ;  /* 0x0000004849317224 */ /* 0x000fe200078e0231 */
[----:B------:R-:W-:Y:S01]  /*7610*/  PRMT R73, R89, 0x8880, RZ ;  /* 0x0000888059497816 */ /* 0x000fe200000000ff */
[----:B------:R-:W-:Y:S01]  /*7620*/  IMAD R52, R70, R56, RZ ;  /* 0x0000003846347224 */ /* 0x000fe200078e02ff */
[----:B------:R-:W-:Y:S01]  /*7630*/  I2IP.S8.S32.SAT R111, R45, R44, R111 ;  /* 0x0000002c2d6f7239 */ /* 0x000fe2000000146f */
[-C--:B------:R-:W-:Y:S01]  /*7640*/  IMAD R50, R75, R72.reuse, R50 ;  /* 0x000000484b327224 */ /* 0x080fe200078e0232 */
[----:B------:R-:W-:Y:S01]  /*7650*/  PRMT R75, R90, 0x8880, RZ ;  /* 0x000088805a4b7816 */ /* 0x000fe200000000ff */
[-C--:B------:R-:W-:Y:S01]  /*7660*/  IMAD R55, R74, R72.reuse, R55 ;  /* 0x000000484a377224 */ /* 0x080fe200078e0237 */
[----:B------:R-:W-:Y:S01]  /*7670*/  SHF.R.S32.HI R74, RZ, 0x18, R76 ;  /* 0x00000018ff4a7819 */ /* 0x000fe2000001144c */
[----:B------:R-:W-:Y:S01]  /*7680*/  IMAD R52, R73, R72, R52 ;  /* 0x0000004849347224 */ /* 0x000fe200078e0234 */
[----:B------:R-:W-:Y:S01]  /*7690*/  SHF.L.U32 R73, R89, 0x8, RZ ;  /* 0x0000000859497819 */ /* 0x000fe200000006ff */
[C---:B------:R-:W-:Y:S01]  /*76a0*/  IMAD R53, R70.reuse, R57, RZ ;  /* 0x0000003946357224 */ /* 0x040fe200078e02ff */
[----:B------:R1:W-:Y:S01]  /*76b0*/  STS.128 [R157+0x8200], R108 ;  /* 0x0082006c9d007388 */ /* 0x0003e20000000c00 */
[----:B------:R-:W-:Y:S01]  /*76c0*/  IMAD R54, R70, R58, RZ ;  /* 0x0000003a46367224 */ /* 0x000fe200078e02ff */
[----:B------:R-:W-:Y:S01]  /*76d0*/  SHF.R.S32.HI R73, RZ, 0x18, R73 ;  /* 0x00000018ff497819 */ /* 0x000fe20000011449 */
[----:B------:R-:W-:Y:S01]  /*76e0*/  IMAD R53, R74, R72, R53 ;  /* 0x000000484a357224 */ /* 0x000fe200078e0235 */
[----:B------:R-:W-:Y:S01]  /*76f0*/  SHF.L.U32 R76, R90, 0x10, RZ ;  /* 0x000000105a4c7819 */ /* 0x000fe200000006ff */
[C---:B------:R-:W-:Y:S01]  /*7700*/  IMAD R59, R70.reuse, R59, RZ ;  /* 0x0000003b463b7224 */ /* 0x040fe200078e02ff */
[----:B------:R-:W-:Y:S01]  /*7710*/  SHF.R.S32.HI R74, RZ, 0x18, R89 ;  /* 0x00000018ff4a7819 */ /* 0x000fe20000011459 */
[C---:B------:R-:W-:Y:S01]  /*7720*/  IMAD R56, R70.reuse, R60, RZ ;  /* 0x0000003c46387224 */ /* 0x040fe200078e02ff */
[----:B------:R-:W-:Y:S01]  /*7730*/  I2IP.S8.S32.SAT R112, R55, R50, RZ ;  /* 0x0000003237707239 */ /* 0x000fe200000014ff */
[----:B------:R-:W-:Y:S01]  /*7740*/  IMAD R54, R73, R72, R54 ;  /* 0x0000004849367224 */ /* 0x000fe200078e0236 */
[----:B------:R-:W-:Y:S01]  /*7750*/  SHF.R.S32.HI R76, RZ, 0x18, R76 ;  /* 0x00000018ff4c7819 */ /* 0x000fe2000001144c */
[----:B------:R-:W-:Y:S01]  /*7760*/  IMAD R57, R70, R61, RZ ;  /* 0x0000003d46397224 */ /* 0x000fe200078e02ff */
[----:B------:R-:W-:Y:S01]  /*7770*/  I2IP.S8.S32.SAT R112, R49, R48, R112 ;  /* 0x0000003031707239 */ /* 0x000fe20000001470 */
[----:B------:R-:W-:Y:S01]  /*7780*/  IMAD R59, R74, R72, R59 ;  /* 0x000000484a3b7224 */ /* 0x000fe200078e023b */
[----:B------:R-:W-:Y:S01]  /*7790*/  SHF.R.S32.HI R77, RZ, 0x18, R77 ;  /* 0x00000018ff4d7819 */ /* 0x000fe2000001144d */
[----:B------:R-:W-:Y:S01]  /*77a0*/  IMAD R58, R70, R62, RZ ;  /* 0x0000003e463a7224 */ /* 0x000fe200078e02ff */
[----:B------:R-:W-:Y:S01]  /*77b0*/  SHF.R.S32.HI R73, RZ, 0x18, R90 ;  /* 0x00000018ff497819 */ /* 0x000fe2000001145a */
[----:B------:R-:W-:Y:S01]  /*77c0*/  IMAD R56, R75, R72, R56 ;  /* 0x000000484b387224 */ /* 0x000fe200078e0238 */
[----:B------:R-:W-:Y:S01]  /*77d0*/  I2IP.S8.S32.SAT R113, R59, R54, RZ ;  /* 0x000000363b717239 */ /* 0x000fe200000014ff */
[----:B------:R-:W-:Y:S01]  /*77e0*/  IMAD R57, R76, R72, R57 ;  /* 0x000000484c397224 */ /* 0x000fe200078e0239 */
[C---:B------:R-:W-:Y:S01]  /*77f0*/  PRMT R75, R91.reuse, 0x8880, RZ ;  /* 0x000088805b4b7816 */ /* 0x040fe200000000ff */
[----:B------:R-:W-:Y:S01]  /*7800*/  IMAD.U32 R74, R91, 0x10000, RZ ;  /* 0x000100005b4a7824 */ /* 0x000fe200078e00ff */
[----:B------:R-:W-:Y:S01]  /*7810*/  I2IP.S8.S32.SAT R113, R53, R52, R113 ;  /* 0x0000003435717239 */ /* 0x000fe20000001471 */
[C---:B------:R-:W-:Y:S01]  /*7820*/  IMAD R63, R70.reuse, R63, RZ ;  /* 0x0000003f463f7224 */ /* 0x040fe200078e02ff */
[----:B------:R-:W-:Y:S01]  /*7830*/  SHF.R.S32.HI R76, RZ, 0x18, R91 ;  /* 0x00000018ff4c7819 */ /* 0x000fe2000001145b */
[----:B------:R-:W-:Y:S01]  /*7840*/  IMAD R58, R77, R72, R58 ;  /* 0x000000484d3a7224 */ /* 0x000fe200078e023a */
[----:B------:R-:W-:Y:S01]  /*7850*/  SHF.L.U32 R77, R91, 0x8, RZ ;  /* 0x000000085b4d7819 */ /* 0x000fe200000006ff */
[C---:B------:R-:W-:Y:S01]  /*7860*/  IMAD R60, R70.reuse, R64, RZ ;  /* 0x00000040463c7224 */ /* 0x040fe200078e02ff */
[----:B------:R-:W-:Y:S01]  /*7870*/  SHF.R.S32.HI R74, RZ, 0x18, R74 ;  /* 0x00000018ff4a7819 */ /* 0x000fe2000001144a */
[C---:B------:R-:W-:Y:S01]  /*7880*/  IMAD R61, R70.reuse, R65, RZ ;  /* 0x00000041463d7224 */ /* 0x040fe200078e02ff */
[----:B------:R-:W-:Y:S01]  /*7890*/  SHF.R.S32.HI R77, RZ, 0x18, R77 ;  /* 0x00000018ff4d7819 */ /* 0x000fe2000001144d */
[-C--:B------:R-:W-:Y:S02]  /*78a0*/  IMAD R63, R73, R72.reuse, R63 ;  /* 0x00000048493f7224 */ /* 0x080fe400078e023f */
[----:B------:R-:W-:Y:S02]  /*78b0*/  IMAD R60, R75, R72, R60 ;  /* 0x000000484b3c7224 */ /* 0x000fe400078e023c */
[----:B------:R-:W-:Y:S01]  /*78c0*/  IMAD R62, R70, R66, RZ ;  /* 0x00000042463e7224 */ /* 0x000fe200078e02ff */
[----:B------:R-:W-:Y:S01]  /*78d0*/  I2IP.S8.S32.SAT R114, R63, R58, RZ ;  /* 0x0000003a3f727239 */ /* 0x000fe200000014ff */
[----:B------:R-:W-:Y:S02]  /*78e0*/  IMAD R61, R74, R72, R61 ;  /* 0x000000484a3d7224 */ /* 0x000fe400078e023d */
[----:B------:R-:W-:Y:S01]  /*78f0*/  IMAD R67, R70, R67, RZ ;  /* 0x0000004346437224 */ /* 0x000fe200078e02ff */
[----:B------:R-:W-:Y:S01]  /*7900*/  I2IP.S8.S32.SAT R114, R57, R56, R114 ;  /* 0x0000003839727239 */ /* 0x000fe20000001472 */
[-C--:B------:R-:W-:Y:S02]  /*7910*/  IMAD R62, R77, R72.reuse, R62 ;  /* 0x000000484d3e7224 */ /* 0x080fe400078e023e */
[----:B------:R-:W-:Y:S05]  /*7920*/  IMAD R67, R76, R72, R67 ;  /* 0x000000484c437224 */ /* 0x000fea00078e0243 */
[----:B------:R-:W-:Y:S04]  /*7930*/  I2IP.S8.S32.SAT R115, R67, R62, RZ ;  /* 0x0000003e43737239 */ /* 0x000fe800000014ff */
[----:B------:R-:W-:Y:S05]  /*7940*/  I2IP.S8.S32.SAT R115, R61, R60, R115 ;  /* 0x0000003c3d737239 */ /* 0x000fea0000001473 */
[----:B------:R1:W-:Y:S01]  /*7950*/  STS.128 [R156+0x8200], R112 ;  /* 0x008200709c007388 */ /* 0x0003e20000000c00 */
[----:B------:R-:W-:Y:S01]  /*7960*/  @!PT LDS RZ, [RZ] ;  /* 0x00000000fffff984 */ /* 0x000fe20000000800 */
[----:B------:R-:W-:Y:S01]  /*7970*/  @!PT LDS RZ, [RZ] ;  /* 0x00000000fffff984 */ /* 0x000fe20000000800 */
[----:B------:R-:W-:Y:S01]  /*7980*/  @!PT LDS RZ, [RZ] ;  /* 0x00000000fffff984 */ /* 0x000fe20000000800 */
[----:B------:R-:W-:Y:S01]  /*7990*/  @!PT LDS RZ, [RZ] ;  /* 0x00000000fffff984 */ /* 0x000fe20000000800 */
[----:B------:R2:W-:Y:S07]  /*79a0*/  MEMBAR.ALL.CTA ;  /* 0x0000000000007992 */ /* 0x0005ee0000008000 */
[----:B--2---:R-:W2:Y:S02]  /*79b0*/  FENCE.VIEW.ASYNC.S ;  /* 0x00000000000073c6 */ /* 0x004ea40000000000 */
[----:B--2---:R-:W-:Y:S06]  /*79c0*/  BAR.SYNC.DEFER_BLOCKING 0x1, 0x80 ;  /* 0x0042000000007b1d */ /* 0x004fec0000010000 */
[----:B------:R-:W-:Y:S05]  /*79d0*/  @P0 BRA `(.L_x_115) ;  /* 0x0000000000280947 */ /* 0x000fea0003800000 */
[----:B------:R-:W-:Y:S01]  /*79e0*/  UIADD3 UR4, UPT, UPT, UR44, 0x8200, URZ ;  /* 0x000082002c047890 */ /* 0x000fe2000fffe0ff */
[----:B------:R-:W-:Y:S05]  /*79f0*/  UMOV UR51, UR36 ;  /* 0x0000002400337c82 */ /* 0x000fea0008000000 */
[----:B------:R-:W-:Y:S01]  /*7a00*/  MOV R153, UR4 ;  /* 0x0000000400997c02 */ /* 0x000fe20008000f00 */
[----:B------:R-:W-:Y:S03]  /*7a10*/  UIADD3 UR4, UP0, UPT, UR62, 0x680, URZ ;  /* 0x000006803e047890 */ /* 0x000fe6000ff1e0ff */
[----:B------:R-:W-:Y:S01]  /*7a20*/  R2UR UR48, R153 ;  /* 0x00000000993072ca */ /* 0x000fe200000e0000 */
[----:B------:R-:W-:Y:S11]  /*7a30*/  UIADD3.X UR5, UPT, UPT, URZ, UR63, URZ, UP0, !UPT ;  /* 0x0000003fff057290 */ /* 0x000ff600087fe4ff */
[----:B------:R-:W-:Y:S01]  /*7a40*/  @!UPT UIADD3 URZ, UPT, UPT, URZ, URZ, URZ ;  /* 0x000000fffffff290 */ /* 0x000fe2000fffe0ff */
[----:B------:R2:W-:Y:S01]  /*7a50*/  UTMASTG.3D [UR48], [UR4] ;  /* 0x00000030040073b5 */ /* 0x0005e20008010000 */
[----:B------:R0:W-:Y:S01]  /*7a60*/  UTMACMDFLUSH ;  /* 0x00000000000079b7 */ /* 0x0001e20000000000 */
[----:B--2---:R-:W-:Y:S04]  /*7a70*/  DEPBAR.LE SB0, 0x1 ;  /* 0x000080400000791a */ /* 0x004fe80000000000 */
.L_x_115:
[----:B------:R-:W-:Y:S05]  /*7a80*/  BSYNC.RECONVERGENT B0 ;  /* 0x0000000000007941 */ /* 0x000fea0003800200 */
.L_x_114:
[----:B------:R-:W-:Y:S06]  /*7a90*/  BAR.SYNC.DEFER_BLOCKING 0x1, 0x80 ;  /* 0x0042000000007b1d */ /* 0x000fec0000010000 */
[----:B------:R-:W2:Y:S01]  /*7aa0*/  @P6 SYNCS.PHASECHK.TRANS64.TRYWAIT P0, [R116+URZ+0xe0], R117 ;  /* 0x0000e075740065a7 */ /* 0x000ea200080011ff */
[----:B------:R-:W-:Y:S01]  /*7ab0*/  BSSY B1, `(.L_x_116) ;  /* 0x0000023000017945 */ /* 0x000fe20003800000 */
[----:B--2---:R-:W-:Y:S03]  /*7ac0*/  @P6 SEL R79, RZ, 0x1, !P0 ;  /* 0x00000001ff4f6807 */ /* 0x004fe60004000000 */
[----:B------:R-:W-:Y:S05]  /*7ad0*/  @!P6 BRA `(.L_x_117) ;  /* 0x000000000080e947 */ /* 0x000fea0003800000 */
[----:B------:R-:W-:Y:S01]  /*7ae0*/  ISETP.NE.AND P1, PT, R96, RZ, PT ;  /* 0x000000ff6000720c */ /* 0x000fe20003f25270 */
[----:B------:R-:W-:Y:S01]  /*7af0*/  BSSY B0, `(.L_x_118) ;  /* 0x000000a000007945 */ /* 0x000fe20003800000 */
[----:B------:R-:W-:Y:S11]  /*7b00*/  ISETP.NE.AND P0, PT, R79, RZ, PT ;  /* 0x000000ff4f00720c */ /* 0x000ff60003f05270 */
[----:B------:R-:W-:Y:S04]  /*7b10*/  @P1 IMAD R5, R148, 0x2000, R97 ;  /* 0x0000200094051824 */ /* 0x000fe800078e0261 */
[--C-:B------:R-:W-:Y:S01]  /*7b20*/  @P1 IMAD.IADD R4, R152, 0x1, R5.reuse ;  /* 0x0000000198041824 */ /* 0x100fe200078e0205 */
[----:B------:R-:W-:Y:S01]  /*7b30*/  @P1 IADD3 R2, PT, PT, R151, R5, RZ ;  /* 0x0000000597021210 */ /* 0x000fe20007ffe0ff */
[----:B------:R-:W-:Y:S01]  /*7b40*/  @P1 IMAD.IADD R0, R98, 0x1, R5 ;  /* 0x0000000162001824 */ /* 0x000fe200078e0205 */
[----:B------:R-:W-:Y:S06]  /*7b50*/  @P0 BRA `(.L_x_119) ;  /* 0x00000000000c0947 */ /* 0x000fec0003800000 */
[----:B------:R-:W-:Y:S04]  /*7b60*/  SHF.L.U32 R3, R146, 0x1f, RZ ;  /* 0x0000001f92037819 */ /* 0x000fe800000006ff */
[----:B------:R-:W2:Y:S02]  /*7b70*/  SYNCS.PHASECHK.TRANS64.TRYWAIT P0, [R116+URZ+0xe0], R3 ;  /* 0x0000e003740075a7 */ /* 0x000ea400080011ff */
[----:B--2---:R-:W-:Y:S05]  /*7b80*/  @!P0 BRA `(.L_x_120) ;  /* 0x0000004c00f88947 */ /* 0x004fea0003800000 */
.L_x_119:
[----:B------:R-:W-:Y:S05]  /*7b90*/  BSYNC B0 ;  /* 0x0000000000007941 */ /* 0x000fea0003800000 */
.L_x_118:
[----:B------:R-:W-:Y:S01]  /*7ba0*/  ISETP.NE.AND P0, PT, R96, RZ, PT ;  /* 0x000000ff6000720c */ /* 0x000fe20003f05270 */
[----:B--2---:R-:W-:Y:S02]  /*7bb0*/  VIADD R116, R116, 0x100 ;  /* 0x0000010074747836 */ /* 0x004fe40000000000 */
[----:B------:R-:W-:Y:S02]  /*7bc0*/  IMAD.U32 R3, RZ, RZ, UR45 ;  /* 0x0000002dff037e24 */ /* 0x000fe4000f8e00ff */
[----:B------:R-:W-:Y:S03]  /*7bd0*/  VIADD R148, R148, 0x1 ;  /* 0x0000000194947836 */ /* 0x000fe60000000000 */
[----:B------:R-:W-:Y:S05]  /*7be0*/  PRMT R3, R3, 0x654, R116 ;  /* 0x0000065403037816 */ /* 0x000fea0000000074 */
[----:B------:R2:W3:Y:S04]  /*7bf0*/  @P0 LDS.128 R92, [R5+0x200] ;  /* 0x00020000055c0984 */ /* 0x0004e80000000c00 */
[----:B------:R2:W4:Y:S04]  /*7c00*/  @P0 LDS.128 R80, [R4+0x200] ;  /* 0x0002000004500984 */ /* 0x0005280000000c00 */
        /* <DEDUP_REMOVED lines=9> */
[----:B------:R-:W-:Y:S01]  /*7ca0*/  SEL R148, R148, RZ, P0 ;  /* 0x000000ff94947207 */ /* 0x000fe20000000000 */
[----:B-----5:R5:W-:Y:S02]  /*7cb0*/  SYNCS.ARRIVE.TRANS64.RED.A1T0 RZ, [R3+URZ], RZ ;  /* 0x000000ff03ff79a7 */ /* 0x020be400081004ff */
[----:B-----5:R-:W-:Y:S04]  /*7cc0*/  SEL R3, RZ, 0x1, P0 ;  /* 0x00000001ff037807 */ /* 0x020fe80000000000 */
[----:B--234-:R-:W-:Y:S02]  /*7cd0*/  LOP3.LUT R146, R146, R3, RZ, 0x3c, !PT ;  /* 0x0000000392927212 */ /* 0x01cfe400078e3cff */
.L_x_117:
[----:B------:R-:W-:Y:S05]  /*7ce0*/  BSYNC B1 ;  /* 0x0000000000017941 */ /* 0x000fea0003800000 */
.L_x_116:
[----:B------:R-:W-:Y:S05]  /*7cf0*/  VIADD R0, R71, 0x40 ;  /* 0x0000004047007836 */ /* 0x000fea0000000000 */
[----:B------:R-:W-:Y:S04]  /*7d00*/  SHF.R.U32.HI R0, RZ, 0x15, R0 ;  /* 0x00000015ff007819 */ /* 0x000fe80000011600 */
[----:B------:R-:W-:Y:S11]  /*7d10*/  LOP3.LUT P0, RZ, R0, 0x3, R141, 0x48, !PT ;  /* 0x0000000300ff7812 */ /* 0x000ff6000780488d */
[----:B------:R-:W-:Y:S02]  /*7d20*/  @!UPT UIADD3 URZ, UPT, UPT, URZ, URZ, URZ ;  /* 0x000000fffffff290 */ /* 0x000fe4000fffe0ff */
        /* <DEDUP_REMOVED lines=8> */
[----:B------:R-:W5:Y:S01]  /*7db0*/  LDCU.64 UR4, c[0x4][0x18] ;  /* 0x01000300ff0477ac */ /* 0x000f620008000a00 */
[----:B--2---:R-:W-:Y:S01]  /*7dc0*/  MOV R5, UR9 ;  /* 0x0000000900057c02 */ /* 0x004fe20008000f00 */
[----:B------:R-:W-:Y:S01]  /*7dd0*/  IMAD.U32 R4, RZ, RZ, UR8 ;  /* 0x00000008ff047e24 */ /* 0x000fe2000f8e00ff */
[----:B---3--:R-:W-:Y:S01]  /*7de0*/  MOV R7, UR7 ;  /* 0x0000000700077c02 */ /* 0x008fe20008000f00 */
[----:B------:R-:W-:Y:S01]  /*7df0*/  IMAD.U32 R6, RZ, RZ, UR6 ;  /* 0x00000006ff067e24 */ /* 0x000fe2000f8e00ff */
[----:B-----5:R-:W-:Y:S01]  /*7e00*/  MOV R11, UR5 ;  /* 0x00000005000b7c02 */ /* 0x020fe20008000f00 */
[----:B------:R-:W-:Y:S02]  /*7e10*/  IMAD.U32 R10, RZ, RZ, UR4 ;  /* 0x00000004ff0a7e24 */ /* 0x000fe4000f8e00ff */
[----:B------:R-:W-:Y:S07]  /*7e20*/  LEPC R20, `(.L_x_121) ;  /* 0x000000001014794e */ /* 0x000fee0000000000 */
[----:B-1--4-:R-:W-:Y:S05]  /*7e30*/  CALL.ABS.NOINC R2 ;  /* 0x0000000002007343 */ /* 0x012fea0003c00000 */
.L_x_121:
[----:B------:R-:W-:Y:S05]  /*7e40*/  WARPSYNC.ALL ;  /* 0x0000000000007948 */ /* 0x000fea0003800000 */
[----:B------:R-:W-:Y:S01]  /*7e50*/  R2UR UR4, R71 ;  /* 0x00000000470472ca */ /* 0x000fe200000e0000 */
[----:B------:R-:W-:Y:S01]  /*7e60*/  BSSY.RECONVERGENT B0, `(.L_x_122) ;  /* 0x000011c000007945 */ /* 0x000fe20003800200 */
[C---:B------:R-:W-:Y:S02]  /*7e70*/  PRMT R73, R92.reuse, 0x8880, RZ ;  /* 0x000088805c497816 */ /* 0x040fe400000000ff */
[C---:B------:R-:W-:Y:S02]  /*7e80*/  SHF.L.U32 R75, R92.reuse, 0x10, RZ ;  /* 0x000000105c4b7819 */ /* 0x040fe400000006ff */
[----:B------:R-:W-:Y:S02]  /*7e90*/  SHF.L.U32 R77, R93, 0x8, RZ ;  /* 0x000000085d4d7819 */ /* 0x000fe400000006ff */
[----:B------:R-:W-:Y:S02]  /*7ea0*/  SHF.R.S32.HI R75, RZ, 0x18, R75 ;  /* 0x00000018ff4b7819 */ /* 0x000fe4000001144b */
[----:B------:R-:W-:Y:S02]  /*7eb0*/  SHF.R.S32.HI R77, RZ, 0x18, R77 ;  /* 0x00000018ff4d7819 */ /* 0x000fe4000001144d */
[----:B------:R-:W-:Y:S01]  /*7ec0*/  SHF.R.S32.HI R76, RZ, 0x18, R93 ;  /* 0x00000018ff4c7819 */ /* 0x000fe2000001145d */
[----:B------:R-:W2:Y:S01]  /*7ed0*/  LDTM.x64 R4, tmem[UR4+0x40] ;  /* 0x00004004000479ee */ /* 0x000ea20008340000 */
[----:B------:R-:W-:Y:S02]  /*7ee0*/  SHF.L.U32 R74, R92, 0x8, RZ ;  /* 0x000000085c4a7819 */ /* 0x000fe400000006ff */
[----:B------:R-:W-:Y:S02]  /*7ef0*/  ISETP.NE.AND P0, PT, R154, RZ, PT ;  /* 0x000000ff9a00720c */ /* 0x000fe40003f05270 */
[----:B------:R-:W-:Y:S02]  /*7f00*/  SHF.R.S32.HI R74, RZ, 0x18, R74 ;  /* 0x00000018ff4a7819 */ /* 0x000fe4000001144a */
[----:B------:R-:W-:Y:S01]  /*7f10*/  ISETP.NE.AND P6, PT, R99, RZ, PT ;  /* 0x000000ff6300720c */ /* 0x000fe20003fc5270 */
[C---:B--2---:R-:W-:Y:S02]  /*7f20*/  IMAD R0, R70.reuse, R4, RZ ;  /* 0x0000000446007224 */ /* 0x044fe400078e02ff */
        /* <DEDUP_REMOVED lines=12> */
[----:B------:R-:W-:Y:S01]  /*7ff0*/  IMAD R7, R73, R72, R7 ;  /* 0x0000004849077224 */ /* 0x000fe200078e0207 */
[----:B------:R-:W-:Y:S01]  /*8000*/  PRMT R73, R94, 0x8880, RZ ;  /* 0x000088805e497816 */ /* 0x000fe200000000ff */
[----:B------:R-:W-:Y:S02]  /*8010*/  IMAD R6, R70, R10, RZ ;  /* 0x0000000a46067224 */ /* 0x000fe400078e02ff */
[-C--:B------:R-:W-:Y:S01]  /*8020*/  IMAD R4, R75, R72.reuse, R4 ;  /* 0x000000484b047224 */ /* 0x080fe200078e0204 */
[----:B------:R-:W-:Y:S01]  /*8030*/  SHF.L.U32 R75, R94, 0x8, RZ ;  /* 0x000000085e4b7819 */ /* 0x000fe200000006ff */
[-C--:B------:R-:W-:Y:S01]  /*8040*/  IMAD R5, R74, R72.reuse, R5 ;  /* 0x000000484a057224 */ /* 0x080fe200078e0205 */
[----:B------:R-:W-:Y:S01]  /*8050*/  SHF.L.U32 R74, R94, 0x10, RZ ;  /* 0x000000105e4a7819 */ /* 0x000fe200000006ff */
[----:B------:R-:W-:Y:S01]  /*8060*/  IMAD R6, R77, R72, R6 ;  /* 0x000000484d067224 */ /* 0x000fe200078e0206 */
[----:B------:R-:W-:Y:S01]  /*8070*/  I2IP.S8.S32.SAT R77, R7, R3, RZ ;  /* 0x00000003074d7239 */ /* 0x000fe200000014ff */
[C---:B------:R-:W-:Y:S01]  /*8080*/  IMAD R11, R70.reuse, R11, RZ ;  /* 0x0000000b460b7224 */ /* 0x040fe200078e02ff */
[----:B------:R-:W-:Y:S01]  /*8090*/  MOV R3, R73 ;  /* 0x0000004900037202 */ /* 0x000fe20000000f00 */
[----:B------:R-:W-:Y:S01]  /*80a0*/  IMAD R8, R70, R12, RZ ;  /* 0x0000000c46087224 */ /* 0x000fe200078e02ff */
[----:B-1----:R-:W-:Y:S01]  /*80b0*/  I2IP.S8.S32.SAT R100, R2, R0, R77 ;  /* 0x0000000002647239 */ /* 0x002fe2000000144d */
[----:B------:R-:W-:Y:S01]  /*80c0*/  IMAD R9, R70, R13, RZ ;  /* 0x0000000d46097224 */ /* 0x000fe200078e02ff */
[----:B------:R-:W-:Y:S01]  /*80d0*/  SHF.R.S32.HI R73, RZ, 0x18, R74 ;  /* 0x00000018ff497819 */ /* 0x000fe2000001144a */
[----:B------:R-:W-:Y:S01]  /*80e0*/  IMAD R11, R76, R72, R11 ;  /* 0x000000484c0b7224 */ /* 0x000fe200078e020b */
[----:B------:R-:W-:Y:S01]  /*80f0*/  SHF.R.S32.HI R75, RZ, 0x18, R75 ;  /* 0x00000018ff4b7819 */ /* 0x000fe2000001144b */
[C---:B------:R-:W-:Y:S01]  /*8100*/  IMAD R10, R70.reuse, R14, RZ ;  /* 0x0000000e460a7224 */ /* 0x040fe200078e02ff */
[----:B------:R-:W-:Y:S01]  /*8110*/  SHF.L.U32 R2, R95, 0x10, RZ ;  /* 0x000000105f027819 */ /* 0x000fe200000006ff */
[----:B------:R-:W-:Y:S01]  /*8120*/  IMAD R8, R3, R72, R8 ;  /* 0x0000004803087224 */ /* 0x000fe200078e0208 */
[----:B------:R-:W-:Y:S01]  /*8130*/  I2IP.S8.S32.SAT R101, R11, R6, RZ ;  /* 0x000000060b657239 */ /* 0x000fe200000014ff */
[C---:B------:R-:W-:Y:S01]  /*8140*/  IMAD R15, R70.reuse, R15, RZ ;  /* 0x0000000f460f7224 */ /* 0x040fe200078e02ff */
[----:B------:R-:W-:Y:S01]  /*8150*/  PRMT R3, R95, 0x8880, RZ ;  /* 0x000088805f037816 */ /* 0x000fe200000000ff */
[----:B------:R-:W-:Y:S01]  /*8160*/  IMAD R9, R73, R72, R9 ;  /* 0x0000004849097224 */ /* 0x000fe200078e0209 */
[----:B------:R-:W-:Y:S01]  /*8170*/  I2IP.S8.S32.SAT R101, R5, R4, R101 ;  /* 0x0000000405657239 */ /* 0x000fe20000001465 */
[C---:B------:R-:W-:Y:S01]  /*8180*/  IMAD R12, R70.reuse, R16, RZ ;  /* 0x00000010460c7224 */ /* 0x040fe200078e02ff */
[----:B------:R-:W-:Y:S01]  /*8190*/  SHF.R.S32.HI R2, RZ, 0x18, R2 ;  /* 0x00000018ff027819 */ /* 0x000fe20000011402 */
[----:B------:R-:W-:Y:S01]  /*81a0*/  IMAD R10, R75, R72, R10 ;  /* 0x000000484b0a7224 */ /* 0x000fe200078e020a */
[----:B------:R-:W-:Y:S01]  /*81b0*/  SHF.R.S32.HI R0, RZ, 0x18, R94 ;  /* 0x00000018ff007819 */ /* 0x000fe2000001145e */
[C---:B------:R-:W-:Y:S01]  /*81c0*/  IMAD R13, R70.reuse, R17, RZ ;  /* 0x00000011460d7224 */ /* 0x040fe200078e02ff */
[----:B------:R-:W-:Y:S01]  /*81d0*/  SHF.R.S32.HI R74, RZ, 0x18, R95 ;  /* 0x00000018ff4a7819 */ /* 0x000fe2000001145f */
[----:B------:R-:W-:Y:S01]  /*81e0*/  IMAD R14, R70, R18, RZ ;  /* 0x00000012460e7224 */ /* 0x000fe200078e02ff */
[----:B------:R-:W-:Y:S01]  /*81f0*/  SHF.L.U32 R73, R95, 0x8, RZ ;  /* 0x000000085f497819 */ /* 0x000fe200000006ff */
[-C--:B------:R-:W-:Y:S01]  /*8200*/  IMAD R15, R0, R72.reuse, R15 ;  /* 0x00000048000f7224 */ /* 0x080fe200078e020f */
[C---:B------:R-:W-:Y:S01]  /*8210*/  SHF.L.U32 R0, R80.reuse, 0x10, RZ ;  /* 0x0000001050007819 */ /* 0x040fe200000006ff */
[-C--:B------:R-:W-:Y:S01]  /*8220*/  IMAD R12, R3, R72.reuse, R12 ;  /* 0x00000048030c7224 */ /* 0x080fe200078e020c */
[----:B------:R-:W-:Y:S01]  /*8230*/  PRMT R3, R80, 0x8880, RZ ;  /* 0x0000888050037816 */ /* 0x000fe200000000ff */
[----:B------:R-:W-:Y:S01]  /*8240*/  IMAD R13, R2, R72, R13 ;  /* 0x00000048020d7224 */ /* 0x000fe200078e020d */
[----:B------:R-:W-:Y:S01]  /*8250*/  SHF.R.S32.HI R73, RZ, 0x18, R73 ;  /* 0x00000018ff497819 */ /* 0x000fe20000011449 */
[----:B------:R-:W-:Y:S01]  /*8260*/  IMAD R19, R70, R19, RZ ;  /* 0x0000001346137224 */ /* 0x000fe200078e02ff */
[----:B------:R-:W-:Y:S01]  /*8270*/  I2IP.S8.S32.SAT R102, R15, R10, RZ ;  /* 0x0000000a0f667239 */ /* 0x000fe200000014ff */
[----:B------:R-:W-:Y:S01]  /*8280*/  IMAD.SHL.U32 R2, R80, 0x100, RZ ;  /* 0x0000010050027824 */ /* 0x000fe200078e00ff */
[----:B------:R-:W-:Y:S01]  /*8290*/  SHF.R.S32.HI R0, RZ, 0x18, R0 ;  /* 0x00000018ff007819 */ /* 0x000fe20000011400 */
[C---:B------:R-:W-:Y:S01]  /*82a0*/  IMAD R16, R70.reuse, R20, RZ ;  /* 0x0000001446107224 */ /* 0x040fe200078e02ff */
[----:B------:R-:W-:Y:S01]  /*82b0*/  I2IP.S8.S32.SAT R102, R9, R8, R102 ;  /* 0x0000000809667239 */ /* 0x000fe20000001466 */
[-C--:B------:R-:W-:Y:S01]  /*82c0*/  IMAD R14, R73, R72.reuse, R14 ;  /* 0x00000048490e7224 */ /* 0x080fe200078e020e */
[----:B------:R-:W-:Y:S01]  /*82d0*/  SHF.R.S32.HI R73, RZ, 0x18, R2 ;  /* 0x00000018ff497819 */ /* 0x000fe20000011402 */
[----:B------:R-:W-:Y:S01]  /*82e0*/  IMAD R17, R70, R21, RZ ;  /* 0x0000001546117224 */ /* 0x000fe200078e02ff */
[----:B------:R-:W-:Y:S01]  /*82f0*/  SHF.L.U32 R2, R81, 0x8, RZ ;  /* 0x0000000851027819 */ /* 0x000fe200000006ff */
[----:B------:R-:W-:Y:S01]  /*8300*/  IMAD R19, R74, R72, R19 ;  /* 0x000000484a137224 */ /* 0x000fe200078e0213 */
[----:B------:R-:W-:Y:S01]  /*8310*/  SHF.R.S32.HI R74, RZ, 0x18, R86 ;  /* 0x00000018ff4a7819 */ /* 0x000fe20000011456 */
[----:B------:R-:W-:Y:S01]  /*8320*/  IMAD R18, R70, R22, RZ ;  /* 0x0000001646127224 */ /* 0x000fe200078e02ff */
[----:B------:R-:W-:Y:S01]  /*8330*/  SHF.L.U32 R75, R90, 0x8, RZ ;  /* 0x000000085a4b7819 */ /* 0x000fe200000006ff */
[----:B------:R-:W-:Y:S01]  /*8340*/  IMAD R16, R3, R72, R16 ;  /* 0x0000004803107224 */ /* 0x000fe200078e0210 */
[----:B------:R-:W-:Y:S01]  /*8350*/  I2IP.S8.S32.SAT R103, R19, R14, RZ ;  /* 0x0000000e13677239 */ /* 0x000fe200000014ff */
[----:B------:R-:W-:Y:S01]  /*8360*/  IMAD R17, R0, R72, R17 ;  /* 0x0000004800117224 */ /* 0x000fe200078e0211 */
[----:B------:R-:W-:Y:S01]  /*8370*/  SHF.R.S32.HI R0, RZ, 0x18, R80 ;  /* 0x00000018ff007819 */ /* 0x000fe20000011450 */
[C---:B------:R-:W-:Y:S01]  /*8380*/  IMAD R23, R70.reuse, R23, RZ ;  /* 0x0000001746177224 */ /* 0x040fe200078e02ff */
[----:B------:R-:W-:Y:S01]  /*8390*/  I2IP.S8.S32.SAT R103, R13, R12, R103 ;  /* 0x0000000c0d677239 */ /* 0x000fe20000001467 */
[----:B------:R-:W-:Y:S01]  /*83a0*/  IMAD R18, R73, R72, R18 ;  /* 0x0000004849127224 */ /* 0x000fe200078e0212 */
[C---:B------:R-:W-:Y:S01]  /*83b0*/  SHF.L.U32 R73, R81.reuse, 0x10, RZ ;  /* 0x0000001051497819 */ /* 0x040fe200000006ff */
[----:B------:R-:W-:Y:S01]  /*83c0*/  IMAD R20, R70, R24, RZ ;  /* 0x0000001846147224 */ /* 0x000fe200078e02ff */
[----:B------:R-:W-:Y:S01]  /*83d0*/  PRMT R3, R81, 0x8880, RZ ;  /* 0x0000888051037816 */ /* 0x000fe200000000ff */
[----:B------:R-:W-:Y:S01]  /*83e0*/  IMAD R23, R0, R72, R23 ;  /* 0x0000004800177224 */ /* 0x000fe200078e0217 */
[----:B------:R-:W-:Y:S01]  /*83f0*/  SHF.R.S32.HI R0, RZ, 0x18, R73 ;  /* 0x00000018ff007819 */ /* 0x000fe20000011449 */
[C---:B------:R-:W-:Y:S01]  /*8400*/  IMAD R21, R70.reuse, R25, RZ ;  /* 0x0000001946157224 */ /* 0x040fe200078e02ff */
[----:B------:R-:W-:Y:S01]  /*8410*/  SHF.R.S32.HI R73, RZ, 0x18, R2 ;  /* 0x00000018ff497819 */ /* 0x000fe20000011402 */
[C---:B------:R-:W-:Y:S01]  /*8420*/  IMAD R22, R70.reuse, R26, RZ ;  /* 0x0000001a46167224 */ /* 0x040fe200078e02ff */
[----:B------:R1:W-:Y:S01]  /*8430*/  STS.128 [R135+UR44+0xa200], R100 ;  /* 0x00a2006487007988 */ /* 0x0003e20008000c2c */
[----:B------:R-:W-:Y:S01]  /*8440*/  IMAD R20, R3, R72, R20 ;  /* 0x0000004803147224 */ /* 0x000fe200078e0214 */
[----:B------:R-:W-:Y:S01]  /*8450*/  SHF.R.S32.HI R2, RZ, 0x18, R81 ;  /* 0x00000018ff027819 */ /* 0x000fe20000011451 */
[----:B------:R-:W-:Y:S01]  /*8460*/  IMAD R27, R70, R27, RZ ;  /* 0x0000001b461b7224 */ /* 0x000fe200078e02ff */
[----:B------:R-:W-:Y:S01]  /*8470*/  I2IP.S8.S32.SAT R104, R23, R18, RZ ;  /* 0x0000001217687239 */ /* 0x000fe200000014ff */
[-C--:B------:R-:W-:Y:S01]  /*8480*/  IMAD R21, R0, R72.reuse, R21 ;  /* 0x0000004800157224 */ /* 0x080fe200078e0215 */
[C---:B------:R-:W-:Y:S01]  /*8490*/  PRMT R3, R82.reuse, 0x8880, RZ ;  /* 0x0000888052037816 */ /* 0x040fe200000000ff */
[-C--:B------:R-:W-:Y:S01]  /*84a0*/  IMAD R22, R73, R72.reuse, R22 ;  /* 0x0000004849167224 */ /* 0x080fe200078e0216 */
[----:B------:R-:W-:Y:S01]  /*84b0*/  SHF.L.U32 R0, R82, 0x10, RZ ;  /* 0x0000001052007819 */ /* 0x000fe200000006ff */
[----:B------:R-:W-:Y:S01]  /*84c0*/  IMAD R27, R2, R72, R27 ;  /* 0x00000048021b7224 */ /* 0x000fe200078e021b */
[----:B------:R-:W-:Y:S01]  /*84d0*/  SHF.L.U32 R2, R82, 0x8, RZ ;  /* 0x0000000852027819 */ /* 0x000fe200000006ff */
[C---:B------:R-:W-:Y:S01]  /*84e0*/  IMAD R24, R70.reuse, R28, RZ ;  /* 0x0000001c46187224 */ /* 0x040fe200078e02ff */
[----:B------:R-:W-:Y:S01]  /*84f0*/  SHF.R.S32.HI R0, RZ, 0x18, R0 ;  /* 0x00000018ff007819 */ /* 0x000fe20000011400 */
[C---:B------:R-:W-:Y:S01]  /*8500*/  IMAD R25, R70.reuse, R29, RZ ;  /* 0x0000001d46197224 */ /* 0x040fe200078e02ff */
        /* <DEDUP_REMOVED lines=10> */
[C---:B------:R-:W-:Y:S01]  /*85b0*/  SHF.L.U32 R0, R83.reuse, 0x10, RZ ;  /* 0x0000001053007819 */ /* 0x040fe200000006ff */
        /* <DEDUP_REMOVED lines=13> */
[C---:B------:R-:W-:Y:S01]  /*8690*/  PRMT R3, R84.reuse, 0x8880, RZ ;  /* 0x0000888054037816 */ /* 0x040fe200000000ff */
[----:B------:R-:W-:Y:S01]  /*86a0*/  IMAD R30, R73, R72, R30 ;  /* 0x00000048491e7224 */ /* 0x000fe200078e021e */
[----:B------:R-:W-:Y:S01]  /*86b0*/  I2IP.S8.S32.SAT R106, R25, R24, R106 ;  /* 0x00000018196a7239 */ /* 0x000fe2000000146a */
[----:B------:R-:W-:Y:S01]  /*86c0*/  IMAD.U32 R0, R84, 0x10000, RZ ;  /* 0x0001000054007824 */ /* 0x000fe200078e00ff */
[----:B------:R-:W-:Y:S01]  /*86d0*/  SHF.R.S32.HI R75, RZ, 0x18, R75 ;  /* 0x00000018ff4b7819 */ /* 0x000fe2000001144b */
[----:B------:R-:W-:Y:S01]  /*86e0*/  IMAD R35, R2, R72, R35 ;  /* 0x0000004802237224 */ /* 0x000fe200078e0223 */
[----:B------:R-:W-:Y:S01]  /*86f0*/  SHF.L.U32 R2, R84, 0x8, RZ ;  /* 0x0000000854027819 */ /* 0x000fe200000006ff */
[C---:B------:R-:W-:Y:S01]  /*8700*/  IMAD R32, R70.reuse, R36, RZ ;  /* 0x0000002446207224 */ /* 0x040fe200078e02ff */
[----:B------:R-:W-:Y:S01]  /*8710*/  SHF.R.S32.HI R0, RZ, 0x18, R0 ;  /* 0x00000018ff007819 */ /* 0x000fe20000011400 */
[C---:B------:R-:W-:Y:S01]  /*8720*/  IMAD R33, R70.reuse, R37, RZ ;  /* 0x0000002546217224 */ /* 0x040fe200078e02ff */
[----:B------:R-:W-:Y:S01]  /*8730*/  SHF.R.S32.HI R73, RZ, 0x18, R2 ;  /* 0x00000018ff497819 */ /* 0x000fe20000011402 */
[----:B------:R-:W-:Y:S01]  /*8740*/  IMAD R34, R70, R38, RZ ;  /* 0x0000002646227224 */ /* 0x000fe200078e02ff */
[----:B------:R-:W-:Y:S01]  /*8750*/  I2IP.S8.S32.SAT R107, R35, R30, RZ ;  /* 0x0000001e236b7239 */ /* 0x000fe200000014ff */
[-C--:B------:R-:W-:Y:S01]  /*8760*/  IMAD R32, R3, R72.reuse, R32 ;  /* 0x0000004803207224 */ /* 0x080fe200078e0220 */
[----:B------:R-:W-:Y:S01]  /*8770*/  PRMT R3, R85, 0x8880, RZ ;  /* 0x0000888055037816 */ /* 0x000fe200000000ff */
[----:B------:R-:W-:Y:S01]  /*8780*/  IMAD R33, R0, R72, R33 ;  /* 0x0000004800217224 */ /* 0x000fe200078e0221 */
[----:B------:R-:W-:Y:S01]  /*8790*/  SHF.R.S32.HI R0, RZ, 0x18, R84 ;  /* 0x00000018ff007819 */ /* 0x000fe20000011454 */
[C---:B------:R-:W-:Y:S01]  /*87a0*/  IMAD R39, R70.reuse, R39, RZ ;  /* 0x0000002746277224 */ /* 0x040fe200078e02ff */
[----:B------:R-:W-:Y:S01]  /*87b0*/  I2IP.S8.S32.SAT R107, R29, R28, R107 ;  /* 0x0000001c1d6b7239 */ /* 0x000fe2000000146b */
[----:B------:R-:W-:Y:S01]  /*87c0*/  IMAD R34, R73, R72, R34 ;  /* 0x0000004849227224 */ /* 0x000fe200078e0222 */
[C---:B------:R-:W-:Y:S01]  /*87d0*/  SHF.L.U32 R73, R85.reuse, 0x10, RZ ;  /* 0x0000001055497819 */ /* 0x040fe200000006ff */
[----:B------:R-:W-:Y:S01]  /*87e0*/  IMAD R36, R70, R40, RZ ;  /* 0x0000002846247224 */ /* 0x000fe200078e02ff */
[----:B------:R-:W-:Y:S01]  /*87f0*/  SHF.L.U32 R2, R85, 0x8, RZ ;  /* 0x0000000855027819 */ /* 0x000fe200000006ff */
[----:B------:R-:W-:Y:S01]  /*8800*/  IMAD R39, R0, R72, R39 ;  /* 0x0000004800277224 */ /* 0x000fe200078e0227 */
        /* <DEDUP_REMOVED lines=8> */
[----:B------:R-:W-:Y:S01]  /*8890*/  SHF.L.U32 R2, R86, 0x10, RZ ;  /* 0x0000001056027819 */ /* 0x000fe200000006ff */
[----:B------:R-:W-:Y:S01]  /*88a0*/  IMAD R43, R70, R43, RZ ;  /* 0x0000002b462b7224 */ /* 0x000fe200078e02ff */
[----:B------:R-:W-:Y:S01]  /*88b0*/  SHF.R.S32.HI R0, RZ, 0x18, R85 ;  /* 0x00000018ff007819 */ /* 0x000fe20000011455 */
        /* <DEDUP_REMOVED lines=11> */
[----:B------:R-:W-:Y:S01]  /*8970*/  SHF.L.U32 R0, R87, 0x10, RZ ;  /* 0x0000001057007819 */ /* 0x000fe200000006ff */
[----:B------:R-:W-:Y:S01]  /*8980*/  IMAD R47, R70, R47, RZ ;  /* 0x0000002f462f7224 */ /* 0x000fe200078e02ff */
[----:B------:R-:W-:Y:S01]  /*8990*/  I2IP.S8.S32.SAT R109, R43, R38, RZ ;  /* 0x000000262b6d7239 */ /* 0x000fe200000014ff */
[----:B------:R-:W-:Y:S01]  /*89a0*/  IMAD R41, R2, R72, R41 ;  /* 0x0000004802297224 */ /* 0x000fe200078e0229 */
[C---:B------:R-:W-:Y:S01]  /*89b0*/  PRMT R3, R87.reuse, 0x8880, RZ ;  /* 0x0000888057037816 */ /* 0x040fe200000000ff */
[C---:B------:R-:W-:Y:S01]  /*89c0*/  IMAD R44, R70.reuse, R48, RZ ;  /* 0x00000030462c7224 */ /* 0x040fe200078e02ff */
[----:B------:R-:W-:Y:S01]  /*89d0*/  SHF.L.U32 R2, R87, 0x8, RZ ;  /* 0x0000000857027819 */ /* 0x000fe200000006ff */
[----:B------:R-:W-:Y:S01]  /*89e0*/  IMAD R42, R73, R72, R42 ;  /* 0x00000048492a7224 */ /* 0x000fe200078e022a */
[----:B------:R-:W-:Y:S01]  /*89f0*/  SHF.R.S32.HI R0, RZ, 0x18, R0 ;  /* 0x00000018ff007819 */ /* 0x000fe20000011400 */
[----:B------:R-:W-:Y:S01]  /*8a00*/  IMAD R45, R70, R49, RZ ;  /* 0x00000031462d7224 */ /* 0x000fe200078e02ff */
[----:B------:R-:W-:Y:S01]  /*8a10*/  I2IP.S8.S32.SAT R109, R37, R36, R109 ;  /* 0x00000024256d7239 */ /* 0x000fe2000000146d */
[----:B------:R-:W-:Y:S01]  /*8a20*/  IMAD R47, R74, R72, R47 ;  /* 0x000000484a2f7224 */ /* 0x000fe200078e022f */
[----:B------:R-:W-:Y:S01]  /*8a30*/  SHF.R.S32.HI R73, RZ, 0x18, R2 ;  /* 0x00000018ff497819 */ /* 0x000fe20000011402 */
[C---:B------:R-:W-:Y:S01]  /*8a40*/  IMAD R46, R70.reuse, R50, RZ ;  /* 0x00000032462e7224 */ /* 0x040fe200078e02ff */
[----:B------:R-:W-:Y:S01]  /*8a50*/  SHF.R.S32.HI R2, RZ, 0x18, R87 ;  /* 0x00000018ff027819 */ /* 0x000fe20000011457 */
[----:B------:R-:W-:Y:S01]  /*8a60*/  IMAD R44, R3, R72, R44 ;  /* 0x00000048032c7224 */ /* 0x000fe200078e022c */
[----:B------:R-:W-:Y:S01]  /*8a70*/  I2IP.S8.S32.SAT R110, R47, R42, RZ ;  /* 0x0000002a2f6e7239 */ /* 0x000fe200000014ff */
[----:B------:R-:W-:Y:S01]  /*8a80*/  IMAD R51, R70, R51, RZ ;  /* 0x0000003346337224 */ /* 0x000fe200078e02ff */
[----:B------:R-:W-:Y:S01]  /*8a90*/  PRMT R3, R88, 0x8880, RZ ;  /* 0x0000888058037816 */ /* 0x000fe200000000ff */
[----:B------:R-:W-:Y:S01]  /*8aa0*/  IMAD R45, R0, R72, R45 ;  /* 0x00000048002d7224 */ /* 0x000fe200078e022d */
[----:B------:R-:W-:Y:S01]  /*8ab0*/  I2IP.S8.S32.SAT R110, R41, R40, R110 ;  /* 0x00000028296e7239 */ /* 0x000fe2000000146e */
[----:B------:R-:W-:Y:S01]  /*8ac0*/  IMAD R48, R70, R52, RZ ;  /* 0x0000003446307224 */ /* 0x000fe200078e02ff */
[----:B------:R-:W-:Y:S01]  /*8ad0*/  SHF.L.U32 R74, R89, 0x10, RZ ;  /* 0x00000010594a7819 */ /* 0x000fe200000006ff */
[-C--:B------:R-:W-:Y:S01]  /*8ae0*/  IMAD R46, R73, R72.reuse, R46 ;  /* 0x00000048492e7224 */ /* 0x080fe200078e022e */
[----:B------:R-:W-:Y:S01]  /*8af0*/  PRMT R73, R89, 0x8880, RZ ;  /* 0x0000888059497816 */ /* 0x000fe200000000ff */
[-C--:B------:R-:W-:Y:S01]  /*8b00*/  IMAD R51, R2, R72.reuse, R51 ;  /* 0x0000004802337224 */ /* 0x080fe200078e0233 */
[----:B------:R-:W-:Y:S01]  /*8b10*/  SHF.R.S32.HI R74, RZ, 0x18, R74 ;  /* 0x00000018ff4a7819 */ /* 0x000fe2000001144a */
[C---:B------:R-:W-:Y:S01]  /*8b20*/  IMAD.U32 R0, R88.reuse, 0x10000, RZ ;  /* 0x0001000058007824 */ /* 0x040fe200078e00ff */
        /* <DEDUP_REMOVED lines=10> */
[----:B------:R-:W-:Y:S01]  /*8bd0*/  SHF.R.S32.HI R0, RZ, 0x18, R89 ;  /* 0x00000018ff007819 */ /* 0x000fe20000011459 */
[----:B------:R-:W-:Y:S01]  /*8be0*/  IMAD R50, R3, R72, R50 ;  /* 0x0000004803327224 */ /* 0x000fe200078e0232 */
[----:B------:R-:W-:Y:S01]  /*8bf0*/  SHF.L.U32 R3, R89, 0x8, RZ ;  /* 0x0000000859037819 */ /* 0x000fe200000006ff */
[C---:B------:R-:W-:Y:S01]  /*8c00*/  IMAD R52, R70.reuse, R56, RZ ;  /* 0x0000003846347224 */ /* 0x040fe200078e02ff */
[----:B------:R-:W-:Y:S01]  /*8c10*/  I2IP.S8.S32.SAT R111, R45, R44, R111 ;  /* 0x0000002c2d6f7239 */ /* 0x000fe2000000146f */
[----:B------:R-:W-:Y:S01]  /*8c20*/  IMAD R53, R70, R57, RZ ;  /* 0x0000003946357224 */ /* 0x000fe200078e02ff */
[----:B------:R-:W-:Y:S01]  /*8c30*/  SHF.R.S32.HI R3, RZ, 0x18, R3 ;  /* 0x00000018ff037819 */ /* 0x000fe20000011403 */
[----:B------:R-:W-:Y:S01]  /*8c40*/  IMAD R55, R2, R72, R55 ;  /* 0x0000004802377224 */ /* 0x000fe200078e0237 */
[----:B------:R-:W-:Y:S01]  /*8c50*/  SHF.L.U32 R2, R90, 0x10, RZ ;  /* 0x000000105a027819 */ /* 0x000fe200000006ff */
[C---:B------:R-:W-:Y:S01]  /*8c60*/  IMAD R54, R70.reuse, R58, RZ ;  /* 0x0000003a46367224 */ /* 0x040fe200078e02ff */
[----:B------:R1:W-:Y:S01]  /*8c70*/  STS.128 [R157+0xa200], R108 ;  /* 0x00a2006c9d007388 */ /* 0x0003e20000000c00 */
[----:B------:R-:W-:Y:S01]  /*8c80*/  IMAD R52, R73, R72, R52 ;  /* 0x0000004849347224 */ /* 0x000fe200078e0234 */
[----:B------:R-:W-:Y:S01]  /*8c90*/  I2IP.S8.S32.SAT R112, R55, R50, RZ ;  /* 0x0000003237707239 */ /* 0x000fe200000014ff */
[----:B------:R-:W-:Y:S01]  /*8ca0*/  IMAD R59, R70, R59, RZ ;  /* 0x0000003b463b7224 */ /* 0x000fe200078e02ff */
[----:B------:R-:W-:Y:S01]  /*8cb0*/  PRMT R73, R90, 0x8880, RZ ;  /* 0x000088805a497816 */ /* 0x000fe200000000ff */
[----:B------:R-:W-:Y:S01]  /*8cc0*/  IMAD R53, R74, R72, R53 ;  /* 0x000000484a357224 */ /* 0x000fe200078e0235 */
[----:B------:R-:W-:Y:S01]  /*8cd0*/  I2IP.S8.S32.SAT R112, R49, R48, R112 ;  /* 0x0000003031707239 */ /* 0x000fe20000001470 */
[C---:B------:R-:W-:Y:S01]  /*8ce0*/  IMAD R56, R70.reuse, R60, RZ ;  /* 0x0000003c46387224 */ /* 0x040fe200078e02ff */
[----:B------:R-:W-:Y:S01]  /*8cf0*/  SHF.R.S32.HI R2, RZ, 0x18, R2 ;  /* 0x00000018ff027819 */ /* 0x000fe20000011402 */
[-C--:B------:R-:W-:Y:S01]  /*8d00*/  IMAD R54, R3, R72.reuse, R54 ;  /* 0x0000004803367224 */ /* 0x080fe200078e0236 */
[----:B------:R-:W-:Y:S01]  /*8d10*/  PRMT R3, R91, 0x8880, RZ ;  /* 0x000088805b037816 */ /* 0x000fe200000000ff */
[----:B------:R-:W-:Y:S01]  /*8d20*/  IMAD R57, R70, R61, RZ ;  /* 0x0000003d46397224 */ /* 0x000fe200078e02ff */
[----:B------:R-:W-:Y:S01]  /*8d30*/  SHF.R.S32.HI R74, RZ, 0x18, R91 ;  /* 0x00000018ff4a7819 */ /* 0x000fe2000001145b */
[-C--:B------:R-:W-:Y:S01]  /*8d40*/  IMAD R59, R0, R72.reuse, R59 ;  /* 0x00000048003b7224 */ /* 0x080fe200078e023b */
[----:B------:R-:W-:Y:S01]  /*8d50*/  SHF.R.S32.HI R0, RZ, 0x18, R90 ;  /* 0x00000018ff007819 */ /* 0x000fe2000001145a */
[----:B------:R-:W-:Y:S01]  /*8d60*/  IMAD R56, R73, R72, R56 ;  /* 0x0000004849387224 */ /* 0x000fe200078e0238 */
[----:B------:R-:W-:Y:S01]  /*8d70*/  SHF.L.U32 R73, R91, 0x8, RZ ;  /* 0x000000085b497819 */ /* 0x000fe200000006ff */
[----:B------:R-:W-:Y:S01]  /*8d80*/  IMAD R58, R70, R62, RZ ;  /* 0x0000003e463a7224 */ /* 0x000fe200078e02ff */
[----:B------:R-:W-:Y:S01]  /*8d90*/  I2IP.S8.S32.SAT R113, R59, R54, RZ ;  /* 0x000000363b717239 */ /* 0x000fe200000014ff */
[----:B------:R-:W-:Y:S01]  /*8da0*/  IMAD R57, R2, R72, R57 ;  /* 0x0000004802397224 */ /* 0x000fe200078e0239 */
[----:B------:R-:W-:Y:S01]  /*8db0*/  SHF.L.U32 R2, R91, 0x10, RZ ;  /* 0x000000105b027819 */ /* 0x000fe200000006ff */
[C---:B------:R-:W-:Y:S01]  /*8dc0*/  IMAD R63, R70.reuse, R63, RZ ;  /* 0x0000003f463f7224 */ /* 0x040fe200078e02ff */
[----:B------:R-:W-:Y:S01]  /*8dd0*/  SHF.R.S32.HI R73, RZ, 0x18, R73 ;  /* 0x00000018ff497819 */ /* 0x000fe20000011449 */
[C---:B------:R-:W-:Y:S01]  /*8de0*/  IMAD R60, R70.reuse, R64, RZ ;  /* 0x00000040463c7224 */ /* 0x040fe200078e02ff */
[----:B------:R-:W-:Y:S01]  /*8df0*/  SHF.R.S32.HI R2, RZ, 0x18, R2 ;  /* 0x00000018ff027819 */ /* 0x000fe20000011402 */
[----:B------:R-:W-:Y:S01]  /*8e00*/  IMAD R58, R75, R72, R58 ;  /* 0x000000484b3a7224 */ /* 0x000fe200078e023a */
[----:B------:R-:W-:Y:S01]  /*8e10*/  I2IP.S8.S32.SAT R113, R53, R52, R113 ;  /* 0x0000003435717239 */ /* 0x000fe20000001471 */
[----:B------:R-:W-:Y:S02]  /*8e20*/  IMAD R61, R70, R65, RZ ;  /* 0x00000041463d7224 */ /* 0x000fe400078e02ff */
[-C--:B------:R-:W-:Y:S02]  /*8e30*/  IMAD R63, R0, R72.reuse, R63 ;  /* 0x00000048003f7224 */ /* 0x080fe400078e023f */
[----:B------:R-:W-:Y:S01]  /*8e40*/  IMAD R60, R3, R72, R60 ;  /* 0x00000048033c7224 */ /* 0x000fe200078e023c */
[----:B------:R-:W-:Y:S01]  /*8e50*/  @P6 SHF.L.U32 R3, R146, 0x1f, RZ ;  /* 0x0000001f92036819 */ /* 0x000fe200000006ff */
        /* <DEDUP_REMOVED lines=8> */
[----:B------:R-:W-:Y:S02]  /*8ee0*/  I2IP.S8.S32.SAT R115, R61, R60, R0 ;  /* 0x0000003c3d737239 */ /* 0x000fe40000001400 */
[----:B------:R-:W-:Y:S03]  /*8ef0*/  LEA R0, R148, UR44, 0x3 ;  /* 0x0000002c94007c11 */ /* 0x000fe6000f8e18ff */
        /* <DEDUP_REMOVED lines=9> */
[----:B------:R-:W-:Y:S02]  /*8f90*/  UIADD3 UR4, UP0, UPT, UR62, 0x680, URZ ;  /* 0x000006803e047890 */ /* 0x000fe4000ff1e0ff */
[----:B------:R-:W-:Y:S02]  /*8fa0*/  UIADD3 UR9, UPT, UPT, UR49, 0x40, URZ ;  /* 0x0000004031097890 */ /* 0x000fe4000fffe0ff */
[----:B------:R-:W-:Y:S02]  /*8fb0*/  UIADD3 UR8, UPT, UPT, UR44, 0xa200, URZ ;  /* 0x0000a2002c087890 */ /* 0x000fe4000fffe0ff */
[----:B------:R-:W-:Y:S01]  /*8fc0*/  UIADD3.X UR5, UPT, UPT, URZ, UR63, URZ, UP0, !UPT ;  /* 0x0000003fff057290 */ /* 0x000fe200087fe4ff */
[----:B------:R-:W-:Y:S01]  /*8fd0*/  UMOV UR10, UR50 ;  /* 0x00000032000a7c82 */ /* 0x000fe20008000000 */
[----:B------:R-:W-:Y:S07]  /*8fe0*/  UMOV UR11, UR36 ;  /* 0x00000024000b7c82 */ /* 0x000fee0008000000 */
[----:B------:R2:W-:Y:S01]  /*8ff0*/  UTMASTG.3D [UR8], [UR4] ;  /* 0x00000008040073b5 */ /* 0x0005e20008010000 */
[----:B------:R0:W-:Y:S01]  /*9000*/  UTMACMDFLUSH ;  /* 0x00000000000079b7 */ /* 0x0001e20000000000 */
[----:B--2---:R-:W-:Y:S04]  /*9010*/  DEPBAR.LE SB0, 0x1 ;  /* 0x000080400000791a */ /* 0x004fe80000000000 */
.L_x_123:
[----:B------:R-:W-:Y:S05]  /*9020*/  BSYNC.RECONVERGENT B0 ;  /* 0x0000000000007941 */ /* 0x000fea0003800200 */
.L_x_122:
        /* <DEDUP_REMOVED lines=16> */
.L_x_127:
[----:B------:R-:W-:Y:S05]  /*9130*/  BSYNC B0 ;  /* 0x0000000000007941 */ /* 0x000fea0003800000 */
.L_x_126:
[----:B------:R-:W-:Y:S01]  /*9140*/  ISETP.NE.AND P0, PT, R96, RZ, PT ;  /* 0x000000ff6000720c */ /* 0x000fe20003f05270 */
[----:B--2---:R-:W-:Y:S02]  /*9150*/  VIADD R7, R0, 0x100 ;  /* 0x0000010000077836 */ /* 0x004fe40000000000 */
[----:B------:R-:W-:Y:S02]  /*9160*/  IMAD.U32 R0, RZ, RZ, UR45 ;  /* 0x0000002dff007e24 */ /* 0x000fe4000f8e00ff */
[----:B------:R-:W-:Y:S03]  /*9170*/  VIADD R148, R148, 0x1 ;  /* 0x0000000194947836 */ /* 0x000fe60000000000 */
[----:B------:R-:W-:Y:S05]  /*9180*/  PRMT R0, R0, 0x654, R7 ;  /* 0x0000065400007816 */ /* 0x000fea0000000007 */
[----:B------:R2:W3:Y:S04]  /*9190*/  @P0 LDS.128 R92, [R5+0x200] ;  /* 0x00020000055c0984 */ /* 0x0004e80000000c00 */
        /* <DEDUP_REMOVED lines=10> */
[----:B------:R-:W-:Y:S02]  /*9240*/  SEL R148, R148, RZ, P0 ;  /* 0x000000ff94947207 */ /* 0x000fe40000000000 */
[----:B--2---:R-:W-:Y:S04]  /*9250*/  SEL R5, RZ, 0x1, P0 ;  /* 0x00000001ff057807 */ /* 0x004fe80000000000 */
[----:B------:R-:W-:Y:S01]  /*9260*/  LOP3.LUT R146, R146, R5, RZ, 0x3c, !PT ;  /* 0x0000000592927212 */ /* 0x000fe200078e3cff */
[----:B-----5:R4:W-:Y:S06]  /*9270*/  SYNCS.ARRIVE.TRANS64.RED.A1T0 RZ, [R0+URZ], RZ ;  /* 0x000000ff00ff79a7 */ /* 0x0209ec00081004ff */
.L_x_125:
[----:B------:R-:W-:Y:S05]  /*9280*/  BSYNC B1 ;  /* 0x0000000000017941 */ /* 0x000fea0003800000 */
.L_x_124:
[----:B----4-:R-:W-:Y:S05]  /*9290*/  VIADD R0, R71, 0x80 ;  /* 0x0000008047007836 */ /* 0x010fea0000000000 */
        /* <DEDUP_REMOVED lines=9> */
[----:B------:R-:W4:Y:S01]  /*9330*/  LDCU.64 UR6, c[0x4][0x80] ;  /* 0x01001000ff0677ac */ /* 0x000f220008000a00 */
[----:B------:R-:W1:Y:S01]  /*9340*/  LDC.64 R2, c[0x4][R3] ;  /* 0x0100000003027b82 */ /* 0x000e620000000a00 */
[----:B------:R-:W5:Y:S01]  /*9350*/  LDCU.64 UR4, c[0x4][0x18] ;  /* 0x01000300ff0477ac */ /* 0x000f620008000a00 */
[----:B--2---:R-:W-:Y:S01]  /*9360*/  MOV R5, UR9 ;  /* 0x0000000900057c02 */ /* 0x004fe20008000f00 */
[----:B------:R-:W-:Y:S01]  /*9370*/  IMAD.U32 R4, RZ, RZ, UR8 ;  /* 0x00000008ff047e24 */ /* 0x000fe2000f8e00ff */
[----:B----4-:R-:W-:Y:S01]  /*9380*/  MOV R7, UR7 ;  /* 0x0000000700077c02 */ /* 0x010fe20008000f00 */
[----:B------:R-:W-:Y:S01]  /*9390*/  IMAD.U32 R6, RZ, RZ, UR6 ;  /* 0x00000006ff067e24 */ /* 0x000fe2000f8e00ff */
[----:B-----5:R-:W-:Y:S01]  /*93a0*/  MOV R11, UR5 ;  /* 0x00000005000b7c02 */ /* 0x020fe20008000f00 */
[----:B------:R-:W-:Y:S02]  /*93b0*/  IMAD.U32 R10, RZ, RZ, UR4 ;  /* 0x00000004ff0a7e24 */ /* 0x000fe4000f8e00ff */
[----:B------:R-:W-:Y:S07]  /*93c0*/  LEPC R20, `(.L_x_129) ;  /* 0x000000001014794e */ /* 0x000fee0000000000 */
[----:B-1-3--:R-:W-:Y:S05]  /*93d0*/  CALL.ABS.NOINC R2 ;  /* 0x0000000002007343 */ /* 0x00afea0003c00000 */
.L_x_129:
[----:B------:R-:W-:Y:S05]  /*93e0*/  WARPSYNC.ALL ;  /* 0x0000000000007948 */ /* 0x000fea0003800000 */
[----:B------:R-:W-:Y:S01]  /*93f0*/  R2UR UR4, R71 ;  /* 0x00000000470472ca */ /* 0x000fe200000e0000 */
[----:B------:R-:W-:Y:S01]  /*9400*/  BSSY.RECONVERGENT B0, `(.L_x_130) ;  /* 0x000011f000007945 */ /* 0x000fe20003800200 */
[C---:B---3--:R-:W-:Y:S02]  /*9410*/  PRMT R73, R92.reuse, 0x8880, RZ ;  /* 0x000088805c497816 */ /* 0x048fe400000000ff */
[C---:B------:R-:W-:Y:S02]  /*9420*/  SHF.L.U32 R75, R92.reuse, 0x10, RZ ;  /* 0x000000105c4b7819 */ /* 0x040fe400000006ff */
[----:B------:R-:W-:Y:S02]  /*9430*/  SHF.L.U32 R74, R92, 0x8, RZ ;  /* 0x000000085c4a7819 */ /* 0x000fe400000006ff */
[----:B------:R-:W-:Y:S02]  /*9440*/  SHF.R.S32.HI R75, RZ, 0x18, R75 ;  /* 0x00000018ff4b7819 */ /* 0x000fe4000001144b */
[----:B------:R-:W-:Y:S02]  /*9450*/  SHF.R.S32.HI R74, RZ, 0x18, R74 ;  /* 0x00000018ff4a7819 */ /* 0x000fe4000001144a */
[----:B------:R-:W-:Y:S01]  /*9460*/  ISETP.NE.AND P0, PT, R154, RZ, PT ;  /* 0x000000ff9a00720c */ /* 0x000fe20003f05270 */
[----:B------:R-:W2:Y:S01]  /*9470*/  LDTM.x64 R4, tmem[UR4+0x80] ;  /* 0x00008004000479ee */ /* 0x000ea20008340000 */
[----:B------:R-:W-:Y:S01]  /*9480*/  ISETP.NE.AND P6, PT, R99, RZ, PT ;  /* 0x000000ff6300720c */ /* 0x000fe20003fc5270 */
[C---:B--2---:R-:W-:Y:S02]  /*9490*/  IMAD R0, R70.reuse, R4, RZ ;  /* 0x0000000446007224 */ /* 0x044fe400078e02ff */
[C---:B------:R-:W-:Y:S02]  /*94a0*/  IMAD R3, R70.reuse, R6, RZ ;  /* 0x0000000646037224 */ /* 0x040fe400078e02ff */
[C---:B------:R-:W-:Y:S02]  /*94b0*/  IMAD R4, R70.reuse, R8, RZ ;  /* 0x0000000846047224 */ /* 0x040fe400078e02ff */
[C---:B------:R-:W-:Y:S02]  /*94c0*/  IMAD R6, R70.reuse, R10, RZ ;  /* 0x0000000a46067224 */ /* 0x040fe400078e02ff */
[C---:B------:R-:W-:Y:S02]  /*94d0*/  IMAD R2, R70.reuse, R5, RZ ;  /* 0x0000000546027224 */ /* 0x040fe400078e02ff */
[C---:B------:R-:W-:Y:S02]  /*94e0*/  IMAD R8, R70.reuse, R12, RZ ;  /* 0x0000000c46087224 */ /* 0x040fe400078e02ff */
[C---:B------:R-:W-:Y:S02]  /*94f0*/  IMAD R10, R70.reuse, R14, RZ ;  /* 0x0000000e460a7224 */ /* 0x040fe400078e02ff */
[C---:B------:R-:W-:Y:S02]  /*9500*/  IMAD R5, R70.reuse, R9, RZ ;  /* 0x0000000946057224 */ /* 0x040fe400078e02ff */
[----:B------:R-:W-:Y:S01]  /*9510*/  IMAD R0, R73, R72, R0 ;  /* 0x0000004849007224 */ /* 0x000fe200078e0200 */
[----:B------:R-:W-:Y:S01]  /*9520*/  SHF.L.U32 R73, R93, 0x8, RZ ;  /* 0x000000085d497819 */ /* 0x000fe200000006ff */
[C---:B------:R-:W-:Y:S02]  /*9530*/  IMAD R12, R70.reuse, R16, RZ ;  /* 0x00000010460c7224 */ /* 0x040fe400078e02ff */
[C---:B------:R-:W-:Y:S01]  /*9540*/  IMAD R14, R70.reuse, R18, RZ ;  /* 0x00000012460e7224 */ /* 0x040fe200078e02ff */
[----:B------:R-:W-:Y:S01]  /*9550*/  SHF.R.S32.HI R73, RZ, 0x18, R73 ;  /* 0x00000018ff497819 */ /* 0x000fe20000011449 */
[C---:B------:R-:W-:Y:S02]  /*9560*/  IMAD R9, R70.reuse, R13, RZ ;  /* 0x0000000d46097224 */ /* 0x040fe400078e02ff */
[C---:B------:R-:W-:Y:S02]  /*9570*/  IMAD R16, R70.reuse, R20, RZ ;  /* 0x0000001446107224 */ /* 0x040fe400078e02ff */
[C---:B------:R-:W-:Y:S02]  /*9580*/  IMAD R18, R70.reuse, R22, RZ ;  /* 0x0000001646127224 */ /* 0x040fe400078e02ff */
[C---:B------:R-:W-:Y:S02]  /*9590*/  IMAD R13, R70.reuse, R17, RZ ;  /* 0x00000011460d7224 */ /* 0x040fe400078e02ff */
[C---:B------:R-:W-:Y:S02]  /*95a0*/  IMAD R20, R70.reuse, R24, RZ ;  /* 0x0000001846147224 */ /* 0x040fe400078e02ff */
[C---:B------:R-:W-:Y:S02]  /*95b0*/  IMAD R22, R70.reuse, R26, RZ ;  /* 0x0000001a46167224 */ /* 0x040fe400078e02ff */
[----:B------:R-:W-:Y:S02]  /*95c0*/  IMAD R2, R75, R72, R2 ;  /* 0x000000484b027224 */ /* 0x000fe400078e0202 */
[C---:B------:R-:W-:Y:S02]  /*95d0*/  IMAD R17, R70.reuse, R21, RZ ;  /* 0x0000001546117224 */ /* 0x040fe400078e02ff */
        /* <DEDUP_REMOVED lines=18> */
[C---:B------:R-:W-:Y:S01]  /*9700*/  IMAD R60, R70.reuse, R64, RZ ;  /* 0x00000040463c7224 */ /* 0x040fe200078e02ff */
[----:B------:R-:W-:Y:S01]  /*9710*/  SHF.R.S32.HI R64, RZ, 0x18, R92 ;  /* 0x00000018ff407819 */ /* 0x000fe2000001145c */
[C---:B------:R-:W-:Y:S02]  /*9720*/  IMAD R26, R70.reuse, R30, RZ ;  /* 0x0000001e461a7224 */ /* 0x040fe400078e02ff */
[C---:B------:R-:W-:Y:S02]  /*9730*/  IMAD R30, R70.reuse, R34, RZ ;  /* 0x00000022461e7224 */ /* 0x040fe400078e02ff */
[C---:B------:R-:W-:Y:S02]  /*9740*/  IMAD R57, R70.reuse, R61, RZ ;  /* 0x0000003d46397224 */ /* 0x040fe400078e02ff */
[C---:B------:R-:W-:Y:S01]  /*9750*/  IMAD R61, R70.reuse, R65, RZ ;  /* 0x00000041463d7224 */ /* 0x040fe200078e02ff */
[C---:B------:R-:W-:Y:S01]  /*9760*/  PRMT R65, R93.reuse, 0x8880, RZ ;  /* 0x000088805d417816 */ /* 0x040fe200000000ff */
[C---:B------:R-:W-:Y:S02]  /*9770*/  IMAD R34, R70.reuse, R38, RZ ;  /* 0x0000002646227224 */ /* 0x040fe400078e02ff */
[----:B------:R-:W-:Y:S02]  /*9780*/  IMAD R38, R70, R42, RZ ;  /* 0x0000002a46267224 */ /* 0x000fe400078e02ff */
[----:B------:R-:W-:Y:S01]  /*9790*/  IMAD R3, R74, R72, R3 ;  /* 0x000000484a037224 */ /* 0x000fe200078e0203 */
[----:B------:R-:W-:Y:S01]  /*97a0*/  SHF.R.S32.HI R74, RZ, 0x18, R93 ;  /* 0x00000018ff4a7819 */ /* 0x000fe2000001145d */
[C---:B------:R-:W-:Y:S02]  /*97b0*/  IMAD R42, R70.reuse, R46, RZ ;  /* 0x0000002e462a7224 */ /* 0x040fe400078e02ff */
[C---:B------:R-:W-:Y:S02]  /*97c0*/  IMAD R46, R70.reuse, R50, RZ ;  /* 0x00000032462e7224 */ /* 0x040fe400078e02ff */
[C---:B------:R-:W-:Y:S02]  /*97d0*/  IMAD R51, R70.reuse, R51, RZ ;  /* 0x0000003346337224 */ /* 0x040fe400078e02ff */
[C---:B------:R-:W-:Y:S02]  /*97e0*/  IMAD R50, R70.reuse, R54, RZ ;  /* 0x0000003646327224 */ /* 0x040fe400078e02ff */
[C---:B------:R-:W-:Y:S02]  /*97f0*/  IMAD R54, R70.reuse, R58, RZ ;  /* 0x0000003a46367224 */ /* 0x040fe400078e02ff */
[C---:B------:R-:W-:Y:S02]  /*9800*/  IMAD R58, R70.reuse, R62, RZ ;  /* 0x0000003e463a7224 */ /* 0x040fe400078e02ff */
[C---:B------:R-:W-:Y:S01]  /*9810*/  IMAD R62, R70.reuse, R66, RZ ;  /* 0x00000042463e7224 */ /* 0x040fe200078e02ff */
[----:B------:R-:W-:Y:S01]  /*9820*/  SHF.L.U32 R66, R93, 0x10, RZ ;  /* 0x000000105d427819 */ /* 0x000fe200000006ff */
[C---:B------:R-:W-:Y:S02]  /*9830*/  IMAD R7, R70.reuse, R7, RZ ;  /* 0x0000000746077224 */ /* 0x040fe400078e02ff */
[----:B------:R-:W-:Y:S01]  /*9840*/  IMAD R11, R70, R11, RZ ;  /* 0x0000000b460b7224 */ /* 0x000fe200078e02ff */
[----:B------:R-:W-:Y:S01]  /*9850*/  SHF.R.S32.HI R66, RZ, 0x18, R66 ;  /* 0x00000018ff427819 */ /* 0x000fe20000011442 */
[-C--:B------:R-:W-:Y:S01]  /*9860*/  IMAD R7, R64, R72.reuse, R7 ;  /* 0x0000004840077224 */ /* 0x080fe200078e0207 */
[C---:B------:R-:W-:Y:S01]  /*9870*/  PRMT R64, R94.reuse, 0x8880, RZ ;  /* 0x000088805e407816 */ /* 0x040fe200000000ff */
[-C--:B------:R-:W-:Y:S01]  /*9880*/  IMAD R4, R65, R72.reuse, R4 ;  /* 0x0000004841047224 */ /* 0x080fe200078e0204 */
[----:B------:R-:W-:Y:S01]  /*9890*/  SHF.L.U32 R65, R94, 0x10, RZ ;  /* 0x000000105e417819 */ /* 0x000fe200000006ff */
[-C--:B------:R-:W-:Y:S02]  /*98a0*/  IMAD R5, R66, R72.reuse, R5 ;  /* 0x0000004842057224 */ /* 0x080fe400078e0205 */
[-C--:B------:R-:W-:Y:S01]  /*98b0*/  IMAD R6, R73, R72.reuse, R6 ;  /* 0x0000004849067224 */ /* 0x080fe200078e0206 */
[----:B------:R-:W-:Y:S01]  /*98c0*/  I2IP.S8.S32.SAT R73, R7, R3, RZ ;  /* 0x0000000307497239 */ /* 0x000fe200000014ff */
[----:B------:R-:W-:Y:S01]  /*98d0*/  IMAD R11, R74, R72, R11 ;  /* 0x000000484a0b7224 */ /* 0x000fe200078e020b */
[----:B------:R-:W-:Y:S01]  /*98e0*/  SHF.L.U32 R7, R94, 0x8, RZ ;  /* 0x000000085e077819 */ /* 0x000fe200000006ff */
[C---:B------:R-:W-:Y:S01]  /*98f0*/  IMAD R15, R70.reuse, R15, RZ ;  /* 0x0000000f460f7224 */ /* 0x040fe200078e02ff */
[----:B------:R-:W-:Y:S01]  /*9900*/  MOV R3, R64 ;  /* 0x0000004000037202 */ /* 0x000fe20000000f00 */
[C---:B------:R-:W-:Y:S01]  /*9910*/  IMAD R19, R70.reuse, R19, RZ ;  /* 0x0000001346137224 */ /* 0x040fe200078e02ff */
[----:B------:R-:W-:Y:S01]  /*9920*/  I2IP.S8.S32.SAT R11, R11, R6, RZ ;  /* 0x000000060b0b7239 */ /* 0x000fe200000014ff */
[C---:B------:R-:W-:Y:S01]  /*9930*/  IMAD R23, R70.reuse, R23, RZ ;  /* 0x0000001746177224 */ /* 0x040fe200078e02ff */
[----:B------:R-:W-:Y:S01]  /*9940*/  SHF.R.S32.HI R6, RZ, 0x18, R65 ;  /* 0x00000018ff067819 */ /* 0x000fe20000011441 */
[----:B------:R-:W-:Y:S01]  /*9950*/  IMAD R8, R3, R72, R8 ;  /* 0x0000004803087224 */ /* 0x000fe200078e0208 */
[----:B------:R-:W-:Y:S01]  /*9960*/  SHF.R.S32.HI R7, RZ, 0x18, R7 ;  /* 0x00000018ff077819 */ /* 0x000fe20000011407 */
[----:B------:R-:W-:Y:S01]  /*9970*/  IMAD R27, R70, R27, RZ ;  /* 0x0000001b461b7224 */ /* 0x000fe200078e02ff */
[----:B-1----:R-:W-:Y:S01]  /*9980*/  I2IP.S8.S32.SAT R100, R2, R0, R73 ;  /* 0x0000000002647239 */ /* 0x002fe20000001449 */
[-C--:B------:R-:W-:Y:S01]  /*9990*/  IMAD R9, R6, R72.reuse, R9 ;  /* 0x0000004806097224 */ /* 0x080fe200078e0209 */
[----:B------:R-:W-:Y:S01]  /*99a0*/  SHF.L.U32 R2, R95, 0x10, RZ ;  /* 0x000000105f027819 */ /* 0x000fe200000006ff */
[----:B------:R-:W-:Y:S01]  /*99b0*/  IMAD R10, R7, R72, R10 ;  /* 0x00000048070a7224 */ /* 0x000fe200078e020a */
[----:B------:R-:W-:Y:S01]  /*99c0*/  SHF.R.S32.HI R0, RZ, 0x18, R94 ;  /* 0x00000018ff007819 */ /* 0x000fe2000001145e */
[C---:B------:R-:W-:Y:S01]  /*99d0*/  IMAD R31, R70.reuse, R31, RZ ;  /* 0x0000001f461f7224 */ /* 0x040fe200078e02ff */
[----:B------:R-:W-:Y:S01]  /*99e0*/  I2IP.S8.S32.SAT R101, R5, R4, R11 ;  /* 0x0000000405657239 */ /* 0x000fe2000000140b */
[----:B------:R-:W-:Y:S01]  /*99f0*/  IMAD R35, R70, R35, RZ ;  /* 0x0000002346237224 */ /* 0x000fe200078e02ff */
[C---:B------:R-:W-:Y:S01]  /*9a00*/  PRMT R3, R95.reuse, 0x8880, RZ ;  /* 0x000088805f037816 */ /* 0x040fe200000000ff */
[-C--:B------:R-:W-:Y:S01]  /*9a10*/  IMAD R15, R0, R72.reuse, R15 ;  /* 0x00000048000f7224 */ /* 0x080fe200078e020f */
[----:B------:R-:W-:Y:S01]  /*9a20*/  SHF.L.U32 R5, R95, 0x8, RZ ;  /* 0x000000085f057819 */ /* 0x000fe200000006ff */
[C---:B------:R-:W-:Y:S01]  /*9a30*/  IMAD R39, R70.reuse, R39, RZ ;  /* 0x0000002746277224 */ /* 0x040fe200078e02ff */
[----:B------:R-:W-:Y:S01]  /*9a40*/  SHF.R.S32.HI R2, RZ, 0x18, R2 ;  /* 0x00000018ff027819 */ /* 0x000fe20000011402 */
[-C--:B------:R-:W-:Y:S01]  /*9a50*/  IMAD R12, R3, R72.reuse, R12 ;  /* 0x00000048030c7224 */ /* 0x080fe200078e020c */
[----:B------:R-:W-:Y:S01]  /*9a60*/  SHF.R.S32.HI R5, RZ, 0x18, R5 ;  /* 0x00000018ff057819 */ /* 0x000fe20000011405 */
[----:B------:R-:W-:Y:S01]  /*9a70*/  IMAD R43, R70, R43, RZ ;  /* 0x0000002b462b7224 */ /* 0x000fe200078e02ff */
[----:B------:R-:W-:Y:S01]  /*9a80*/  SHF.R.S32.HI R4, RZ, 0x18, R95 ;  /* 0x00000018ff047819 */ /* 0x000fe2000001145f */
[-C--:B------:R-:W-:Y:S01]  /*9a90*/  IMAD R13, R2, R72.reuse, R13 ;  /* 0x00000048020d7224 */ /* 0x080fe200078e020d */
[C---:B------:R-:W-:Y:S01]  /*9aa0*/  SHF.L.U32 R0, R80.reuse, 0x10, RZ ;  /* 0x0000001050007819 */ /* 0x040fe200000006ff */
[-C--:B------:R-:W-:Y:S01]  /*9ab0*/  IMAD R14, R5, R72.reuse, R14 ;  /* 0x00000048050e7224 */ /* 0x080fe200078e020e */
[C---:B------:R-:W-:Y:S01]  /*9ac0*/  PRMT R3, R80.reuse, 0x8880, RZ ;  /* 0x0000888050037816 */ /* 0x040fe200000000ff */
[----:B------:R-:W-:Y:S01]  /*9ad0*/  IMAD.SHL.U32 R2, R80, 0x100, RZ ;  /* 0x0000010050027824 */ /* 0x000fe200078e00ff */
[----:B------:R-:W-:Y:S01]  /*9ae0*/  SHF.R.S32.HI R0, RZ, 0x18, R0 ;  /* 0x00000018ff007819 */ /* 0x000fe20000011400 */
[-C--:B------:R-:W-:Y:S01]  /*9af0*/  IMAD R19, R4, R72.reuse, R19 ;  /* 0x0000004804137224 */ /* 0x080fe200078e0213 */
[----:B------:R-:W-:Y:S01]  /*9b00*/  SHF.L.U32 R4, R81, 0x10, RZ ;  /* 0x0000001051047819 */ /* 0x000fe200000006ff */
[-C--:B------:R-:W-:Y:S01]  /*9b10*/  IMAD R16, R3, R72.reuse, R16 ;  /* 0x0000004803107224 */ /* 0x080fe200078e0210 */
[----:B------:R-:W-:Y:S01]  /*9b20*/  SHF.R.S32.HI R5, RZ, 0x18, R2 ;  /* 0x00000018ff057819 */ /* 0x000fe20000011402 */
[-C--:B------:R-:W-:Y:S01]  /*9b30*/  IMAD R17, R0, R72.reuse, R17 ;  /* 0x0000004800117224 */ /* 0x080fe200078e0211 */
[----:B------:R-:W-:Y:S01]  /*9b40*/  SHF.R.S32.HI R0, RZ, 0x18, R80 ;  /* 0x00000018ff007819 */ /* 0x000fe20000011450 */
[----:B------:R-:W-:Y:S01]  /*9b50*/  IMAD R47, R70, R47, RZ ;  /* 0x0000002f462f7224 */ /* 0x000fe200078e02ff */
[----:B------:R-:W-:Y:S01]  /*9b60*/  PRMT R3, R81, 0x8880, RZ ;  /* 0x0000888051037816 */ /* 0x000fe200000000ff */
[-C--:B------:R-:W-:Y:S01]  /*9b70*/  IMAD R18, R5, R72.reuse, R18 ;  /* 0x0000004805127224 */ /* 0x080fe200078e0212 */
[----:B------:R-:W-:Y:S01]  /*9b80*/  SHF.L.U32 R2, R81, 0x8, RZ ;  /* 0x0000000851027819 */ /* 0x000fe200000006ff */
[-C--:B------:R-:W-:Y:S01]  /*9b90*/  IMAD R23, R0, R72.reuse, R23 ;  /* 0x0000004800177224 */ /* 0x080fe200078e0217 */
        /* <DEDUP_REMOVED lines=8> */
[----:B------:R-:W-:Y:S01]  /*9c20*/  PRMT R3, R82, 0x8880, RZ ;  /* 0x0000888052037816 */ /* 0x000fe200000000ff */
        /* <DEDUP_REMOVED lines=9> */
[----:B------:R-:W-:Y:S01]  /*9cc0*/  SHF.L.U32 R0, R83, 0x10, RZ ;  /* 0x0000001053007819 */ /* 0x000fe200000006ff */
[-C--:B------:R-:W-:Y:S01]  /*9cd0*/  IMAD R26, R5, R72.reuse, R26 ;  /* 0x00000048051a7224 */ /* 0x080fe200078e021a */
[C---:B------:R-:W-:Y:S01]  /*9ce0*/  PRMT R3, R83.reuse, 0x8880, RZ ;  /* 0x0000888053037816 */ /* 0x040fe200000000ff */
[-C--:B------:R-:W-:Y:S01]  /*9cf0*/  IMAD R31, R2, R72.reuse, R31 ;  /* 0x00000048021f7224 */ /* 0x080fe200078e021f */
[----:B------:R-:W-:Y:S01]  /*9d00*/  SHF.L.U32 R2, R83, 0x8, RZ ;  /* 0x0000000853027819 */ /* 0x000fe200000006ff */
[----:B------:R-:W-:Y:S01]  /*9d10*/  IMAD R67, R70, R67, RZ ;  /* 0x0000004346437224 */ /* 0x000fe200078e02ff */
[----:B------:R-:W-:Y:S01]  /*9d20*/  SHF.R.S32.HI R0, RZ, 0x18, R0 ;  /* 0x00000018ff007819 */ /* 0x000fe20000011400 */
[-C--:B------:R-:W-:Y:S01]  /*9d30*/  IMAD R28, R3, R72.reuse, R28 ;  /* 0x00000048031c7224 */ /* 0x080fe200078e021c */
[----:B------:R-:W-:Y:S02]  /*9d40*/  SHF.R.S32.HI R5, RZ, 0x18, R2 ;  /* 0x00000018ff057819 */ /* 0x000fe40000011402 */
[----:B------:R-:W-:Y:S01]  /*9d50*/  SHF.R.S32.HI R2, RZ, 0x18, R83 ;  /* 0x00000018ff027819 */ /* 0x000fe20000011453 */
[-C--:B------:R-:W-:Y:S01]  /*9d60*/  IMAD R29, R0, R72.reuse, R29 ;  /* 0x00000048001d7224 */ /* 0x080fe200078e021d */
[C---:B------:R-:W-:Y:S01]  /*9d70*/  PRMT R3, R84.reuse, 0x8880, RZ ;  /* 0x0000888054037816 */ /* 0x040fe200000000ff */
[----:B------:R-:W-:Y:S01]  /*9d80*/  IMAD.U32 R0, R84, 0x10000, RZ ;  /* 0x0001000054007824 */ /* 0x000fe200078e00ff */
[----:B------:R-:W-:Y:S01]  /*9d90*/  SHF.L.U32 R4, R85, 0x10, RZ ;  /* 0x0000001055047819 */ /* 0x000fe200000006ff */
[----:B------:R-:W-:Y:S01]  /*9da0*/  IMAD R30, R5, R72, R30 ;  /* 0x00000048051e7224 */ /* 0x000fe200078e021e */
[----:B------:R-:W-:Y:S01]  /*9db0*/  I2IP.S8.S32.SAT R10, R15, R10, RZ ;  /* 0x0000000a0f0a7239 */ /* 0x000fe200000014ff */
[-C--:B------:R-:W-:Y:S01]  /*9dc0*/  IMAD R35, R2, R72.reuse, R35 ;  /* 0x0000004802237224 */ /* 0x080fe200078e0223 */
[----:B------:R-:W-:Y:S01]  /*9dd0*/  SHF.L.U32 R2, R84, 0x8, RZ ;  /* 0x0000000854027819 */ /* 0x000fe200000006ff */
[-C--:B------:R-:W-:Y:S01]  /*9de0*/  IMAD R32, R3, R72.reuse, R32 ;  /* 0x0000004803207224 */ /* 0x080fe200078e0220 */
[----:B------:R-:W-:Y:S02]  /*9df0*/  SHF.R.S32.HI R0, RZ, 0x18, R0 ;  /* 0x00000018ff007819 */ /* 0x000fe40000011400 */
[----:B------:R-:W-:Y:S02]  /*9e00*/  SHF.R.S32.HI R5, RZ, 0x18, R2 ;  /* 0x00000018ff057819 */ /* 0x000fe40000011402 */
[----:B------:R-:W-:Y:S01]  /*9e10*/  PRMT R3, R85, 0x8880, RZ ;  /* 0x0000888055037816 */ /* 0x000fe200000000ff */
[-C--:B------:R-:W-:Y:S01]  /*9e20*/  IMAD R33, R0, R72.reuse, R33 ;  /* 0x0000004800217224 */ /* 0x080fe200078e0221 */
[----:B------:R-:W-:Y:S01]  /*9e30*/  SHF.R.S32.HI R0, RZ, 0x18, R84 ;  /* 0x00000018ff007819 */ /* 0x000fe20000011454 */
[----:B------:R-:W-:Y:S01]  /*9e40*/  IMAD R34, R5, R72, R34 ;  /* 0x0000004805227224 */ /* 0x000fe200078e0222 */
[----:B------:R-:W-:Y:S02]  /*9e50*/  SHF.L.U32 R2, R85, 0x8, RZ ;  /* 0x0000000855027819 */ /* 0x000fe400000006ff */
[----:B------:R-:W-:Y:S01]  /*9e60*/  I2IP.S8.S32.SAT R14, R19, R14, RZ ;  /* 0x0000000e130e7239 */ /* 0x000fe200000014ff */
[-C--:B------:R-:W-:Y:S01]  /*9e70*/  IMAD R39, R0, R72.reuse, R39 ;  /* 0x0000004800277224 */ /* 0x080fe200078e0227 */
[----:B------:R-:W-:Y:S01]  /*9e80*/  SHF.R.S32.HI R0, RZ, 0x18, R4 ;  /* 0x00000018ff007819 */ /* 0x000fe20000011404 */
[-C--:B------:R-:W-:Y:S01]  /*9e90*/  IMAD R36, R3, R72.reuse, R36 ;  /* 0x0000004803247224 */ /* 0x080fe200078e0224 */
[----:B------:R-:W-:Y:S02]  /*9ea0*/  SHF.R.S32.HI R5, RZ, 0x18, R2 ;  /* 0x00000018ff057819 */ /* 0x000fe40000011402 */
[----:B------:R-:W-:Y:S01]  /*9eb0*/  SHF.L.U32 R2, R86, 0x10, RZ ;  /* 0x0000001056027819 */ /* 0x000fe200000006ff */
[-C--:B------:R-:W-:Y:S01]  /*9ec0*/  IMAD R37, R0, R72.reuse, R37 ;  /* 0x0000004800257224 */ /* 0x080fe200078e0225 */
[----:B------:R-:W-:Y:S01]  /*9ed0*/  SHF.R.S32.HI R0, RZ, 0x18, R85 ;  /* 0x00000018ff007819 */ /* 0x000fe20000011455 */
[-C--:B------:R-:W-:Y:S01]  /*9ee0*/  IMAD R38, R5, R72.reuse, R38 ;  /* 0x0000004805267224 */ /* 0x080fe200078e0226 */
[C---:B------:R-:W-:Y:S02]  /*9ef0*/  PRMT R3, R86.reuse, 0x8880, RZ ;  /* 0x0000888056037816 */ /* 0x040fe400000000ff */
[----:B------:R-:W-:Y:S01]  /*9f00*/  SHF.L.U32 R5, R86, 0x8, RZ ;  /* 0x0000000856057819 */ /* 0x000fe200000006ff */
[-C--:B------:R-:W-:Y:S01]  /*9f10*/  IMAD R43, R0, R72.reuse, R43 ;  /* 0x00000048002b7224 */ /* 0x080fe200078e022b */
[----:B------:R-:W-:Y:S01]  /*9f20*/  SHF.R.S32.HI R2, RZ, 0x18, R2 ;  /* 0x00000018ff027819 */ /* 0x000fe20000011402 */
[-C--:B------:R-:W-:Y:S01]  /*9f30*/  IMAD R40, R3, R72.reuse, R40 ;  /* 0x0000004803287224 */ /* 0x080fe200078e0228 */
[----:B------:R-:W-:Y:S02]  /*9f40*/  SHF.R.S32.HI R5, RZ, 0x18, R5 ;  /* 0x00000018ff057819 */ /* 0x000fe40000011405 */
[----:B------:R-:W-:Y:S01]  /*9f50*/  SHF.R.S32.HI R4, RZ, 0x18, R86 ;  /* 0x00000018ff047819 */ /* 0x000fe20000011456 */
[-C--:B------:R-:W-:Y:S01]  /*9f60*/  IMAD R41, R2, R72.reuse, R41 ;  /* 0x0000004802297224 */ /* 0x080fe200078e0229 */
[----:B------:R-:W-:Y:S01]  /*9f70*/  SHF.L.U32 R0, R87, 0x10, RZ ;  /* 0x0000001057007819 */ /* 0x000fe200000006ff */
[-C--:B------:R-:W-:Y:S01]  /*9f80*/  IMAD R42, R5, R72.reuse, R42 ;  /* 0x00000048052a7224 */ /* 0x080fe200078e022a */
[C---:B------:R-:W-:Y:S01]  /*9f90*/  PRMT R3, R87.reuse, 0x8880, RZ ;  /* 0x0000888057037816 */ /* 0x040fe200000000ff */
[-C--:B------:R-:W-:Y:S01]  /*9fa0*/  IMAD R47, R4, R72.reuse, R47 ;  /* 0x00000048042f7224 */ /* 0x080fe200078e022f */
[----:B------:R-:W-:Y:S02]  /*9fb0*/  SHF.L.U32 R2, R87, 0x8, RZ ;  /* 0x0000000857027819 */ /* 0x000fe400000006ff */
[----:B------:R-:W-:Y:S01]  /*9fc0*/  SHF.R.S32.HI R0, RZ, 0x18, R0 ;  /* 0x00000018ff007819 */ /* 0x000fe20000011400 */
[-C--:B------:R-:W-:Y:S01]  /*9fd0*/  IMAD R44, R3, R72.reuse, R44 ;  /* 0x00000048032c7224 */ /* 0x080fe200078e022c */
[----:B------:R-:W-:Y:S02]  /*9fe0*/  SHF.R.S32.HI R5, RZ, 0x18, R2 ;  /* 0x00000018ff057819 */ /* 0x000fe40000011402 */
[----:B------:R-:W-:Y:S01]  /*9ff0*/  SHF.R.S32.HI R2, RZ, 0x18, R87 ;  /* 0x00000018ff027819 */ /* 0x000fe20000011457 */
[-C--:B------:R-:W-:Y:S01]  /*a000*/  IMAD R45, R0, R72.reuse, R45 ;  /* 0x00000048002d7224 */ /* 0x080fe200078e022d */
[----:B------:R-:W-:Y:S01]  /*a010*/  PRMT R3, R88, 0x8880, RZ ;  /* 0x0000888058037816 */ /* 0x000fe200000000ff */
[-C--:B------:R-:W-:Y:S01]  /*a020*/  IMAD R46, R5, R72.reuse, R46 ;  /* 0x00000048052e7224 */ /* 0x080fe200078e022e */
[C---:B------:R-:W-:Y:S01]  /*a030*/  SHF.L.U32 R4, R89.reuse, 0x10, RZ ;  /* 0x0000001059047819 */ /* 0x040fe200000006ff */
[-C--:B------:R-:W-:Y:S01]  /*a040*/  IMAD R51, R2, R72.reuse, R51 ;  /* 0x0000004802337224 */ /* 0x080fe200078e0233 */
[----:B------:R-:W-:Y:S01]  /*a050*/  SHF.R.S32.HI R2, RZ, 0x18, R88 ;  /* 0x00000018ff027819 */ /* 0x000fe20000011458 */
[C---:B------:R-:W-:Y:S01]  /*a060*/  IMAD.U32 R0, R88.reuse, 0x10000, RZ ;  /* 0x0001000058007824 */ /* 0x040fe200078e00ff */
[----:B------:R-:W-:Y:S01]  /*a070*/  PRMT R5, R89, 0x8880, RZ ;  /* 0x0000888059057816 */ /* 0x000fe200000000ff */
[-C--:B------:R-:W-:Y:S01]  /*a080*/  IMAD R48, R3, R72.reuse, R48 ;  /* 0x0000004803307224 */ /* 0x080fe200078e0230 */
[----:B------:R-:W-:Y:S02]  /*a090*/  SHF.L.U32 R3, R88, 0x8, RZ ;  /* 0x0000000858037819 */ /* 0x000fe400000006ff */
[----:B------:R-:W-:Y:S02]  /*a0a0*/  SHF.R.S32.HI R0, RZ, 0x18, R0 ;  /* 0x00000018ff007819 */ /* 0x000fe40000011400 */
[----:B------:R-:W-:Y:S02]  /*a0b0*/  SHF.R.S32.HI R3, RZ, 0x18, R3 ;  /* 0x00000018ff037819 */ /* 0x000fe40000011403 */
[----:B------:R-:W-:Y:S01]  /*a0c0*/  SHF.R.S32.HI R4, RZ, 0x18, R4 ;  /* 0x00000018ff047819 */ /* 0x000fe20000011404 */
[-C--:B------:R-:W-:Y:S01]  /*a0d0*/  IMAD R49, R0, R72.reuse, R49 ;  /* 0x0000004800317224 */ /* 0x080fe200078e0231 */
[----:B------:R-:W-:Y:S01]  /*a0e0*/  SHF.R.S32.HI R0, RZ, 0x18, R89 ;  /* 0x00000018ff007819 */ /* 0x000fe20000011459 */
[-C--:B------:R-:W-:Y:S01]  /*a0f0*/  IMAD R50, R3, R72.reuse, R50 ;  /* 0x0000004803327224 */ /* 0x080fe200078e0232 */
[----:B------:R-:W-:Y:S01]  /*a100*/  SHF.L.U32 R3, R89, 0x8, RZ ;  /* 0x0000000859037819 */ /* 0x000fe200000006ff */
[-C--:B------:R-:W-:Y:S01]  /*a110*/  IMAD R55, R2, R72.reuse, R55 ;  /* 0x0000004802377224 */ /* 0x080fe200078e0237 */
        /* <DEDUP_REMOVED lines=8> */
[----:B------:R-:W-:Y:S01]  /*a1a0*/  IMAD R59, R0, R72, R59 ;  /* 0x00000048003b7224 */ /* 0x000fe200078e023b */
[----:B------:R-:W-:Y:S01]  /*a1b0*/  I2IP.S8.S32.SAT R18, R23, R18, RZ ;  /* 0x0000001217127239 */ /* 0x000fe200000014ff */
[----:B------:R-:W-:Y:S01]  /*a1c0*/  IMAD R56, R5, R72, R56 ;  /* 0x0000004805387224 */ /* 0x000fe200078e0238 */
[----:B------:R-:W-:Y:S01]  /*a1d0*/  I2IP.S8.S32.SAT R102, R9, R8, R10 ;  /* 0x0000000809667239 */ /* 0x000fe2000000140a */
[----:B------:R-:W-:Y:S01]  /*a1e0*/  IMAD R57, R2, R72, R57 ;  /* 0x0000004802397224 */ /* 0x000fe200078e0239 */
[----:B------:R-:W-:Y:S02]  /*a1f0*/  I2IP.S8.S32.SAT R103, R13, R12, R14 ;  /* 0x0000000c0d677239 */ /* 0x000fe4000000140e */
[----:B------:R-:W-:Y:S02]  /*a200*/  SHF.R.S32.HI R7, RZ, 0x18, R7 ;  /* 0x00000018ff077819 */ /* 0x000fe40000011407 */
[----:B------:R-:W-:Y:S01]  /*a210*/  SHF.L.U32 R2, R91, 0x10, RZ ;  /* 0x000000105b027819 */ /* 0x000fe200000006ff */
[----:B------:R1:W-:Y:S01]  /*a220*/  STS.128 [R135+UR44+0x8200], R100 ;  /* 0x0082006487007988 */ /* 0x0003e20008000c2c */
[----:B------:R-:W-:Y:S01]  /*a230*/  SHF.R.S32.HI R0, RZ, 0x18, R90 ;  /* 0x00000018ff007819 */ /* 0x000fe2000001145a */
[----:B------:R-:W-:Y:S01]  /*a240*/  IMAD R58, R7, R72, R58 ;  /* 0x00000048073a7224 */ /* 0x000fe200078e023a */
[----:B------:R-:W-:Y:S02]  /*a250*/  I2IP.S8.S32.SAT R16, R17, R16, R18 ;  /* 0x0000001011107239 */ /* 0x000fe40000001412 */
[----:B------:R-:W-:Y:S01]  /*a260*/  I2IP.S8.S32.SAT R17, R27, R22, RZ ;  /* 0x000000161b117239 */ /* 0x000fe200000014ff */
[----:B------:R-:W-:Y:S01]  /*a270*/  IMAD R63, R0, R72, R63 ;  /* 0x00000048003f7224 */ /* 0x000fe200078e023f */
[----:B------:R-:W-:Y:S02]  /*a280*/  I2IP.S8.S32.SAT R18, R31, R26, RZ ;  /* 0x0000001a1f127239 */ /* 0x000fe400000014ff */
[----:B------:R-:W-:Y:S02]  /*a290*/  I2IP.S8.S32.SAT R19, R35, R30, RZ ;  /* 0x0000001e23137239 */ /* 0x000fe400000014ff */
[C---:B------:R-:W-:Y:S02]  /*a2a0*/  PRMT R3, R91.reuse, 0x8880, RZ ;  /* 0x000088805b037816 */ /* 0x040fe400000000ff */
[----:B------:R-:W-:Y:S02]  /*a2b0*/  SHF.L.U32 R5, R91, 0x8, RZ ;  /* 0x000000085b057819 */ /* 0x000fe400000006ff */
[----:B------:R-:W-:Y:S01]  /*a2c0*/  SHF.R.S32.HI R2, RZ, 0x18, R2 ;  /* 0x00000018ff027819 */ /* 0x000fe20000011402 */
[----:B------:R-:W-:Y:S01]  /*a2d0*/  IMAD R60, R3, R72, R60 ;  /* 0x00000048033c7224 */ /* 0x000fe200078e023c */
[----:B------:R-:W-:Y:S02]  /*a2e0*/  I2IP.S8.S32.SAT R17, R21, R20, R17 ;  /* 0x0000001415117239 */ /* 0x000fe40000001411 */
[----:B------:R-:W-:Y:S01]  /*a2f0*/  I2IP.S8.S32.SAT R18, R25, R24, R18 ;  /* 0x0000001819127239 */ /* 0x000fe20000001412 */
[----:B------:R-:W-:Y:S01]  /*a300*/  IMAD R61, R2, R72, R61 ;  /* 0x00000048023d7224 */ /* 0x000fe200078e023d */
[----:B------:R-:W-:Y:S02]  /*a310*/  I2IP.S8.S32.SAT R19, R29, R28, R19 ;  /* 0x0000001c1d137239 */ /* 0x000fe40000001413 */
[----:B------:R-:W-:Y:S02]  /*a320*/  SHF.R.S32.HI R5, RZ, 0x18, R5 ;  /* 0x00000018ff057819 */ /* 0x000fe40000011405 */
[----:B------:R-:W-:Y:S01]  /*a330*/  SHF.R.S32.HI R4, RZ, 0x18, R91 ;  /* 0x00000018ff047819 */ /* 0x000fe2000001145b */
[----:B------:R1:W-:Y:S01]  /*a340*/  STS.128 [R158+0x8200], R16 ;  /* 0x008200109e007388 */ /* 0x0003e20000000c00 */
[----:B------:R-:W-:Y:S01]  /*a350*/  I2IP.S8.S32.SAT R34, R39, R34, RZ ;  /* 0x0000002227227239 */ /* 0x000fe200000014ff */
[----:B------:R-:W-:Y:S01]  /*a360*/  IMAD R62, R5, R72, R62 ;  /* 0x00000048053e7224 */ /* 0x000fe200078e023e */
[----:B------:R-:W-:Y:S01]  /*a370*/  I2IP.S8.S32.SAT R38, R43, R38, RZ ;  /* 0x000000262b267239 */ /* 0x000fe200000014ff */
[----:B------:R-:W-:Y:S01]  /*a380*/  IMAD R67, R4, R72, R67 ;  /* 0x0000004804437224 */ /* 0x000fe200078e0243 */
[----:B------:R-:W-:Y:S02]  /*a390*/  I2IP.S8.S32.SAT R42, R47, R42, RZ ;  /* 0x0000002a2f2a7239 */ /* 0x000fe400000014ff */
[----:B------:R-:W-:Y:S02]  /*a3a0*/  I2IP.S8.S32.SAT R35, R51, R46, RZ ;  /* 0x0000002e33237239 */ /* 0x000fe400000014ff */
[----:B------:R-:W-:Y:S02]  /*a3b0*/  I2IP.S8.S32.SAT R32, R33, R32, R34 ;  /* 0x0000002021207239 */ /* 0x000fe40000001422 */
[----:B------:R-:W-:Y:S02]  /*a3c0*/  I2IP.S8.S32.SAT R33, R37, R36, R38 ;  /* 0x0000002425217239 */ /* 0x000fe40000001426 */
[----:B------:R-:W-:Y:S02]  /*a3d0*/  I2IP.S8.S32.SAT R34, R41, R40, R42 ;  /* 0x0000002829227239 */ /* 0x000fe4000000142a */
[----:B------:R-:W-:Y:S02]  /*a3e0*/  I2IP.S8.S32.SAT R35, R45, R44, R35 ;  /* 0x0000002c2d237239 */ /* 0x000fe40000001423 */
[----:B------:R-:W-:Y:S02]  /*a3f0*/  I2IP.S8.S32.SAT R50, R55, R50, RZ ;  /* 0x0000003237327239 */ /* 0x000fe400000014ff */
[----:B------:R-:W-:Y:S01]  /*a400*/  I2IP.S8.S32.SAT R54, R59, R54, RZ ;  /* 0x000000363b367239 */ /* 0x000fe200000014ff */
[----:B------:R1:W-:Y:S01]  /*a410*/  STS.128 [R157+0x8200], R32 ;  /* 0x008200209d007388 */ /* 0x0003e20000000c00 */
[----:B------:R-:W-:Y:S02]  /*a420*/  I2IP.S8.S32.SAT R58, R63, R58, RZ ;  /* 0x0000003a3f3a7239 */ /* 0x000fe400000014ff */
[----:B------:R-:W-:Y:S02]  /*a430*/  I2IP.S8.S32.SAT R62, R67, R62, RZ ;  /* 0x0000003e433e7239 */ /* 0x000fe400000014ff */
[----:B------:R-:W-:Y:S02]  /*a440*/  I2IP.S8.S32.SAT R48, R49, R48, R50 ;  /* 0x0000003031307239 */ /* 0x000fe40000001432 */
[----:B------:R-:W-:Y:S02]  /*a450*/  I2IP.S8.S32.SAT R49, R53, R52, R54 ;  /* 0x0000003435317239 */ /* 0x000fe40000001436 */
[----:B------:R-:W-:Y:S02]  /*a460*/  I2IP.S8.S32.SAT R50, R57, R56, R58 ;  /* 0x0000003839327239 */ /* 0x000fe4000000143a */
[----:B------:R-:W-:Y:S02]  /*a470*/  I2IP.S8.S32.SAT R51, R61, R60, R62 ;  /* 0x0000003c3d337239 */ /* 0x000fe4000000143e */
[----:B------:R-:W-:Y:S02]  /*a480*/  LEA R0, R148, UR44, 0x3 ;  /* 0x0000002c94007c11 */ /* 0x000fe4000f8e18ff */
[----:B------:R-:W-:Y:S01]  /*a490*/  @P6 SHF.L.U32 R3, R146, 0x1f, RZ ;  /* 0x0000001f92036819 */ /* 0x000fe200000006ff */
        /* <DEDUP_REMOVED lines=9> */
[----:B------:R-:W-:Y:S02]  /*a530*/  UIADD3 UR4, UPT, UPT, UR44, 0x8200, URZ ;  /* 0x000082002c047890 */ /* 0x000fe4000fffe0ff */
[----:B------:R-:W-:Y:S01]  /*a540*/  UIADD3 UR9, UPT, UPT, UR49, 0x80, URZ ;  /* 0x0000008031097890 */ /* 0x000fe2000fffe0ff */
[----:B------:R-:W-:Y:S01]  /*a550*/  UMOV UR10, UR50 ;  /* 0x00000032000a7c82 */ /* 0x000fe20008000000 */
[----:B------:R-:W-:Y:S02]  /*a560*/  UMOV UR11, UR36 ;  /* 0x00000024000b7c82 */ /* 0x000fe40008000000 */
        /* <DEDUP_REMOVED lines=8> */
.L_x_131:
[----:B------:R-:W-:Y:S05]  /*a5f0*/  BSYNC.RECONVERGENT B0 ;  /* 0x0000000000007941 */ /* 0x000fea0003800200 */
.L_x_130:
        /* <DEDUP_REMOVED lines=16> */
.L_x_135:
[----:B------:R-:W-:Y:S05]  /*a700*/  BSYNC B0 ;  /* 0x0000000000007941 */ /* 0x000fea0003800000 */
.L_x_134:
        /* <DEDUP_REMOVED lines=20> */
.L_x_133:
[----:B------:R-:W-:Y:S05]  /*a850*/  BSYNC B1 ;  /* 0x0000000000017941 */ /* 0x000fea0003800000 */
.L_x_132:
[----:B--2---:R-:W-:Y:S05]  /*a860*/  VIADD R0, R71, 0xc0 ;  /* 0x000000c047007836 */ /* 0x004fea0000000000 */
        /* <DEDUP_REMOVED lines=9> */
[----:B------:R-:W5:Y:S01]  /*a900*/  LDCU.64 UR6, c[0x4][0x80] ;  /* 0x01001000ff0677ac */ /* 0x000f620008000a00 */
[----:B------:R-:W1:Y:S01]  /*a910*/  LDC.64 R2, c[0x4][R3] ;  /* 0x0100000003027b82 */ /* 0x000e620000000a00 */
[----:B------:R-:W3:Y:S01]  /*a920*/  LDCU.64 UR4, c[0x4][0x18] ;  /* 0x01000300ff0477ac */ /* 0x000ee20008000a00 */
[----:B--2---:R-:W-:Y:S01]  /*a930*/  MOV R5, UR9 ;  /* 0x0000000900057c02 */ /* 0x004fe20008000f00 */
[----:B------:R-:W-:Y:S01]  /*a940*/  IMAD.U32 R4, RZ, RZ, UR8 ;  /* 0x00000008ff047e24 */ /* 0x000fe2000f8e00ff */
[----:B-----5:R-:W-:Y:S01]  /*a950*/  MOV R7, UR7 ;  /* 0x0000000700077c02 */ /* 0x020fe20008000f00 */
[----:B------:R-:W-:Y:S01]  /*a960*/  IMAD.U32 R6, RZ, RZ, UR6 ;  /* 0x00000006ff067e24 */ /* 0x000fe2000f8e00ff */
[----:B---3--:R-:W-:Y:S01]  /*a970*/  MOV R11, UR5 ;  /* 0x00000005000b7c02 */ /* 0x008fe20008000f00 */
[----:B------:R-:W-:Y:S02]  /*a980*/  IMAD.U32 R10, RZ, RZ, UR4 ;  /* 0x00000004ff0a7e24 */ /* 0x000fe4000f8e00ff */
[----:B------:R-:W-:Y:S07]  /*a990*/  LEPC R20, `(.L_x_137) ;  /* 0x000000001014794e */ /* 0x000fee0000000000 */
[----:B-1--4-:R-:W-:Y:S05]  /*a9a0*/  CALL.ABS.NOINC R2 ;  /* 0x0000000002007343 */ /* 0x012fea0003c00000 */
.L_x_137:
[----:B------:R-:W-:Y:S01]  /*a9b0*/  ISETP.NE.AND P0, PT, R154, RZ, PT ;  /* 0x000000ff9a00720c */ /* 0x000fe20003f05270 */
[----:B------:R-:W-:Y:S05]  /*a9c0*/  WARPSYNC.ALL ;  /* 0x0000000000007948 */ /* 0x000fea0003800000 */
[----:B---3--:R-:W-:Y:S01]  /*a9d0*/  IMAD.U32 R131, R94, 0x10000, RZ ;  /* 0x000100005e837824 */ /* 0x008fe200078e00ff */
[----:B------:R-:W-:Y:S01]  /*a9e0*/  R2UR UR4, R71 ;  /* 0x00000000470472ca */ /* 0x000fe200000e0000 */
[----:B----4-:R-:W-:Y:S01]  /*a9f0*/  IMAD.U32 R125, R80, 0x10000, RZ ;  /* 0x00010000507d7824 */ /* 0x010fe200078e00ff */
[C---:B------:R-:W-:Y:S01]  /*aa00*/  SHF.L.U32 R0, R92.reuse, 0x10, RZ ;  /* 0x000000105c007819 */ /* 0x040fe200000006ff */
[----:B-1----:R-:W-:Y:S01]  /*aa10*/  IMAD.U32 R110, R85, 0x10000, RZ ;  /* 0x00010000556e7824 */ /* 0x002fe200078e00ff */
[----:B------:R-:W-:Y:S01]  /*aa20*/  PRMT R3, R92, 0x8880, RZ ;  /* 0x000088805c037816 */ /* 0x000fe200000000ff */
[----:B------:R-:W-:Y:S01]  /*aa30*/  IMAD.SHL.U32 R118, R82, 0x100, RZ ;  /* 0x0000010052767824 */ /* 0x000fe200078e00ff */
[----:B------:R-:W-:Y:S01]  /*aa40*/  SHF.L.U32 R73, R92, 0x8, RZ ;  /* 0x000000085c497819 */ /* 0x000fe200000006ff */
[----:B------:R-:W-:Y:S01]  /*aa50*/  IMAD.SHL.U32 R103, R87, 0x100, RZ ;  /* 0x0000010057677824 */ /* 0x000fe200078e00ff */
[----:B------:R-:W-:Y:S01]  /*aa60*/  SHF.R.S32.HI R0, RZ, 0x18, R0 ;  /* 0x00000018ff007819 */ /* 0x000fe20000011400 */
[----:B------:R-:W-:Y:S01]  /*aa70*/  BSSY.RECONVERGENT B0, `(.L_x_138) ;  /* 0x0000123000007945 */ /* 0x000fe20003800200 */
[----:B------:R-:W-:Y:S02]  /*aa80*/  SHF.R.S32.HI R73, RZ, 0x18, R73 ;  /* 0x00000018ff497819 */ /* 0x000fe40000011449 */
[----:B------:R-:W-:Y:S01]  /*aa90*/  R2UR UR5, R78 ;  /* 0x000000004e0572ca */ /* 0x000fe200000e0000 */
[----:B------:R-:W1:Y:S01]  /*aaa0*/  LDTM.x64 R4, tmem[UR4+0xc0] ;  /* 0x0000c004000479ee */ /* 0x000e620008340000 */
[----:B------:R-:W-:Y:S01]  /*aab0*/  NOP ;  /* 0x0000000000007918 */ /* 0x000fe20000000000 */
[----:B------:R-:W-:Y:S02]  /*aac0*/  SHF.R.S32.HI R2, RZ, 0x18, R92 ;  /* 0x00000018ff027819 */ /* 0x000fe4000001145c */
[C---:B------:R-:W-:Y:S02]  /*aad0*/  PRMT R134, R93.reuse, 0x8880, RZ ;  /* 0x000088805d867816 */ /* 0x040fe400000000ff */
[----:B------:R-:W-:Y:S02]  /*aae0*/  SHF.L.U32 R74, R93, 0x10, RZ ;  /* 0x000000105d4a7819 */ /* 0x000fe400000006ff */
[----:B------:R-:W-:Y:S02]  /*aaf0*/  PRMT R132, R94, 0x8880, RZ ;  /* 0x000088805e847816 */ /* 0x000fe400000000ff */
[----:B------:R-:W-:Y:S02]  /*ab00*/  SHF.R.S32.HI R74, RZ, 0x18, R74 ;  /* 0x00000018ff4a7819 */ /* 0x000fe4000001144a */
[----:B------:R-:W-:Y:S01]  /*ab10*/  UIADD3 UR4, UPT, UPT, UR5, 0x160, URZ ;  /* 0x0000016005047890 */ /* 0x000fe2000fffe0ff */
[----:B------:R-:W-:Y:S02]  /*ab20*/  SHF.R.S32.HI R75, RZ, 0x18, R93 ;  /* 0x00000018ff4b7819 */ /* 0x000fe4000001145d */
[C---:B------:R-:W-:Y:S01]  /*ab30*/  PRMT R129, R95.reuse, 0x8880, RZ ;  /* 0x000088805f817816 */ /* 0x040fe200000000ff */
[----:B------:R-:W-:Y:S01]  /*ab40*/  UPRMT UR4, UR45, 0x654, UR4 ;  /* 0x000006542d047896 */ /* 0x000fe20008000004 */
[----:B------:R-:W-:Y:S02]  /*ab50*/  SHF.R.S32.HI R76, RZ, 0x18, R94 ;  /* 0x00000018ff4c7819 */ /* 0x000fe4000001145e */
[----:B------:R-:W-:Y:S02]  /*ab60*/  SHF.L.U32 R128, R95, 0x10, RZ ;  /* 0x000000105f807819 */ /* 0x000fe400000006ff */
[----:B------:R-:W-:Y:S02]  /*ab70*/  PRMT R126, R80, 0x8880, RZ ;  /* 0x00008880507e7816 */ /* 0x000fe400000000ff */
[----:B------:R-:W-:Y:S01]  /*ab80*/  SHF.R.S32.HI R77, RZ, 0x18, R95 ;  /* 0x00000018ff4d7819 */ /* 0x000fe2000001145f */
[C---:B-1----:R-:W-:Y:S01]  /*ab90*/  IMAD R4, R70.reuse, R4, RZ ;  /* 0x0000000446047224 */ /* 0x042fe200078e02ff */
[----:B------:R-:W-:Y:S01]  /*aba0*/  SYNCS.ARRIVE.TRANS64.RED.A1T0 RZ, [UR4], RZ ;  /* 0x000000ffffff79a7 */ /* 0x000fe20008100404 */
[C---:B------:R-:W-:Y:S01]  /*abb0*/  IMAD R5, R70.reuse, R5, RZ ;  /* 0x0000000546057224 */ /* 0x040fe200078e02ff */
[----:B------:R-:W-:Y:S01]  /*abc0*/  PRMT R123, R81, 0x8880, RZ ;  /* 0x00008880517b7816 */ /* 0x000fe200000000ff */
[C---:B------:R-:W-:Y:S01]  /*abd0*/  IMAD R6, R70.reuse, R6, RZ ;  /* 0x0000000646067224 */ /* 0x040fe200078e02ff */
[----:B------:R-:W-:Y:S01]  /*abe0*/  SHF.R.S32.HI R78, RZ, 0x18, R80 ;  /* 0x00000018ff4e7819 */ /* 0x000fe20000011450 */
[-C--:B------:R-:W-:Y:S01]  /*abf0*/  IMAD R4, R3, R72.reuse, R4 ;  /* 0x0000004803047224 */ /* 0x080fe200078e0204 */
[----:B------:R-:W-:Y:S01]  /*ac00*/  SHF.L.U32 R122, R81, 0x10, RZ ;  /* 0x00000010517a7819 */ /* 0x000fe200000006ff */
[----:B------:R-:W-:Y:S01]  /*ac10*/  IMAD R7, R70, R7, RZ ;  /* 0x0000000746077224 */ /* 0x000fe200078e02ff */
[----:B------:R-:W-:Y:S01]  /*ac20*/  PRMT R120, R82, 0x8880, RZ ;  /* 0x0000888052787816 */ /* 0x000fe200000000ff */
[-C--:B------:R-:W-:Y:S01]  /*ac30*/  IMAD R5, R0, R72.reuse, R5 ;  /* 0x0000004800057224 */ /* 0x080fe200078e0205 */
[----:B------:R-:W-:Y:S01]  /*ac40*/  SHF.R.S32.HI R79, RZ, 0x18, R81 ;  /* 0x00000018ff4f7819 */ /* 0x000fe20000011451 */
[----:B------:R-:W-:Y:S01]  /*ac50*/  IMAD R6, R73, R72, R6 ;  /* 0x0000004849067224 */ /* 0x000fe200078e0206 */
[----:B------:R-:W-:Y:S01]  /*ac60*/  MOV R73, R134 ;  /* 0x0000008600497202 */ /* 0x000fe20000000f00 */
[----:B------:R-:W-:Y:S01]  /*ac70*/  IMAD R7, R2, R72, R7 ;  /* 0x0000004802077224 */ /* 0x000fe200078e0207 */
[----:B------:R-:W-:Y:S01]  /*ac80*/  SHF.L.U32 R119, R82, 0x10, RZ ;  /* 0x0000001052777819 */ /* 0x000fe200000006ff */
[C---:B------:R-:W-:Y:S01]  /*ac90*/  IMAD R2, R70.reuse, R17, RZ ;  /* 0x0000001146027224 */ /* 0x040fe200078e02ff */
[----:B------:R-:W-:Y:S01]  /*aca0*/  PRMT R117, R83, 0x8880, RZ ;  /* 0x0000888053757816 */ /* 0x000fe200000000ff */
[C---:B------:R-:W-:Y:S01]  /*acb0*/  IMAD R17, R70.reuse, R21, RZ ;  /* 0x0000001546117224 */ /* 0x040fe200078e02ff */
[----:B------:R-:W-:Y:S01]  /*acc0*/  I2IP.S8.S32.SAT R160, R7, R6, RZ ;  /* 0x0000000607a07239 */ /* 0x000fe200000014ff */
[C---:B------:R-:W-:Y:S01]  /*acd0*/  IMAD R21, R70.reuse, R25, RZ ;  /* 0x0000001946157224 */ /* 0x040fe200078e02ff */
[----:B------:R-:W-:Y:S01]  /*ace0*/  SHF.R.S32.HI R6, RZ, 0x18, R131 ;  /* 0x00000018ff067819 */ /* 0x000fe20000011483 */
[C---:B------:R-:W-:Y:S01]  /*acf0*/  IMAD R25, R70.reuse, R29, RZ ;  /* 0x0000001d46197224 */ /* 0x040fe200078e02ff */
[----:B------:R-:W-:Y:S01]  /*ad00*/  I2IP.S8.S32.SAT R160, R5, R4, R160 ;  /* 0x0000000405a07239 */ /* 0x000fe200000014a0 */
[C---:B------:R-:W-:Y:S01]  /*ad10*/  IMAD R29, R70.reuse, R33, RZ ;  /* 0x00000021461d7224 */ /* 0x040fe200078e02ff */
[----:B------:R-:W-:Y:S01]  /*ad20*/  SHF.R.S32.HI R5, RZ, 0x18, R128 ;  /* 0x00000018ff057819 */ /* 0x000fe20000011480 */
[C---:B------:R-:W-:Y:S01]  /*ad30*/  IMAD R8, R70.reuse, R8, RZ ;  /* 0x0000000846087224 */ /* 0x040fe200078e02ff */
[----:B------:R-:W-:Y:S01]  /*ad40*/  SHF.L.U32 R116, R83, 0x10, RZ ;  /* 0x0000001053747819 */ /* 0x000fe200000006ff */
[----:B------:R-:W-:Y:S01]  /*ad50*/  IMAD R33, R70, R37, RZ ;  /* 0x0000002546217224 */ /* 0x000fe200078e02ff */
[----:B------:R-:W-:Y:S01]  /*ad60*/  PRMT R114, R84, 0x8880, RZ ;  /* 0x0000888054727816 */ /* 0x000fe200000000ff */
[----:B------:R-:W-:Y:S01]  /*ad70*/  IMAD R37, R70, R41, RZ ;  /* 0x0000002946257224 */ /* 0x000fe200078e02ff */
[----:B------:R-:W-:Y:S01]  /*ad80*/  SHF.L.U32 R113, R84, 0x10, RZ ;  /* 0x0000001054717819 */ /* 0x000fe200000006ff */
[C---:B------:R-:W-:Y:S01]  /*ad90*/  IMAD R9, R70.reuse, R9, RZ ;  /* 0x0000000946097224 */ /* 0x040fe200078e02ff */
[C---:B------:R-:W-:Y:S01]  /*ada0*/  PRMT R111, R85.reuse, 0x8880, RZ ;  /* 0x00008880556f7816 */ /* 0x040fe200000000ff */
[C---:B------:R-:W-:Y:S01]  /*adb0*/  IMAD R41, R70.reuse, R45, RZ ;  /* 0x0000002d46297224 */ /* 0x040fe200078e02ff */
[----:B------:R-:W-:Y:S01]  /*adc0*/  SHF.L.U32 R109, R85, 0x8, RZ ;  /* 0x00000008556d7819 */ /* 0x000fe200000006ff */
[----:B------:R-:W-:Y:S01]  /*add0*/  IMAD R45, R70, R49, RZ ;  /* 0x00000031462d7224 */ /* 0x000fe200078e02ff */
[----:B------:R-:W-:Y:S01]  /*ade0*/  PRMT R108, R86, 0x8880, RZ ;  /* 0x00008880566c7816 */ /* 0x000fe200000000ff */
[----:B------:R-:W-:Y:S01]  /*adf0*/  IMAD R10, R70, R10, RZ ;  /* 0x0000000a460a7224 */ /* 0x000fe200078e02ff */
[----:B------:R-:W-:Y:S01]  /*ae00*/  SHF.L.U32 R107, R86, 0x10, RZ ;  /* 0x00000010566b7819 */ /* 0x000fe200000006ff */
[C---:B------:R-:W-:Y:S01]  /*ae10*/  IMAD R49, R70.reuse, R53, RZ ;  /* 0x0000003546317224 */ /* 0x040fe200078e02ff */
[----:B------:R-:W-:Y:S01]  /*ae20*/  PRMT R105, R87, 0x8880, RZ ;  /* 0x0000888057697816 */ /* 0x000fe200000000ff */
[-C--:B------:R-:W-:Y:S01]  /*ae30*/  IMAD R8, R73, R72.reuse, R8 ;  /* 0x0000004849087224 */ /* 0x080fe200078e0208 */
[----:B------:R-:W-:Y:S01]  /*ae40*/  SHF.L.U32 R104, R87, 0x10, RZ ;  /* 0x0000001057687819 */ /* 0x000fe200000006ff */
[----:B------:R-:W-:Y:S01]  /*ae50*/  IMAD R53, R70, R57, RZ ;  /* 0x0000003946357224 */ /* 0x000fe200078e02ff */
[----:B------:R-:W-:Y:S01]  /*ae60*/  PRMT R102, R88, 0x8880, RZ ;  /* 0x0000888058667816 */ /* 0x000fe200000000ff */
[----:B------:R-:W-:Y:S01]  /*ae70*/  IMAD R11, R70, R11, RZ ;  /* 0x0000000b460b7224 */ /* 0x000fe200078e02ff */
[----:B------:R-:W-:Y:S01]  /*ae80*/  SHF.L.U32 R101, R88, 0x10, RZ ;  /* 0x0000001058657819 */ /* 0x000fe200000006ff */
[----:B------:R-:W-:Y:S01]  /*ae90*/  IMAD R57, R70, R61, RZ ;  /* 0x0000003d46397224 */ /* 0x000fe200078e02ff */
[C---:B------:R-:W-:Y:S01]  /*aea0*/  PRMT R99, R89.reuse, 0x8880, RZ ;  /* 0x0000888059637816 */ /* 0x040fe200000000ff */
[----:B------:R-:W-:Y:S01]  /*aeb0*/  IMAD R9, R74, R72, R9 ;  /* 0x000000484a097224 */ /* 0x000fe200078e0209 */
[----:B------:R-:W-:Y:S01]  /*aec0*/  SHF.L.U32 R98, R89, 0x10, RZ ;  /* 0x0000001059627819 */ /* 0x000fe200000006ff */
[----:B------:R-:W-:Y:S01]  /*aed0*/  IMAD R61, R70, R65, RZ ;  /* 0x00000041463d7224 */ /* 0x000fe200078e02ff */
[----:B------:R-:W-:Y:S01]  /*aee0*/  PRMT R96, R90, 0x8880, RZ ;  /* 0x000088805a607816 */ /* 0x000fe200000000ff */
[C---:B------:R-:W-:Y:S01]  /*aef0*/  IMAD R12, R70.reuse, R12, RZ ;  /* 0x0000000c460c7224 */ /* 0x040fe200078e02ff */
[----:B------:R-:W-:Y:S01]  /*af00*/  SHF.L.U32 R92, R91, 0x10, RZ ;  /* 0x000000105b5c7819 */ /* 0x000fe200000006ff */
[----:B------:R-:W-:Y:S01]  /*af10*/  IMAD.MOV.U32 R65, RZ, RZ, R132 ;  /* 0x000000ffff417224 */ /* 0x000fe200078e0084 */
[----:B------:R-:W-:Y:S01]  /*af20*/  SHF.L.U32 R133, R93, 0x8, RZ ;  /* 0x000000085d857819 */ /* 0x000fe200000006ff */
[C---:B------:R-:W-:Y:S01]  /*af30*/  IMAD R13, R70.reuse, R13, RZ ;  /* 0x0000000d460d7224 */ /* 0x040fe200078e02ff */
[----:B------:R-:W-:Y:S01]  /*af40*/  PRMT R93, R91, 0x8880, RZ ;  /* 0x000088805b5d7816 */ /* 0x000fe200000000ff */
[C---:B------:R-:W-:Y:S01]  /*af50*/  IMAD R14, R70.reuse, R14, RZ ;  /* 0x0000000e460e7224 */ /* 0x040fe200078e02ff */
[----:B------:R-:W-:Y:S01]  /*af60*/  SHF.R.S32.HI R7, RZ, 0x18, R133 ;  /* 0x00000018ff077819 */ /* 0x000fe20000011485 */
[----:B------:R-:W-:Y:S01]  /*af70*/  IMAD R15, R70, R15, RZ ;  /* 0x0000000f460f7224 */ /* 0x000fe200078e02ff */
[----:B------:R-:W-:Y:S01]  /*af80*/  SHF.L.U32 R130, R94, 0x8, RZ ;  /* 0x000000085e827819 */ /* 0x000fe200000006ff */
[----:B------:R-:W-:Y:S01]  /*af90*/  IMAD R0, R70, R16, RZ ;  /* 0x0000001046007224 */ /* 0x000fe200078e02ff */
[----:B------:R-:W-:Y:S01]  /*afa0*/  SHF.L.U32 R127, R95, 0x8, RZ ;  /* 0x000000085f7f7819 */ /* 0x000fe200000006ff */
[-C--:B------:R-:W-:Y:S01]  /*afb0*/  IMAD R10, R7, R72.reuse, R10 ;  /* 0x00000048070a7224 */ /* 0x080fe200078e020a */
[----:B------:R-:W-:Y:S01]  /*afc0*/  MOV R7, R129 ;  /* 0x0000008100077202 */ /* 0x000fe20000000f00 */
[-C--:B------:R-:W-:Y:S01]  /*afd0*/  IMAD R11, R75, R72.reuse, R11 ;  /* 0x000000484b0b7224 */ /* 0x080fe200078e020b */
[----:B------:R-:W-:Y:S01]  /*afe0*/  SHF.R.S32.HI R73, RZ, 0x18, R130 ;  /* 0x00000018ff497819 */ /* 0x000fe20000011482 */
[-C--:B------:R-:W-:Y:S01]  /*aff0*/  IMAD R12, R65, R72.reuse, R12 ;  /* 0x00000048410c7224 */ /* 0x080fe200078e020c */
[----:B------:R-:W-:Y:S01]  /*b000*/  SHF.R.S32.HI R4, RZ, 0x18, R127 ;  /* 0x00000018ff047819 */ /* 0x000fe2000001147f */
[----:B------:R-:W-:Y:S01]  /*b010*/  IMAD R13, R6, R72, R13 ;  /* 0x00000048060d7224 */ /* 0x000fe200078e020d */
[----:B------:R-:W-:Y:S01]  /*b020*/  I2IP.S8.S32.SAT R10, R11, R10, RZ ;  /* 0x0000000a0b0a7239 */ /* 0x000fe200000014ff */
[-C--:B------:R-:W-:Y:S01]  /*b030*/  IMAD R14, R73, R72.reuse, R14 ;  /* 0x00000048490e7224 */ /* 0x080fe200078e020e */
[----:B------:R-:W-:Y:S01]  /*b040*/  SHF.R.S32.HI R6, RZ, 0x18, R125 ;  /* 0x00000018ff067819 */ /* 0x000fe2000001147d */
[----:B------:R-:W-:Y:S01]  /*b050*/  IMAD R15, R76, R72, R15 ;  /* 0x000000484c0f7224 */ /* 0x000fe200078e020f */
[----:B------:R-:W-:Y:S01]  /*b060*/  I2IP.S8.S32.SAT R161, R9, R8, R10 ;  /* 0x0000000809a17239 */ /* 0x000fe2000000140a */
[----:B------:R-:W-:Y:S01]  /*b070*/  IMAD R3, R70, R18, RZ ;  /* 0x0000001246037224 */ /* 0x000fe200078e02ff */
[----:B------:R-:W-:Y:S01]  /*b080*/  SHF.L.U32 R124, R80, 0x8, RZ ;  /* 0x00000008507c7819 */ /* 0x000fe200000006ff */
[----:B------:R-:W-:Y:S01]  /*b090*/  IMAD R0, R7, R72, R0 ;  /* 0x0000004807007224 */ /* 0x000fe200078e0200 */
[----:B------:R-:W-:Y:S01]  /*b0a0*/  I2IP.S8.S32.SAT R14, R15, R14, RZ ;  /* 0x0000000e0f0e7239 */ /* 0x000fe200000014ff */
[----:B------:R-:W-:Y:S01]  /*b0b0*/  IMAD R19, R70, R19, RZ ;  /* 0x0000001346137224 */ /* 0x000fe200078e02ff */
[----:B------:R-:W-:Y:S01]  /*b0c0*/  SHF.R.S32.HI R7, RZ, 0x18, R124 ;  /* 0x00000018ff077819 */ /* 0x000fe2000001147c */
[----:B------:R-:W-:Y:S01]  /*b0d0*/  IMAD R2, R5, R72, R2 ;  /* 0x0000004805027224 */ /* 0x000fe200078e0202 */
[----:B------:R-:W-:Y:S01]  /*b0e0*/  I2IP.S8.S32.SAT R162, R13, R12, R14 ;  /* 0x0000000c0da27239 */ /* 0x000fe2000000140e */
[----:B------:R-:W-:Y:S01]  /*b0f0*/  IMAD R3, R4, R72, R3 ;  /* 0x0000004804037224 */ /* 0x000fe200078e0203 */
[----:B------:R-:W-:Y:S01]  /*b100*/  MOV R5, R126 ;  /* 0x0000007e00057202 */ /* 0x000fe20000000f00 */
[C---:B------:R-:W-:Y:S01]  /*b110*/  IMAD R16, R70.reuse, R20, RZ ;  /* 0x0000001446107224 */ /* 0x040fe200078e02ff */
[----:B------:R-:W-:Y:S01]  /*b120*/  SHF.R.S32.HI R4, RZ, 0x18, R122 ;  /* 0x00000018ff047819 */ /* 0x000fe2000001147a */
[----:B------:R-:W-:Y:S01]  /*b130*/  IMAD R19, R77, R72, R19 ;  /* 0x000000484d137224 */ /* 0x000fe200078e0213 */
[----:B------:R-:W-:Y:S01]  /*b140*/  SHF.R.S32.HI R80, RZ, 0x18, R82 ;  /* 0x00000018ff507819 */ /* 0x000fe20000011452 */
[C---:B------:R-:W-:Y:S01]  /*b150*/  IMAD R18, R70.reuse, R22, RZ ;  /* 0x0000001646127224 */ /* 0x040fe200078e02ff */
[----:B------:R-:W-:Y:S01]  /*b160*/  SHF.R.S32.HI R82, RZ, 0x18, R84 ;  /* 0x00000018ff527819 */ /* 0x000fe20000011454 */
[-C--:B------:R-:W-:Y:S01]  /*b170*/  IMAD R16, R5, R72.reuse, R16 ;  /* 0x0000004805107224 */ /* 0x080fe200078e0210 */
[----:B------:R-:W-:Y:S01]  /*b180*/  I2IP.S8.S32.SAT R19, R19, R3, RZ ;  /* 0x0000000313137239 */ /* 0x000fe200000014ff */
[----:B------:R-:W-:Y:S01]  /*b190*/  IMAD R23, R70, R23, RZ ;  /* 0x0000001746177224 */ /* 0x000fe200078e02ff */
[----:B------:R-:W-:Y:S01]  /*b1a0*/  MOV R3, R123 ;  /* 0x0000007b00037202 */ /* 0x000fe20000000f00 */
[----:B------:R-:W-:Y:S01]  /*b1b0*/  IMAD R17, R6, R72, R17 ;  /* 0x0000004806117224 */ /* 0x000fe200078e0211 */
[----:B------:R-:W-:Y:S01]  /*b1c0*/  I2IP.S8.S32.SAT R163, R2, R0, R19 ;  /* 0x0000000002a37239 */ /* 0x000fe20000001413 */
[----:B------:R-:W-:Y:S01]  /*b1d0*/  IMAD R20, R70, R24, RZ ;  /* 0x0000001846147224 */ /* 0x000fe200078e02ff */
[----:B------:R-:W-:Y:S01]  /*b1e0*/  MOV R5, R120 ;  /* 0x0000007800057202 */ /* 0x000fe20000000f00 */
[-C--:B------:R-:W-:Y:S01]  /*b1f0*/  IMAD R18, R7, R72.reuse, R18 ;  /* 0x0000004807127224 */ /* 0x080fe200078e0212 */
[----:B------:R-:W-:Y:S01]  /*b200*/  SHF.L.U32 R121, R81, 0x8, RZ ;  /* 0x0000000851797819 */ /* 0x000fe200000006ff */
[-C--:B------:R-:W-:Y:S01]  /*b210*/  IMAD R23, R78, R72.reuse, R23 ;  /* 0x000000484e177224 */ /* 0x080fe200078e0217 */
[----:B------:R1:W-:Y:S01]  /*b220*/  STS.128 [R135+UR44+0xa200], R160 ;  /* 0x00a200a087007988 */ /* 0x0003e20008000c2c */
[----:B------:R-:W-:Y:S01]  /*b230*/  IMAD R20, R3, R72, R20 ;  /* 0x0000004803147224 */ /* 0x000fe200078e0214 */
[----:B------:R-:W-:Y:S01]  /*b240*/  SHF.R.S32.HI R3, RZ, 0x18, R121 ;  /* 0x00000018ff037819 */ /* 0x000fe20000011479 */
[C---:B------:R-:W-:Y:S01]  /*b250*/  IMAD R22, R70.reuse, R26, RZ ;  /* 0x0000001a46167224 */ /* 0x040fe200078e02ff */
[----:B------:R-:W-:Y:S01]  /*b260*/  I2IP.S8.S32.SAT R18, R23, R18, RZ ;  /* 0x0000001217127239 */ /* 0x000fe200000014ff */
[----:B------:R-:W-:Y:S01]  /*b270*/  IMAD R27, R70, R27, RZ ;  /* 0x0000001b461b7224 */ /* 0x000fe200078e02ff */
[----:B------:R-:W-:Y:S01]  /*b280*/  SHF.R.S32.HI R0, RZ, 0x18, R119 ;  /* 0x00000018ff007819 */ /* 0x000fe20000011477 */
[----:B------:R-:W-:Y:S01]  /*b290*/  IMAD R21, R4, R72, R21 ;  /* 0x0000004804157224 */ /* 0x000fe200078e0215 */
[----:B------:R-:W-:Y:S01]  /*b2a0*/  I2IP.S8.S32.SAT R16, R17, R16, R18 ;  /* 0x0000001011107239 */ /* 0x000fe20000001412 */
[C---:B------:R-:W-:Y:S01]  /*b2b0*/  IMAD R24, R70.reuse, R28, RZ ;  /* 0x0000001c46187224 */ /* 0x040fe200078e02ff */
[----:B------:R-:W-:Y:S01]  /*b2c0*/  SHF.R.S32.HI R7, RZ, 0x18, R118 ;  /* 0x00000018ff077819 */ /* 0x000fe20000011476 */
[-C--:B------:R-:W-:Y:S01]  /*b2d0*/  IMAD R22, R3, R72.reuse, R22 ;  /* 0x0000004803167224 */ /* 0x080fe200078e0216 */
[----:B------:R-:W-:Y:S01]  /*b2e0*/  SHF.R.S32.HI R81, RZ, 0x18, R83 ;  /* 0x00000018ff517819 */ /* 0x000fe20000011453 */
[----:B------:R-:W-:Y:S01]  /*b2f0*/  IMAD R27, R79, R72, R27 ;  /* 0x000000484f1b7224 */ /* 0x000fe200078e021b */
[----:B------:R-:W-:Y:S01]  /*b300*/  SHF.L.U32 R115, R83, 0x8, RZ ;  /* 0x0000000853737819 */ /* 0x000fe200000006ff */
[C---:B------:R-:W-:Y:S01]  /*b310*/  IMAD R26, R70.reuse, R30, RZ ;  /* 0x0000001e461a7224 */ /* 0x040fe200078e02ff */
[----:B------:R-:W-:Y:S01]  /*b320*/  SHF.R.S32.HI R83, RZ, 0x18, R85 ;  /* 0x00000018ff537819 */ /* 0x000fe20000011455 */
[----:B------:R-:W-:Y:S01]  /*b330*/  IMAD R24, R5, R72, R24 ;  /* 0x0000004805187224 */ /* 0x000fe200078e0218 */
[----:B------:R-:W-:Y:S01]  /*b340*/  I2IP.S8.S32.SAT R17, R27, R22, RZ ;  /* 0x000000161b117239 */ /* 0x000fe200000014ff */
[----:B------:R-:W-:Y:S01]  /*b350*/  IMAD R31, R70, R31, RZ ;  /* 0x0000001f461f7224 */ /* 0x000fe200078e02ff */
[----:B------:R-:W-:Y:S01]  /*b360*/  SHF.R.S32.HI R85, RZ, 0x18, R87 ;  /* 0x00000018ff557819 */ /* 0x000fe20000011457 */
[----:B------:R-:W-:Y:S01]  /*b370*/  IMAD R25, R0, R72, R25 ;  /* 0x0000004800197224 */ /* 0x000fe200078e0219 */
[----:B------:R-:W-:Y:S01]  /*b380*/  I2IP.S8.S32.SAT R17, R21, R20, R17 ;  /* 0x0000001415117239 */ /* 0x000fe20000001411 */
[----:B------:R-:W-:Y:S01]  /*b390*/  IMAD R28, R70, R32, RZ ;  /* 0x00000020461c7224 */ /* 0x000fe200078e02ff */
[----:B------:R-:W-:Y:S01]  /*b3a0*/  SHF.R.S32.HI R0, RZ, 0x18, R116 ;  /* 0x00000018ff007819 */ /* 0x000fe20000011474 */
[-C--:B------:R-:W-:Y:S01]  /*b3b0*/  IMAD R26, R7, R72.reuse, R26 ;  /* 0x00000048071a7224 */ /* 0x080fe200078e021a */
[----:B------:R-:W-:Y:S01]  /*b3c0*/  SHF.R.S32.HI R5, RZ, 0x18, R115 ;  /* 0x00000018ff057819 */ /* 0x000fe20000011473 */
[----:B------:R-:W-:Y:S01]  /*b3d0*/  IMAD.MOV.U32 R3, RZ, RZ, R117 ;  /* 0x000000ffff037224 */ /* 0x000fe200078e0075 */
[----:B------:R-:W-:Y:S01]  /*b3e0*/  SHF.R.S32.HI R7, RZ, 0x18, R109 ;  /* 0x00000018ff077819 */ /* 0x000fe2000001146d */
[----:B------:R-:W-:Y:S01]  /*b3f0*/  IMAD R31, R80, R72, R31 ;  /* 0x00000048501f7224 */ /* 0x000fe200078e021f */
[----:B------:R-:W-:Y:S01]  /*b400*/  SHF.R.S32.HI R87, RZ, 0x18, R89 ;  /* 0x00000018ff577819 */ /* 0x000fe20000011459 */
[----:B------:R-:W-:Y:S01]  /*b410*/  IMAD R30, R70, R34, RZ ;  /* 0x00000022461e7224 */ /* 0x000fe200078e02ff */
[----:B------:R-:W-:Y:S01]  /*b420*/  SHF.L.U32 R112, R84, 0x8, RZ ;  /* 0x0000000854707819 */ /* 0x000fe200000006ff */
[----:B------:R-:W-:Y:S01]  /*b430*/  IMAD R28, R3, R72, R28 ;  /* 0x00000048031c7224 */ /* 0x000fe200078e021c */
[----:B------:R-:W-:Y:S01]  /*b440*/  I2IP.S8.S32.SAT R18, R31, R26, RZ ;  /* 0x0000001a1f127239 */ /* 0x000fe200000014ff */
[----:B------:R-:W-:Y:S01]  /*b450*/  IMAD R35, R70, R35, RZ ;  /* 0x0000002346237224 */ /* 0x000fe200078e02ff */
[----:B------:R-:W-:Y:S01]  /*b460*/  MOV R3, R114 ;  /* 0x0000007200037202 */ /* 0x000fe20000000f00 */
[----:B------:R-:W-:Y:S01]  /*b470*/  IMAD R29, R0, R72, R29 ;  /* 0x00000048001d7224 */ /* 0x000fe200078e021d */
[----:B------:R-:W-:Y:S01]  /*b480*/  I2IP.S8.S32.SAT R18, R25, R24, R18 ;  /* 0x0000001819127239 */ /* 0x000fe20000001412 */
[C---:B------:R-:W-:Y:S01]  /*b490*/  IMAD R32, R70.reuse, R36, RZ ;  /* 0x0000002446207224 */ /* 0x040fe200078e02ff */
[----:B------:R-:W-:Y:S01]  /*b4a0*/  SHF.R.S32.HI R0, RZ, 0x18, R113 ;  /* 0x00000018ff007819 */ /* 0x000fe20000011471 */
[-C--:B------:R-:W-:Y:S01]  /*b4b0*/  IMAD R30, R5, R72.reuse, R30 ;  /* 0x00000048051e7224 */ /* 0x080fe200078e021e */
[----:B------:R-:W-:Y:S01]  /*b4c0*/  MOV R5, R111 ;  /* 0x0000006f00057202 */ /* 0x000fe20000000f00 */
[-C--:B------:R-:W-:Y:S01]  /*b4d0*/  IMAD R35, R81, R72.reuse, R35 ;  /* 0x0000004851237224 */ /* 0x080fe200078e0223 */
[----:B------:R-:W-:Y:S01]  /*b4e0*/  SHF.R.S32.HI R84, RZ, 0x18, R86 ;  /* 0x00000018ff547819 */ /* 0x000fe20000011456 */
[----:B------:R-:W-:Y:S01]  /*b4f0*/  IMAD R32, R3, R72, R32 ;  /* 0x0000004803207224 */ /* 0x000fe200078e0220 */
[----:B------:R-:W-:Y:S01]  /*b500*/  SHF.R.S32.HI R3, RZ, 0x18, R112 ;  /* 0x00000018ff037819 */ /* 0x000fe20000011470 */
[C---:B------:R-:W-:Y:S01]  /*b510*/  IMAD R34, R70.reuse, R38, RZ ;  /* 0x0000002646227224 */ /* 0x040fe200078e02ff */
[----:B------:R-:W-:Y:S01]  /*b520*/  I2IP.S8.S32.SAT R19, R35, R30, RZ ;  /* 0x0000001e23137239 */ /* 0x000fe200000014ff */
[----:B------:R-:W-:Y:S01]  /*b530*/  IMAD R39, R70, R39, RZ ;  /* 0x0000002746277224 */ /* 0x000fe200078e02ff */
[----:B------:R-:W-:Y:S01]  /*b540*/  SHF.L.U32 R106, R86, 0x8, RZ ;  /* 0x00000008566a7819 */ /* 0x000fe200000006ff */
[----:B------:R-:W-:Y:S01]  /*b550*/  IMAD R33, R0, R72, R33 ;  /* 0x0000004800217224 */ /* 0x000fe200078e0221 */
[----:B------:R-:W-:Y:S01]  /*b560*/  I2IP.S8.S32.SAT R19, R29, R28, R19 ;  /* 0x0000001c1d137239 */ /* 0x000fe20000001413 */
[----:B------:R-:W-:Y:S01]  /*b570*/  IMAD R36, R70, R40, RZ ;  /* 0x0000002846247224 */ /* 0x000fe200078e02ff */
[----:B------:R-:W-:Y:S01]  /*b580*/  SHF.R.S32.HI R0, RZ, 0x18, R110 ;  /* 0x00000018ff007819 */ /* 0x000fe2000001146e */
[----:B------:R-:W-:Y:S01]  /*b590*/  IMAD R34, R3, R72, R34 ;  /* 0x0000004803227224 */ /* 0x000fe200078e0222 */
[----:B------:R-:W-:Y:S01]  /*b5a0*/  MOV R3, R108 ;  /* 0x0000006c00037202 */ /* 0x000fe20000000f00 */
[----:B------:R-:W-:Y:S01]  /*b5b0*/  IMAD R39, R82, R72, R39 ;  /* 0x0000004852277224 */ /* 0x000fe200078e0227 */
[----:B------:R1:W-:Y:S01]  /*b5c0*/  STS.128 [R158+0xa200], R16 ;  /* 0x00a200109e007388 */ /* 0x0003e20000000c00 */
[C---:B------:R-:W-:Y:S01]  /*b5d0*/  IMAD R38, R70.reuse, R42, RZ ;  /* 0x0000002a46267224 */ /* 0x040fe200078e02ff */
[----:B------:R-:W-:Y:S01]  /*b5e0*/  SHF.R.S32.HI R86, RZ, 0x18, R88 ;  /* 0x00000018ff567819 */ /* 0x000fe20000011458 */
[----:B------:R-:W-:Y:S01]  /*b5f0*/  IMAD R36, R5, R72, R36 ;  /* 0x0000004805247224 */ /* 0x000fe200078e0224 */
[----:B------:R-:W-:Y:S01]  /*b600*/  I2IP.S8.S32.SAT R34, R39, R34, RZ ;  /* 0x0000002227227239 */ /* 0x000fe200000014ff */
[----:B------:R-:W-:Y:S01]  /*b610*/  IMAD R43, R70, R43, RZ ;  /* 0x0000002b462b7224 */ /* 0x000fe200078e02ff */
[----:B------:R-:W-:Y:S01]  /*b620*/  MOV R5, R105 ;  /* 0x0000006900057202 */ /* 0x000fe20000000f00 */
[----:B------:R-:W-:Y:S01]  /*b630*/  IMAD R37, R0, R72, R37 ;  /* 0x0000004800257224 */ /* 0x000fe200078e0225 */
[----:B------:R-:W-:Y:S01]  /*b640*/  I2IP.S8.S32.SAT R32, R33, R32, R34 ;  /* 0x0000002021207239 */ /* 0x000fe20000001422 */
[----:B------:R-:W-:Y:S01]  /*b650*/  IMAD R40, R70, R44, RZ ;  /* 0x0000002c46287224 */ /* 0x000fe200078e02ff */
[----:B------:R-:W-:Y:S01]  /*b660*/  SHF.R.S32.HI R0, RZ, 0x18, R107 ;  /* 0x00000018ff007819 */ /* 0x000fe2000001146b */
[-C--:B------:R-:W-:Y:S01]  /*b670*/  IMAD R38, R7, R72.reuse, R38 ;  /* 0x0000004807267224 */ /* 0x080fe200078e0226 */
[----:B------:R-:W-:Y:S01]  /*b680*/  SHF.R.S32.HI R7, RZ, 0x18, R103 ;  /* 0x00000018ff077819 */ /* 0x000fe20000011467 */
[-C--:B------:R-:W-:Y:S01]  /*b690*/  IMAD R43, R83, R72.reuse, R43 ;  /* 0x00000048532b7224 */ /* 0x080fe200078e022b */
[----:B------:R-:W-:Y:S01]  /*b6a0*/  SHF.L.U32 R100, R88, 0x8, RZ ;  /* 0x0000000858647819 */ /* 0x000fe200000006ff */
        /* <DEDUP_REMOVED lines=11> */
[----:B------:R-:W-:Y:S01]  /*b760*/  SHF.L.U32 R97, R89, 0x8, RZ ;  /* 0x0000000859617819 */ /* 0x000fe200000006ff */
        /* <DEDUP_REMOVED lines=13> */
[----:B------:R-:W-:Y:S01]  /*b840*/  IADD3 R68, PT, PT, R68, 0x1, RZ ;  /* 0x0000000144447810 */ /* 0x000fe20007ffe0ff */
[----:B------:R-:W-:Y:S02]  /*b850*/  IMAD.MOV.U32 R3, RZ, RZ, R102 ;  /* 0x000000ffff037224 */ /* 0x000fe400078e0066 */
[-C--:B------:R-:W-:Y:S02]  /*b860*/  IMAD R51, R85, R72.reuse, R51 ;  /* 0x0000004855337224 */ /* 0x080fe400078e0233 */
[----:B------:R-:W-:Y:S01]  /*b870*/  IMAD R48, R3, R72, R48 ;  /* 0x0000004803307224 */ /* 0x000fe200078e0230 */
[----:B------:R-:W-:Y:S01]  /*b880*/  SHF.R.S32.HI R3, RZ, 0x18, R100 ;  /* 0x00000018ff037819 */ /* 0x000fe20000011464 */
[C---:B------:R-:W-:Y:S01]  /*b890*/  IMAD R50, R70.reuse, R54, RZ ;  /* 0x0000003646327224 */ /* 0x040fe200078e02ff */
[----:B------:R-:W-:Y:S01]  /*b8a0*/  I2IP.S8.S32.SAT R35, R51, R46, RZ ;  /* 0x0000002e33237239 */ /* 0x000fe200000014ff */
[----:B------:R-:W-:Y:S02]  /*b8b0*/  IMAD R55, R70, R55, RZ ;  /* 0x0000003746377224 */ /* 0x000fe400078e02ff */
[----:B------:R-:W-:Y:S01]  /*b8c0*/  IMAD R49, R0, R72, R49 ;  /* 0x0000004800317224 */ /* 0x000fe200078e0231 */
[----:B------:R-:W-:Y:S01]  /*b8d0*/  I2IP.S8.S32.SAT R35, R45, R44, R35 ;  /* 0x0000002c2d237239 */ /* 0x000fe20000001423 */
[----:B------:R-:W-:Y:S01]  /*b8e0*/  IMAD R52, R70, R56, RZ ;  /* 0x0000003846347224 */ /* 0x000fe200078e02ff */
[----:B------:R-:W-:Y:S01]  /*b8f0*/  SHF.R.S32.HI R0, RZ, 0x18, R98 ;  /* 0x00000018ff007819 */ /* 0x000fe20000011462 */
[-C--:B------:R-:W-:Y:S01]  /*b900*/  IMAD R50, R3, R72.reuse, R50 ;  /* 0x0000004803327224 */ /* 0x080fe200078e0232 */
[----:B------:R-:W-:Y:S01]  /*b910*/  SHF.R.S32.HI R3, RZ, 0x18, R97 ;  /* 0x00000018ff037819 */ /* 0x000fe20000011461 */
[----:B------:R-:W-:Y:S01]  /*b920*/  IMAD R55, R86, R72, R55 ;  /* 0x0000004856377224 */ /* 0x000fe200078e0237 */
[----:B------:R1:W-:Y:S01]  /*b930*/  STS.128 [R157+0xa200], R32 ;  /* 0x00a200209d007388 */ /* 0x0003e20000000c00 */
[----:B------:R-:W-:Y:S01]  /*b940*/  IMAD.U32 R95, R90, 0x10000, RZ ;  /* 0x000100005a5f7824 */ /* 0x000fe200078e00ff */
[----:B------:R-:W-:Y:S01]  /*b950*/  SHF.L.U32 R90, R91, 0x8, RZ ;  /* 0x000000085b5a7819 */ /* 0x000fe200000006ff */
[C---:B------:R-:W-:Y:S01]  /*b960*/  IMAD R54, R70.reuse, R58, RZ ;  /* 0x0000003a46367224 */ /* 0x040fe200078e02ff */
[----:B------:R-:W-:Y:S01]  /*b970*/  I2IP.S8.S32.SAT R50, R55, R50, RZ ;  /* 0x0000003237327239 */ /* 0x000fe200000014ff */
[----:B------:R-:W-:Y:S01]  /*b980*/  IMAD R52, R5, R72, R52 ;  /* 0x0000004805347224 */ /* 0x000fe200078e0234 */
[----:B------:R-:W-:Y:S01]  /*b990*/  MOV R5, R96 ;  /* 0x0000006000057202 */ /* 0x000fe20000000f00 */
[----:B------:R-:W-:Y:S01]  /*b9a0*/  IMAD R59, R70, R59, RZ ;  /* 0x0000003b463b7224 */ /* 0x000fe200078e02ff */
[----:B------:R-:W-:Y:S01]  /*b9b0*/  I2IP.S8.S32.SAT R48, R49, R48, R50 ;  /* 0x0000003031307239 */ /* 0x000fe20000001432 */
[----:B------:R-:W-:Y:S01]  /*b9c0*/  IMAD R53, R0, R72, R53 ;  /* 0x0000004800357224 */ /* 0x000fe200078e0235 */
[----:B------:R-:W-:Y:S01]  /*b9d0*/  SHF.R.S32.HI R0, RZ, 0x18, R95 ;  /* 0x00000018ff007819 */ /* 0x000fe2000001145f */
[C---:B------:R-:W-:Y:S02]  /*b9e0*/  IMAD R56, R70.reuse, R60, RZ ;  /* 0x0000003c46387224 */ /* 0x040fe400078e02ff */
[-C--:B------:R-:W-:Y:S01]  /*b9f0*/  IMAD R54, R3, R72.reuse, R54 ;  /* 0x0000004803367224 */ /* 0x080fe200078e0236 */
[----:B------:R-:W-:Y:S01]  /*ba00*/  SHF.R.S32.HI R3, RZ, 0x18, R94 ;  /* 0x00000018ff037819 */ /* 0x000fe2000001145e */
[----:B------:R-:W-:Y:S02]  /*ba10*/  IMAD R59, R87, R72, R59 ;  /* 0x00000048573b7224 */ /* 0x000fe400078e023b */
[C---:B------:R-:W-:Y:S02]  /*ba20*/  IMAD R58, R70.reuse, R62, RZ ;  /* 0x0000003e463a7224 */ /* 0x040fe400078e02ff */
[----:B------:R-:W-:Y:S01]  /*ba30*/  IMAD R56, R5, R72, R56 ;  /* 0x0000004805387224 */ /* 0x000fe200078e0238 */
[----:B------:R-:W-:Y:S01]  /*ba40*/  I2IP.S8.S32.SAT R54, R59, R54, RZ ;  /* 0x000000363b367239 */ /* 0x000fe200000014ff */
[----:B------:R-:W-:Y:S01]  /*ba50*/  IMAD R63, R70, R63, RZ ;  /* 0x0000003f463f7224 */ /* 0x000fe200078e02ff */
[----:B------:R-:W-:Y:S01]  /*ba60*/  MOV R5, R93 ;  /* 0x0000005d00057202 */ /* 0x000fe20000000f00 */
[----:B------:R-:W-:Y:S01]  /*ba70*/  IMAD R57, R0, R72, R57 ;  /* 0x0000004800397224 */ /* 0x000fe200078e0239 */
[----:B------:R-:W-:Y:S01]  /*ba80*/  SHF.R.S32.HI R0, RZ, 0x18, R92 ;  /* 0x00000018ff007819 */ /* 0x000fe2000001145c */
[----:B------:R-:W-:Y:S01]  /*ba90*/  IMAD R60, R70, R64, RZ ;  /* 0x00000040463c7224 */ /* 0x000fe200078e02ff */
[----:B------:R-:W-:Y:S01]  /*baa0*/  I2IP.S8.S32.SAT R49, R53, R52, R54 ;  /* 0x0000003435317239 */ /* 0x000fe20000001436 */
[-C--:B------:R-:W-:Y:S01]  /*bab0*/  IMAD R58, R3, R72.reuse, R58 ;  /* 0x00000048033a7224 */ /* 0x080fe200078e023a */
        /* <DEDUP_REMOVED lines=30> */
.L_x_139:
[----:B------:R-:W-:Y:S05]  /*bca0*/  BSYNC.RECONVERGENT B0 ;  /* 0x0000000000007941 */ /* 0x000fea0003800200 */
.L_x_138:
[----:B------:R-:W-:Y:S01]  /*bcb0*/  R2UR UR5, R142 ;  /* 0x000000008e0572ca */ /* 0x000fe200000e0000 */
[----:B------:R-:W-:Y:S01]  /*bcc0*/  BAR.SYNC.DEFER_BLOCKING 0x1, 0x80 ;  /* 0x0042000000007b1d */ /* 0x000fe20000010000 */
[----:B------:R-:W-:Y:S01]  /*bcd0*/  R2UR UR4, R143 ;  /* 0x000000008f0472ca */ /* 0x000fe200000e0000 */
[----:B------:R-:W-:Y:S01]  /*bce0*/  UISETP.NE.AND UP0, UPT, UR46, URZ, UPT ;  /* 0x000000ff2e00728c */ /* 0x000fe2000bf05270 */
[----:B------:R-:W-:Y:S02]  /*bcf0*/  ISETP.NE.AND P0, PT, R145, 0x2, PT ;  /* 0x000000029100780c */ /* 0x000fe40003f05270 */
[C---:B------:R-:W-:Y:S02]  /*bd00*/  ISETP.NE.AND P1, PT, R68.reuse, 0x2, PT ;  /* 0x000000024400780c */ /* 0x040fe40003f25270 */
[----:B------:R-:W-:Y:S02]  /*bd10*/  SEL R2, RZ, 0x1, P0 ;  /* 0x00000001ff027807 */ /* 0x000fe40000000000 */
[----:B------:R-:W-:Y:S02]  /*bd20*/  SEL R0, RZ, 0x1, P1 ;  /* 0x00000001ff007807 */ /* 0x000fe40000800000 */
[----:B------:R-:W-:Y:S01]  /*bd30*/  LOP3.LUT R147, R147, R2, RZ, 0x3c, !PT ;  /* 0x0000000293937212 */ /* 0x000fe200078e3cff */
[----:B------:R-:W-:Y:S01]  /*bd40*/  UIADD3 UR20, UPT, UPT, UR37, UR5, URZ ;  /* 0x0000000525147290 */ /* 0x000fe2000fffe0ff */
[----:B------:R-:W-:Y:S01]  /*bd50*/  LOP3.LUT R149, R149, R0, RZ, 0x3c, !PT ;  /* 0x0000000095957212 */ /* 0x000fe200078e3cff */
[----:B------:R-:W-:Y:S01]  /*bd60*/  UIADD3 UR16, UPT, UPT, UR38, UR4, URZ ;  /* 0x0000000426107290 */ /* 0x000fe2000fffe0ff */
[----:B------:R-:W-:Y:S02]  /*bd70*/  SEL R145, R145, RZ, P0 ;  /* 0x000000ff91917207 */ /* 0x000fe40000000000 */
[----:B------:R-:W-:Y:S01]  /*bd80*/  SEL R68, R68, RZ, P1 ;  /* 0x000000ff44447207 */ /* 0x000fe20000800000 */
[----:B------:R-:W-:Y:S01]  /*bd90*/  UMOV UR36, UR59 ;  /* 0x0000003b00247c82 */ /* 0x000fe20008000000 */
[----:B------:R-:W-:Y:S07]  /*bda0*/  BRA.U UP0, `(.L_x_140) ;  /* 0xffffff9900447547 */ /* 0x000fee000b83ffff */
[----:B------:R-:W-:Y:S05]  /*bdb0*/  EXIT ;  /* 0x000000000000794d */ /* 0x000fea0003800000 */
.L_x_25:
[----:B--2---:R2:W3:Y:S02]  /*bdc0*/  SYNCS.PHASECHK.TRANS64.TRYWAIT P0, [R3+URZ+0x180], R2 ;  /* 0x00018002030075a7 */ /* 0x0044e400080011ff */
[----:B---3--:R-:W-:Y:S05]  /*bdd0*/  @!P0 NANOSLEEP.SYNCS 0x989680 ;  /* 0x009896800000895d */ /* 0x008fea0003900000 */
[----:B------:R-:W3:Y:S02]  /*bde0*/  @!P0 SYNCS.PHASECHK.TRANS64 P0, [R3+URZ+0x180], R2 ;  /* 0x00018002030085a7 */ /* 0x000ee400080010ff */
[----:B---3--:R-:W-:Y:S05]  /*bdf0*/  @!P0 BRA `(.L_x_25) ;  /* 0xfffffffc00f08947 */ /* 0x008fea000383ffff */
[----:B------:R-:W-:Y:S05]  /*be00*/  BRA `(.L_x_141) ;  /* 0xffffff5c00187947 */ /* 0x000fea000383ffff */
.L_x_28:
[----:B-1----:R-:W-:-:S07]  /*be10*/  MOV R0, UR33 ;  /* 0x0000002100007c02 */ /* 0x002fce0008000f00 */
.L_x_142:
[----:B-1----:R1:W2:Y:S02]  /*be20*/  SYNCS.PHASECHK.TRANS64.TRYWAIT P0, [R0+URZ+0x70], R3 ;  /* 0x00007003000075a7 */ /* 0x0022a400080011ff */
[----:B--2---:R-:W-:Y:S05]  /*be30*/  @!P0 NANOSLEEP.SYNCS 0x989680 ;  /* 0x009896800000895d */ /* 0x004fea0003900000 */
[----:B------:R-:W2:Y:S02]  /*be40*/  @!P0 SYNCS.PHASECHK.TRANS64 P0, [R0+URZ+0x70], R3 ;  /* 0x00007003000085a7 */ /* 0x000ea400080010ff */
[----:B--2---:R-:W-:Y:S05]  /*be50*/  @!P0 BRA `(.L_x_142) ;  /* 0xfffffffc00f08947 */ /* 0x004fea000383ffff */
[----:B------:R-:W-:Y:S05]  /*be60*/  BRA `(.L_x_27) ;  /* 0xffffff5c00607947 */ /* 0x000fea000383ffff */
.L_x_35:
[----:B-1----:R-:W-:-:S07]  /*be70*/  MOV R0, UR17 ;  /* 0x0000001100007c02 */ /* 0x002fce0008000f00 */
.L_x_143:
[----:B-1----:R1:W2:Y:S02]  /*be80*/  SYNCS.PHASECHK.TRANS64.TRYWAIT P0, [R0+URZ+0x70], R3 ;  /* 0x00007003000075a7 */ /* 0x0022a400080011ff */
[----:B--2---:R-:W-:Y:S05]  /*be90*/  @!P0 NANOSLEEP.SYNCS 0x989680 ;  /* 0x009896800000895d */ /* 0x004fea0003900000 */
[----:B------:R-:W2:Y:S02]  /*bea0*/  @!P0 SYNCS.PHASECHK.TRANS64 P0, [R0+URZ+0x70], R3 ;  /* 0x00007003000085a7 */ /* 0x000ea400080010ff */
[----:B--2---:R-:W-:Y:S05]  /*beb0*/  @!P0 BRA `(.L_x_143) ;  /* 0xfffffffc00f08947 */ /* 0x004fea000383ffff */
[----:B------:R-:W-:Y:S05]  /*bec0*/  BRA `(.L_x_34) ;  /* 0xffffff60001c7947 */ /* 0x000fea000383ffff */
.L_x_40:
[----:B-1----:R1:W2:Y:S02]  /*bed0*/  SYNCS.PHASECHK.TRANS64.TRYWAIT P0, [R3+URZ+0x130], R0 ;  /* 0x00013000030075a7 */ /* 0x0022a400080011ff */
[----:B--2---:R-:W-:Y:S05]  /*bee0*/  @!P0 NANOSLEEP.SYNCS 0x989680 ;  /* 0x009896800000895d */ /* 0x004fea0003900000 */
[----:B------:R-:W2:Y:S02]  /*bef0*/  @!P0 SYNCS.PHASECHK.TRANS64 P0, [R3+URZ+0x130], R0 ;  /* 0x00013000030085a7 */ /* 0x000ea400080010ff */
[----:B--2---:R-:W-:Y:S05]  /*bf00*/  @!P0 BRA `(.L_x_40) ;  /* 0xfffffffc00f08947 */ /* 0x004fea000383ffff */
[----:B------:R-:W-:Y:S05]  /*bf10*/  BRA `(.L_x_144) ;  /* 0xffffff6000c07947 */ /* 0x000fea000383ffff */
.L_x_44:
[----:B-1----:R-:W-:-:S07]  /*bf20*/  MOV R0, UR4 ;  /* 0x0000000400007c02 */ /* 0x002fce0008000f00 */
.L_x_145:
[----:B-1----:R1:W2:Y:S02]  /*bf30*/  SYNCS.PHASECHK.TRANS64.TRYWAIT P0, [R0+URZ], R3 ;  /* 0x00000003000075a7 */ /* 0x0022a400080011ff */
[----:B--2---:R-:W-:Y:S05]  /*bf40*/  @!P0 NANOSLEEP.SYNCS 0x989680 ;  /* 0x009896800000895d */ /* 0x004fea0003900000 */
[----:B------:R-:W2:Y:S02]  /*bf50*/  @!P0 SYNCS.PHASECHK.TRANS64 P0, [R0+URZ], R3 ;  /* 0x00000003000085a7 */ /* 0x000ea400080010ff */
[----:B--2---:R-:W-:Y:S05]  /*bf60*/  @!P0 BRA `(.L_x_145) ;  /* 0xfffffffc00f08947 */ /* 0x004fea000383ffff */
[----:B------:R-:W-:Y:S05]  /*bf70*/  BRA `(.L_x_146) ;  /* 0xffffff68006c7947 */ /* 0x000fea000383ffff */
.L_x_45:
[----:B------:R-:W-:-:S07]  /*bf80*/  MOV R0, UR5 ;  /* 0x0000000500007c02 */ /* 0x000fce0008000f00 */
.L_x_147:
[----:B-1----:R1:W2:Y:S02]  /*bf90*/  SYNCS.PHASECHK.TRANS64.TRYWAIT P0, [R0+URZ], R3 ;  /* 0x00000003000075a7 */ /* 0x0022a400080011ff */
[----:B--2---:R-:W-:Y:S05]  /*bfa0*/  @!P0 NANOSLEEP.SYNCS 0x989680 ;  /* 0x009896800000895d */ /* 0x004fea0003900000 */
[----:B------:R-:W2:Y:S02]  /*bfb0*/  @!P0 SYNCS.PHASECHK.TRANS64 P0, [R0+URZ], R3 ;  /* 0x00000003000085a7 */ /* 0x000ea400080010ff */
[----:B--2---:R-:W-:Y:S05]  /*bfc0*/  @!P0 BRA `(.L_x_147) ;  /* 0xfffffffc00f08947 */ /* 0x004fea000383ffff */
[----:B------:R-:W-:Y:S05]  /*bfd0*/  BRA `(.L_x_148) ;  /* 0xffffff6800787947 */ /* 0x000fea000383ffff */
.L_x_46:
[----:B------:R-:W-:-:S07]  /*bfe0*/  MOV R0, UR5 ;  /* 0x0000000500007c02 */ /* 0x000fce0008000f00 */
.L_x_149:
[----:B-1----:R1:W2:Y:S02]  /*bff0*/  SYNCS.PHASECHK.TRANS64.TRYWAIT P0, [R0+URZ], R3 ;  /* 0x00000003000075a7 */ /* 0x0022a400080011ff */
[----:B--2---:R-:W-:Y:S05]  /*c000*/  @!P0 NANOSLEEP.SYNCS 0x989680 ;  /* 0x009896800000895d */ /* 0x004fea0003900000 */
[----:B------:R-:W2:Y:S02]  /*c010*/  @!P0 SYNCS.PHASECHK.TRANS64 P0, [R0+URZ], R3 ;  /* 0x00000003000085a7 */ /* 0x000ea400080010ff */
[----:B--2---:R-:W-:Y:S05]  /*c020*/  @!P0 BRA `(.L_x_149) ;  /* 0xfffffffc00f08947 */ /* 0x004fea000383ffff */
[----:B------:R-:W-:Y:S05]  /*c030*/  BRA `(.L_x_150) ;  /* 0xffffff6800847947 */ /* 0x000fea000383ffff */
.L_x_47:
[----:B------:R-:W-:-:S07]  /*c040*/  MOV R0, UR5 ;  /* 0x0000000500007c02 */ /* 0x000fce0008000f00 */
.L_x_151:
[----:B-1----:R1:W2:Y:S02]  /*c050*/  SYNCS.PHASECHK.TRANS64.TRYWAIT P0, [R0+URZ], R3 ;  /* 0x00000003000075a7 */ /* 0x0022a400080011ff */
[----:B--2---:R-:W-:Y:S05]  /*c060*/  @!P0 NANOSLEEP.SYNCS 0x989680 ;  /* 0x009896800000895d */ /* 0x004fea0003900000 */
[----:B------:R-:W2:Y:S02]  /*c070*/  @!P0 SYNCS.PHASECHK.TRANS64 P0, [R0+URZ], R3 ;  /* 0x00000003000085a7 */ /* 0x000ea400080010ff */
[----:B--2---:R-:W-:Y:S05]  /*c080*/  @!P0 BRA `(.L_x_151) ;  /* 0xfffffffc00f08947 */ /* 0x004fea000383ffff */
[----:B------:R-:W-:Y:S05]  /*c090*/  BRA `(.L_x_152) ;  /* 0xffffff6800907947 */ /* 0x000fea000383ffff */
.L_x_48:
[----:B------:R-:W-:-:S07]  /*c0a0*/  MOV R0, UR5 ;  /* 0x0000000500007c02 */ /* 0x000fce0008000f00 */
.L_x_153:
[----:B-1----:R1:W2:Y:S02]  /*c0b0*/  SYNCS.PHASECHK.TRANS64.TRYWAIT P0, [R0+URZ], R3 ;  /* 0x00000003000075a7 */ /* 0x0022a400080011ff */
[----:B--2---:R-:W-:Y:S05]  /*c0c0*/  @!P0 NANOSLEEP.SYNCS 0x989680 ;  /* 0x009896800000895d */ /* 0x004fea0003900000 */
[----:B------:R-:W2:Y:S02]  /*c0d0*/  @!P0 SYNCS.PHASECHK.TRANS64 P0, [R0+URZ], R3 ;  /* 0x00000003000085a7 */ /* 0x000ea400080010ff */
[----:B--2---:R-:W-:Y:S05]  /*c0e0*/  @!P0 BRA `(.L_x_153) ;  /* 0xfffffffc00f08947 */ /* 0x004fea000383ffff */
[----:B------:R-:W-:Y:S05]  /*c0f0*/  BRA `(.L_x_154) ;  /* 0xffffff68009c7947 */ /* 0x000fea000383ffff */
.L_x_49:
[----:B------:R-:W-:-:S07]  /*c100*/  MOV R0, UR5 ;  /* 0x0000000500007c02 */ /* 0x000fce0008000f00 */
.L_x_155:
[----:B-1----:R1:W2:Y:S02]  /*c110*/  SYNCS.PHASECHK.TRANS64.TRYWAIT P0, [R0+URZ], R3 ;  /* 0x00000003000075a7 */ /* 0x0022a400080011ff */
[----:B--2---:R-:W-:Y:S05]  /*c120*/  @!P0 NANOSLEEP.SYNCS 0x989680 ;  /* 0x009896800000895d */ /* 0x004fea0003900000 */
[----:B------:R-:W2:Y:S02]  /*c130*/  @!P0 SYNCS.PHASECHK.TRANS64 P0, [R0+URZ], R3 ;  /* 0x00000003000085a7 */ /* 0x000ea400080010ff */
[----:B--2---:R-:W-:Y:S05]  /*c140*/  @!P0 BRA `(.L_x_155) ;  /* 0xfffffffc00f08947 */ /* 0x004fea000383ffff */
[----:B------:R-:W-:Y:S05]  /*c150*/  BRA `(.L_x_156) ;  /* 0xffffff6800a87947 */ /* 0x000fea000383ffff */
.L_x_50:
[----:B------:R-:W-:-:S07]  /*c160*/  MOV R0, UR5 ;  /* 0x0000000500007c02 */ /* 0x000fce0008000f00 */
.L_x_157:
[----:B-1----:R1:W2:Y:S02]  /*c170*/  SYNCS.PHASECHK.TRANS64.TRYWAIT P0, [R0+URZ], R3 ;  /* 0x00000003000075a7 */ /* 0x0022a400080011ff */
[----:B--2---:R-:W-:Y:S05]  /*c180*/  @!P0 NANOSLEEP.SYNCS 0x989680 ;  /* 0x009896800000895d */ /* 0x004fea0003900000 */
[----:B------:R-:W2:Y:S02]  /*c190*/  @!P0 SYNCS.PHASECHK.TRANS64 P0, [R0+URZ], R3 ;  /* 0x00000003000085a7 */ /* 0x000ea400080010ff */
[----:B--2---:R-:W-:Y:S05]  /*c1a0*/  @!P0 BRA `(.L_x_157) ;  /* 0xfffffffc00f08947 */ /* 0x004fea000383ffff */
[----:B------:R-:W-:Y:S05]  /*c1b0*/  BRA `(.L_x_158) ;  /* 0xffffff6800b47947 */ /* 0x000fea000383ffff */
.L_x_51:
[----:B------:R-:W-:-:S07]  /*c1c0*/  MOV R0, UR5 ;  /* 0x0000000500007c02 */ /* 0x000fce0008000f00 */
.L_x_159:
[----:B-1----:R1:W2:Y:S02]  /*c1d0*/  SYNCS.PHASECHK.TRANS64.TRYWAIT P0, [R0+URZ], R3 ;  /* 0x00000003000075a7 */ /* 0x0022a400080011ff */
[----:B--2---:R-:W-:Y:S05]  /*c1e0*/  @!P0 NANOSLEEP.SYNCS 0x989680 ;  /* 0x009896800000895d */ /* 0x004fea0003900000 */
[----:B------:R-:W2:Y:S02]  /*c1f0*/  @!P0 SYNCS.PHASECHK.TRANS64 P0, [R0+URZ], R3 ;  /* 0x00000003000085a7 */ /* 0x000ea400080010ff */
[----:B--2---:R-:W-:Y:S05]  /*c200*/  @!P0 BRA `(.L_x_159) ;  /* 0xfffffffc00f08947 */ /* 0x004fea000383ffff */
[----:B------:R-:W-:Y:S05]  /*c210*/  BRA `(.L_x_160) ;  /* 0xffffff6800c07947 */ /* 0x000fea000383ffff */
.L_x_52:
[----:B------:R-:W-:-:S07]  /*c220*/  MOV R0, UR5 ;  /* 0x0000000500007c02 */ /* 0x000fce0008000f00 */
.L_x_161:
[----:B-1----:R1:W2:Y:S02]  /*c230*/  SYNCS.PHASECHK.TRANS64.TRYWAIT P0, [R0+URZ], R3 ;  /* 0x00000003000075a7 */ /* 0x0022a400080011ff */
[----:B--2---:R-:W-:Y:S05]  /*c240*/  @!P0 NANOSLEEP.SYNCS 0x989680 ;  /* 0x009896800000895d */ /* 0x004fea0003900000 */
[----:B------:R-:W2:Y:S02]  /*c250*/  @!P0 SYNCS.PHASECHK.TRANS64 P0, [R0+URZ], R3 ;  /* 0x00000003000085a7 */ /* 0x000ea400080010ff */
[----:B--2---:R-:W-:Y:S05]  /*c260*/  @!P0 BRA `(.L_x_161) ;  /* 0xfffffffc00f08947 */ /* 0x004fea000383ffff */
[----:B------:R-:W-:Y:S05]  /*c270*/  BRA `(.L_x_162) ;  /* 0xffffff6800cc7947 */ /* 0x000fea000383ffff */
.L_x_53:
[----:B------:R-:W-:-:S07]  /*c280*/  MOV R0, UR5 ;  /* 0x0000000500007c02 */ /* 0x000fce0008000f00 */
.L_x_163:
[----:B-1----:R1:W2:Y:S02]  /*c290*/  SYNCS.PHASECHK.TRANS64.TRYWAIT P0, [R0+URZ], R3 ;  /* 0x00000003000075a7 */ /* 0x0022a400080011ff */
[----:B--2---:R-:W-:Y:S05]  /*c2a0*/  @!P0 NANOSLEEP.SYNCS 0x989680 ;  /* 0x009896800000895d */ /* 0x004fea0003900000 */
[----:B------:R-:W2:Y:S02]  /*c2b0*/  @!P0 SYNCS.PHASECHK.TRANS64 P0, [R0+URZ], R3 ;  /* 0x00000003000085a7 */ /* 0x000ea400080010ff */
[----:B--2---:R-:W-:Y:S05]  /*c2c0*/  @!P0 BRA `(.L_x_163) ;  /* 0xfffffffc00f08947 */ /* 0x004fea000383ffff */
[----:B------:R-:W-:Y:S05]  /*c2d0*/  BRA `(.L_x_164) ;  /* 0xffffff6800d87947 */ /* 0x000fea000383ffff */
.L_x_54:
[----:B------:R-:W-:-:S07]  /*c2e0*/  MOV R0, UR5 ;  /* 0x0000000500007c02 */ /* 0x000fce0008000f00 */
.L_x_165:
[----:B-1----:R1:W2:Y:S02]  /*c2f0*/  SYNCS.PHASECHK.TRANS64.TRYWAIT P0, [R0+URZ], R3 ;  /* 0x00000003000075a7 */ /* 0x0022a400080011ff */
[----:B--2---:R-:W-:Y:S05]  /*c300*/  @!P0 NANOSLEEP.SYNCS 0x989680 ;  /* 0x009896800000895d */ /* 0x004fea0003900000 */
[----:B------:R-:W2:Y:S02]  /*c310*/  @!P0 SYNCS.PHASECHK.TRANS64 P0, [R0+URZ], R3 ;  /* 0x00000003000085a7 */ /* 0x000ea400080010ff */
[----:B--2---:R-:W-:Y:S05]  /*c320*/  @!P0 BRA `(.L_x_165) ;  /* 0xfffffffc00f08947 */ /* 0x004fea000383ffff */
[----:B------:R-:W-:Y:S05]  /*c330*/  BRA `(.L_x_166) ;  /* 0xffffff6800e47947 */ /* 0x000fea000383ffff */
.L_x_55:
[----:B------:R-:W-:-:S07]  /*c340*/  MOV R0, UR5 ;  /* 0x0000000500007c02 */ /* 0x000fce0008000f00 */
.L_x_167:
[----:B-1----:R1:W2:Y:S02]  /*c350*/  SYNCS.PHASECHK.TRANS64.TRYWAIT P0, [R0+URZ], R3 ;  /* 0x00000003000075a7 */ /* 0x0022a400080011ff */
[----:B--2---:R-:W-:Y:S05]  /*c360*/  @!P0 NANOSLEEP.SYNCS 0x989680 ;  /* 0x009896800000895d */ /* 0x004fea0003900000 */
[----:B------:R-:W2:Y:S02]  /*c370*/  @!P0 SYNCS.PHASECHK.TRANS64 P0, [R0+URZ], R3 ;  /* 0x00000003000085a7 */ /* 0x000ea400080010ff */
[----:B--2---:R-:W-:Y:S05]  /*c380*/  @!P0 BRA `(.L_x_167) ;  /* 0xfffffffc00f08947 */ /* 0x004fea000383ffff */
[----:B------:R-:W-:Y:S05]  /*c390*/  BRA `(.L_x_168) ;  /* 0xffffff6800f07947 */ /* 0x000fea000383ffff */
.L_x_56:
[----:B------:R-:W-:-:S07]  /*c3a0*/  MOV R0, UR5 ;  /* 0x0000000500007c02 */ /* 0x000fce0008000f00 */
.L_x_169:
[----:B-1----:R1:W2:Y:S02]  /*c3b0*/  SYNCS.PHASECHK.TRANS64.TRYWAIT P0, [R0+URZ], R3 ;  /* 0x00000003000075a7 */ /* 0x0022a400080011ff */
[----:B--2---:R-:W-:Y:S05]  /*c3c0*/  @!P0 NANOSLEEP.SYNCS 0x989680 ;  /* 0x009896800000895d */ /* 0x004fea0003900000 */
[----:B------:R-:W2:Y:S02]  /*c3d0*/  @!P0 SYNCS.PHASECHK.TRANS64 P0, [R0+URZ], R3 ;  /* 0x00000003000085a7 */ /* 0x000ea400080010ff */
[----:B--2---:R-:W-:Y:S05]  /*c3e0*/  @!P0 BRA `(.L_x_169) ;  /* 0xfffffffc00f08947 */ /* 0x004fea000383ffff */
[----:B------:R-:W-:Y:S05]  /*c3f0*/  BRA `(.L_x_170) ;  /* 0xffffff6800fc7947 */ /* 0x000fea000383ffff */
.L_x_59:
[----:B-1----:R1:W2:Y:S02]  /*c400*/  SYNCS.PHASECHK.TRANS64.TRYWAIT P0, [R2+URZ+0x170], R5 ;  /* 0x00017005020075a7 */ /* 0x0022a400080011ff */
[----:B--2---:R-:W-:Y:S05]  /*c410*/  @!P0 NANOSLEEP.SYNCS 0x989680 ;  /* 0x009896800000895d */ /* 0x004fea0003900000 */
[----:B------:R-:W2:Y:S02]  /*c420*/  @!P0 SYNCS.PHASECHK.TRANS64 P0, [R2+URZ+0x170], R5 ;  /* 0x00017005020085a7 */ /* 0x000ea400080010ff */
[----:B--2---:R-:W-:Y:S05]  /*c430*/  @!P0 BRA `(.L_x_59) ;  /* 0xfffffffc00f08947 */ /* 0x004fea000383ffff */
[----:B------:R-:W-:Y:S05]  /*c440*/  BRA `(.L_x_171) ;  /* 0xffffff6c00587947 */ /* 0x000fea000383ffff */
.L_x_60:
[----:B------:R-:W-:-:S07]  /*c450*/  MOV R2, UR4 ;  /* 0x0000000400027c02 */ /* 0x000fce0008000f00 */
.L_x_172:
[----:B-1----:R1:W2:Y:S02]  /*c460*/  SYNCS.PHASECHK.TRANS64.TRYWAIT P0, [R2+URZ+0x140], R5 ;  /* 0x00014005020075a7 */ /* 0x0022a400080011ff */
[----:B--2---:R-:W-:Y:S05]  /*c470*/  @!P0 NANOSLEEP.SYNCS 0x989680 ;  /* 0x009896800000895d */ /* 0x004fea0003900000 */
[----:B------:R-:W2:Y:S02]  /*c480*/  @!P0 SYNCS.PHASECHK.TRANS64 P0, [R2+URZ+0x140], R5 ;  /* 0x00014005020085a7 */ /* 0x000ea400080010ff */
[----:B--2---:R-:W-:Y:S05]  /*c490*/  @!P0 BRA `(.L_x_172) ;  /* 0xfffffffc00f08947 */ /* 0x004fea000383ffff */
[----:B------:R-:W-:Y:S05]  /*c4a0*/  BRA `(.L_x_173) ;  /* 0xffffff6c00687947 */ /* 0x000fea000383ffff */
.L_x_61:
[----:B-1----:R1:W2:Y:S02]  /*c4b0*/  SYNCS.PHASECHK.TRANS64.TRYWAIT P1, [R2+URZ+0x130], R5 ;  /* 0x00013005020075a7 */ /* 0x0022a400080211ff */
[----:B--2---:R-:W-:Y:S05]  /*c4c0*/  @!P1 NANOSLEEP.SYNCS 0x989680 ;  /* 0x009896800000995d */ /* 0x004fea0003900000 */
[----:B------:R-:W2:Y:S02]  /*c4d0*/  @!P1 SYNCS.PHASECHK.TRANS64 P1, [R2+URZ+0x130], R5 ;  /* 0x00013005020095a7 */ /* 0x000ea400080210ff */
[----:B--2---:R-:W-:Y:S05]  /*c4e0*/  @!P1 BRA `(.L_x_61) ;  /* 0xfffffffc00f09947 */ /* 0x004fea000383ffff */
[----:B------:R-:W-:Y:S05]  /*c4f0*/  BRA `(.L_x_174) ;  /* 0xffffff6c00987947 */ /* 0x000fea000383ffff */
.L_x_64:
[----:B------:R-:W-:-:S07]  /*c500*/  MOV R0, UR4 ;  /* 0x0000000400007c02 */ /* 0x000fce0008000f00 */
.L_x_175:
[----:B-1----:R1:W2:Y:S02]  /*c510*/  SYNCS.PHASECHK.TRANS64.TRYWAIT P0, [R0+URZ+0x140], R3 ;  /* 0x00014003000075a7 */ /* 0x0022a400080011ff */
[----:B--2---:R-:W-:Y:S05]  /*c520*/  @!P0 NANOSLEEP.SYNCS 0x989680 ;  /* 0x009896800000895d */ /* 0x004fea0003900000 */
[----:B------:R-:W2:Y:S02]  /*c530*/  @!P0 SYNCS.PHASECHK.TRANS64 P0, [R0+URZ+0x140], R3 ;  /* 0x00014003000085a7 */ /* 0x000ea400080010ff */
[----:B--2---:R-:W-:Y:S05]  /*c540*/  @!P0 BRA `(.L_x_175) ;  /* 0xfffffffc00f08947 */ /* 0x004fea000383ffff */
[----:B------:R-:W-:Y:S05]  /*c550*/  BRA `(.L_x_63) ;  /* 0xffffff6c00ec7947 */ /* 0x000fea000383ffff */
.L_x_71:
[----:B-1----:R1:W2:Y:S02]  /*c560*/  SYNCS.PHASECHK.TRANS64.TRYWAIT P1, [R0+URZ+0x130], R5 ;  /* 0x00013005000075a7 */ /* 0x0022a400080211ff */
[----:B--2---:R-:W-:Y:S05]  /*c570*/  @!P1 NANOSLEEP.SYNCS 0x989680 ;  /* 0x009896800000995d */ /* 0x004fea0003900000 */
[----:B------:R-:W2:Y:S02]  /*c580*/  @!P1 SYNCS.PHASECHK.TRANS64 P1, [R0+URZ+0x130], R5 ;  /* 0x00013005000095a7 */ /* 0x000ea400080210ff */
[----:B--2---:R-:W-:Y:S05]  /*c590*/  @!P1 BRA `(.L_x_71) ;  /* 0xfffffffc00f09947 */ /* 0x004fea000383ffff */
[----:B------:R-:W-:Y:S05]  /*c5a0*/  BRA `(.L_x_176) ;  /* 0xffffff7400487947 */ /* 0x000fea000383ffff */
.L_x_72:
[----:B------:R-:W-:-:S07]  /*c5b0*/  MOV R3, UR18 ;  /* 0x0000001200037c02 */ /* 0x000fce0008000f00 */
.L_x_177:
[----:B-1----:R1:W2:Y:S02]  /*c5c0*/  SYNCS.PHASECHK.TRANS64.TRYWAIT P0, [R3+URZ+0x160], R0 ;  /* 0x00016000030075a7 */ /* 0x0022a400080011ff */
[----:B--2---:R-:W-:Y:S05]  /*c5d0*/  @!P0 NANOSLEEP.SYNCS 0x989680 ;  /* 0x009896800000895d */ /* 0x004fea0003900000 */
[----:B------:R-:W2:Y:S02]  /*c5e0*/  @!P0 SYNCS.PHASECHK.TRANS64 P0, [R3+URZ+0x160], R0 ;  /* 0x00016000030085a7 */ /* 0x000ea400080010ff */
[----:B--2---:R-:W-:Y:S05]  /*c5f0*/  @!P0 BRA `(.L_x_177) ;  /* 0xfffffffc00f08947 */ /* 0x004fea000383ffff */
[----:B------:R-:W-:Y:S05]  /*c600*/  BRA `(.L_x_178) ;  /* 0xffffff74007c7947 */ /* 0x000fea000383ffff */
.L_x_75:
[----:B------:R-:W-:Y:S07]  /*c610*/  MOV R0, UR6 ;  /* 0x0000000600007c02 */ /* 0x000fee0008000f00 */
.L_x_179:
[----:B-1----:R1:W2:Y:S02]  /*c620*/  SYNCS.PHASECHK.TRANS64.TRYWAIT P0, [R0+URZ], R3 ;  /* 0x00000003000075a7 */ /* 0x0022a400080011ff */
[----:B--2---:R-:W-:Y:S05]  /*c630*/  @!P0 NANOSLEEP.SYNCS 0x989680 ;  /* 0x009896800000895d */ /* 0x004fea0003900000 */
[----:B------:R-:W2:Y:S02]  /*c640*/  @!P0 SYNCS.PHASECHK.TRANS64 P0, [R0+URZ], R3 ;  /* 0x00000003000085a7 */ /* 0x000ea400080010ff */
[----:B--2---:R-:W-:Y:S05]  /*c650*/  @!P0 BRA `(.L_x_179) ;  /* 0xfffffffc00f08947 */ /* 0x004fea000383ffff */
[----:B------:R-:W-:Y:S05]  /*c660*/  BRA `(.L_x_74) ;  /* 0xffffff74009c7947 */ /* 0x000fea000383ffff */
.L_x_78:
[----:B------:R-:W-:-:S07]  /*c670*/  MOV R0, UR4 ;  /* 0x0000000400007c02 */ /* 0x000fce0008000f00 */
.L_x_180:
[----:B--2---:R2:W4:Y:S02]  /*c680*/  SYNCS.PHASECHK.TRANS64.TRYWAIT P0, [R0+URZ], R3 ;  /* 0x00000003000075a7 */ /* 0x00452400080011ff */
[----:B----4-:R-:W-:Y:S05]  /*c690*/  @!P0 NANOSLEEP.SYNCS 0x989680 ;  /* 0x009896800000895d */ /* 0x010fea0003900000 */
[----:B------:R-:W4:Y:S02]  /*c6a0*/  @!P0 SYNCS.PHASECHK.TRANS64 P0, [R0+URZ], R3 ;  /* 0x00000003000085a7 */ /* 0x000f2400080010ff */
[----:B----4-:R-:W-:Y:S05]  /*c6b0*/  @!P0 BRA `(.L_x_180) ;  /* 0xfffffffc00f08947 */ /* 0x010fea000383ffff */
[----:B------:R-:W-:Y:S05]  /*c6c0*/  BRA `(.L_x_181) ;  /* 0xffffff78003c7947 */ /* 0x000fea000383ffff */
.L_x_79:
[----:B------:R-:W-:-:S07]  /*c6d0*/  MOV R0, UR4 ;  /* 0x0000000400007c02 */ /* 0x000fce0008000f00 */
.L_x_182:
[----:B-1----:R1:W2:Y:S02]  /*c6e0*/  SYNCS.PHASECHK.TRANS64.TRYWAIT P0, [R0+URZ], R3 ;  /* 0x00000003000075a7 */ /* 0x0022a400080011ff */
[----:B--2---:R-:W-:Y:S05]  /*c6f0*/  @!P0 NANOSLEEP.SYNCS 0x989680 ;  /* 0x009896800000895d */ /* 0x004fea0003900000 */
[----:B------:R-:W2:Y:S02]  /*c700*/  @!P0 SYNCS.PHASECHK.TRANS64 P0, [R0+URZ], R3 ;  /* 0x00000003000085a7 */ /* 0x000ea400080010ff */
[----:B--2---:R-:W-:Y:S05]  /*c710*/  @!P0 BRA `(.L_x_182) ;  /* 0xfffffffc00f08947 */ /* 0x004fea000383ffff */
[----:B------:R-:W-:Y:S05]  /*c720*/  BRA `(.L_x_183) ;  /* 0xffffff7800487947 */ /* 0x000fea000383ffff */
.L_x_84:
[----:B--2---:R2:W3:Y:S02]  /*c730*/  SYNCS.PHASECHK.TRANS64.TRYWAIT P0, [R12+URZ+0x130], R9 ;  /* 0x000130090c0075a7 */ /* 0x0044e400080011ff */
[----:B---3--:R-:W-:Y:S05]  /*c740*/  @!P0 NANOSLEEP.SYNCS 0x989680 ;  /* 0x009896800000895d */ /* 0x008fea0003900000 */
[----:B------:R-:W3:Y:S02]  /*c750*/  @!P0 SYNCS.PHASECHK.TRANS64 P0, [R12+URZ+0x130], R9 ;  /* 0x000130090c0085a7 */ /* 0x000ee400080010ff */
[----:B---3--:R-:W-:Y:S05]  /*c760*/  @!P0 BRA `(.L_x_84) ;  /* 0xfffffffc00f08947 */ /* 0x008fea000383ffff */
[----:B------:R-:W-:Y:S05]  /*c770*/  BRA `(.L_x_184) ;  /* 0xffffff7c00687947 */ /* 0x000fea000383ffff */
.L_x_87:
[----:B------:R-:W-:Y:S07]  /*c780*/  MOV R0, UR21 ;  /* 0x0000001500007c02 */ /* 0x000fee0008000f00 */
.L_x_185:
[----:B--2---:R2:W3:Y:S02]  /*c790*/  SYNCS.PHASECHK.TRANS64.TRYWAIT P2, [R0+URZ+0x128], R11 ;  /* 0x0001280b000075a7 */ /* 0x0044e400080411ff */
[----:B---3--:R-:W-:Y:S05]  /*c7a0*/  @!P2 NANOSLEEP.SYNCS 0x989680 ;  /* 0x009896800000a95d */ /* 0x008fea0003900000 */
[----:B------:R-:W3:Y:S02]  /*c7b0*/  @!P2 SYNCS.PHASECHK.TRANS64 P2, [R0+URZ+0x128], R11 ;  /* 0x0001280b0000a5a7 */ /* 0x000ee400080410ff */
[----:B---3--:R-:W-:Y:S05]  /*c7c0*/  @!P2 BRA `(.L_x_185) ;  /* 0xfffffffc00f0a947 */ /* 0x008fea000383ffff */
[----:B------:R-:W-:Y:S05]  /*c7d0*/  BRA `(.L_x_86) ;  /* 0xffffff8000d07947 */ /* 0x000fea000383ffff */
.L_x_90:
[----:B--2---:R-:W-:Y:S07]  /*c7e0*/  MOV R0, UR21 ;  /* 0x0000001500007c02 */ /* 0x004fee0008000f00 */
.L_x_186:
[----:B--2---:R2:W3:Y:S02]  /*c7f0*/  SYNCS.PHASECHK.TRANS64.TRYWAIT P0, [R0+URZ+0x100], R9 ;  /* 0x00010009000075a7 */ /* 0x0044e400080011ff */
[----:B---3--:R-:W-:Y:S05]  /*c800*/  @!P0 NANOSLEEP.SYNCS 0x989680 ;  /* 0x009896800000895d */ /* 0x008fea0003900000 */
[----:B------:R-:W3:Y:S02]  /*c810*/  @!P0 SYNCS.PHASECHK.TRANS64 P0, [R0+URZ+0x100], R9 ;  /* 0x00010009000085a7 */ /* 0x000ee400080010ff */
[----:B---3--:R-:W-:Y:S05]  /*c820*/  @!P0 BRA `(.L_x_186) ;  /* 0xfffffffc00f08947 */ /* 0x008fea000383ffff */
[----:B------:R-:W-:Y:S05]  /*c830*/  BRA `(.L_x_187) ;  /* 0xffffff84002c7947 */ /* 0x000fea000383ffff */
.L_x_91:
[----:B------:R-:W-:Y:S07]  /*c840*/  MOV R0, UR21 ;  /* 0x0000001500007c02 */ /* 0x000fee0008000f00 */
.L_x_188:
[----:B--2---:R2:W3:Y:S02]  /*c850*/  SYNCS.PHASECHK.TRANS64.TRYWAIT P0, [R0+URZ+0x108], R9 ;  /* 0x00010809000075a7 */ /* 0x0044e400080011ff */
[----:B---3--:R-:W-:Y:S05]  /*c860*/  @!P0 NANOSLEEP.SYNCS 0x989680 ;  /* 0x009896800000895d */ /* 0x008fea0003900000 */
[----:B------:R-:W3:Y:S02]  /*c870*/  @!P0 SYNCS.PHASECHK.TRANS64 P0, [R0+URZ+0x108], R9 ;  /* 0x00010809000085a7 */ /* 0x000ee400080010ff */
[----:B---3--:R-:W-:Y:S05]  /*c880*/  @!P0 BRA `(.L_x_188) ;  /* 0xfffffffc00f08947 */ /* 0x008fea000383ffff */
[----:B------:R-:W-:Y:S05]  /*c890*/  BRA `(.L_x_189) ;  /* 0xffffff8400687947 */ /* 0x000fea000383ffff */
.L_x_92:
[----:B------:R-:W-:Y:S07]  /*c8a0*/  MOV R0, UR21 ;  /* 0x0000001500007c02 */ /* 0x000fee0008000f00 */
.L_x_190:
[----:B--2---:R2:W3:Y:S02]  /*c8b0*/  SYNCS.PHASECHK.TRANS64.TRYWAIT P0, [R0+URZ+0x110], R9 ;  /* 0x00011009000075a7 */ /* 0x0044e400080011ff */
[----:B---3--:R-:W-:Y:S05]  /*c8c0*/  @!P0 NANOSLEEP.SYNCS 0x989680 ;  /* 0x009896800000895d */ /* 0x008fea0003900000 */
[----:B------:R-:W3:Y:S02]  /*c8d0*/  @!P0 SYNCS.PHASECHK.TRANS64 P0, [R0+URZ+0x110], R9 ;  /* 0x00011009000085a7 */ /* 0x000ee400080010ff */
[----:B---3--:R-:W-:Y:S05]  /*c8e0*/  @!P0 BRA `(.L_x_190) ;  /* 0xfffffffc00f08947 */ /* 0x008fea000383ffff */
[----:B------:R-:W-:Y:S05]  /*c8f0*/  BRA `(.L_x_191) ;  /* 0xffffff8400b07947 */ /* 0x000fea000383ffff */
.L_x_93:
[----:B------:R-:W-:Y:S07]  /*c900*/  MOV R0, UR21 ;  /* 0x0000001500007c02 */ /* 0x000fee0008000f00 */
.L_x_192:
[----:B--2---:R2:W3:Y:S02]  /*c910*/  SYNCS.PHASECHK.TRANS64.TRYWAIT P0, [R0+URZ+0x118], R9 ;  /* 0x00011809000075a7 */ /* 0x0044e400080011ff */
[----:B---3--:R-:W-:Y:S05]  /*c920*/  @!P0 NANOSLEEP.SYNCS 0x989680 ;  /* 0x009896800000895d */ /* 0x008fea0003900000 */
[----:B------:R-:W3:Y:S02]  /*c930*/  @!P0 SYNCS.PHASECHK.TRANS64 P0, [R0+URZ+0x118], R9 ;  /* 0x00011809000085a7 */ /* 0x000ee400080010ff */
[----:B---3--:R-:W-:Y:S05]  /*c940*/  @!P0 BRA `(.L_x_192) ;  /* 0xfffffffc00f08947 */ /* 0x008fea000383ffff */
[----:B------:R-:W-:Y:S05]  /*c950*/  BRA `(.L_x_193) ;  /* 0xffffff8400f47947 */ /* 0x000fea000383ffff */
.L_x_95:
[----:B------:R-:W-:-:S07]  /*c960*/  MOV R0, UR21 ;  /* 0x0000001500007c02 */ /* 0x000fce0008000f00 */
.L_x_194:
[----:B---3--:R3:W4:Y:S02]  /*c970*/  SYNCS.PHASECHK.TRANS64.TRYWAIT P0, [R0+URZ+0x100], R3 ;  /* 0x00010003000075a7 */ /* 0x00872400080011ff */
[----:B----4-:R-:W-:Y:S05]  /*c980*/  @!P0 NANOSLEEP.SYNCS 0x989680 ;  /* 0x009896800000895d */ /* 0x010fea0003900000 */
[----:B------:R-:W4:Y:S02]  /*c990*/  @!P0 SYNCS.PHASECHK.TRANS64 P0, [R0+URZ+0x100], R3 ;  /* 0x00010003000085a7 */ /* 0x000f2400080010ff */
[----:B----4-:R-:W-:Y:S05]  /*c9a0*/  @!P0 BRA `(.L_x_194) ;  /* 0xfffffffc00f08947 */ /* 0x010fea000383ffff */
[----:B------:R-:W-:Y:S05]  /*c9b0*/  BRA `(.L_x_195) ;  /* 0xffffff88006c7947 */ /* 0x000fea000383ffff */
.L_x_96:
[----:B---3--:R-:W-:-:S07]  /*c9c0*/  MOV R0, UR21 ;  /* 0x0000001500007c02 */ /* 0x008fce0008000f00 */
.L_x_196:
[----:B---3--:R3:W4:Y:S02]  /*c9d0*/  SYNCS.PHASECHK.TRANS64.TRYWAIT P0, [R0+URZ+0x108], R3 ;  /* 0x00010803000075a7 */ /* 0x00872400080011ff */
[----:B----4-:R-:W-:Y:S05]  /*c9e0*/  @!P0 NANOSLEEP.SYNCS 0x989680 ;  /* 0x009896800000895d */ /* 0x010fea0003900000 */
[----:B------:R-:W4:Y:S02]  /*c9f0*/  @!P0 SYNCS.PHASECHK.TRANS64 P0, [R0+URZ+0x108], R3 ;  /* 0x00010803000085a7 */ /* 0x000f2400080010ff */
[----:B----4-:R-:W-:Y:S05]  /*ca00*/  @!P0 BRA `(.L_x_196) ;  /* 0xfffffffc00f08947 */ /* 0x010fea000383ffff */
[----:B------:R-:W-:Y:S05]  /*ca10*/  BRA `(.L_x_197) ;  /* 0xffffff88005c7947 */ /* 0x000fea000383ffff */
.L_x_97:
[----:B---3--:R-:W-:-:S07]  /*ca20*/  MOV R0, UR21 ;  /* 0x0000001500007c02 */ /* 0x008fce0008000f00 */
.L_x_198:
[----:B---3--:R3:W4:Y:S02]  /*ca30*/  SYNCS.PHASECHK.TRANS64.TRYWAIT P0, [R0+URZ+0x110], R3 ;  /* 0x00011003000075a7 */ /* 0x00872400080011ff */
[----:B----4-:R-:W-:Y:S05]  /*ca40*/  @!P0 NANOSLEEP.SYNCS 0x989680 ;  /* 0x009896800000895d */ /* 0x010fea0003900000 */
[----:B------:R-:W4:Y:S02]  /*ca50*/  @!P0 SYNCS.PHASECHK.TRANS64 P0, [R0+URZ+0x110], R3 ;  /* 0x00011003000085a7 */ /* 0x000f2400080010ff */
[----:B----4-:R-:W-:Y:S05]  /*ca60*/  @!P0 BRA `(.L_x_198) ;  /* 0xfffffffc00f08947 */ /* 0x010fea000383ffff */
[----:B------:R-:W-:Y:S05]  /*ca70*/  BRA `(.L_x_199) ;  /* 0xffffff88004c7947 */ /* 0x000fea000383ffff */
.L_x_99:
[----:B-1----:R1:W2:Y:S02]  /*ca80*/  SYNCS.PHASECHK.TRANS64.TRYWAIT P0, [R3+URZ+0x130], R0 ;  /* 0x00013000030075a7 */ /* 0x0022a400080011ff */
[----:B--2---:R-:W-:Y:S05]  /*ca90*/  @!P0 NANOSLEEP.SYNCS 0x989680 ;  /* 0x009896800000895d */ /* 0x004fea0003900000 */
[----:B------:R-:W2:Y:S02]  /*caa0*/  @!P0 SYNCS.PHASECHK.TRANS64 P0, [R3+URZ+0x130], R0 ;  /* 0x00013000030085a7 */ /* 0x000ea400080010ff */
[----:B--2---:R-:W-:Y:S05]  /*cab0*/  @!P0 BRA `(.L_x_99) ;  /* 0xfffffffc00f08947 */ /* 0x004fea000383ffff */
[----:B------:R-:W-:Y:S05]  /*cac0*/  BRA `(.L_x_200) ;  /* 0xffffff8c00107947 */ /* 0x000fea000383ffff */
.L_x_110:
[----:B-1----:R1:W2:Y:S02]  /*cad0*/  SYNCS.PHASECHK.TRANS64.TRYWAIT P1, [R3+URZ+0xe0], R0 ;  /* 0x0000e000030075a7 */ /* 0x0022a400080211ff */
[----:B--2---:R-:W-:Y:S05]  /*cae0*/  @!P1 NANOSLEEP.SYNCS 0x989680 ;  /* 0x009896800000995d */ /* 0x004fea0003900000 */
[----:B------:R-:W2:Y:S02]  /*caf0*/  @!P1 SYNCS.PHASECHK.TRANS64 P1, [R3+URZ+0xe0], R0 ;  /* 0x0000e000030095a7 */ /* 0x000ea400080210ff */
[----:B--2---:R-:W-:Y:S05]  /*cb00*/  @!P1 BRA `(.L_x_110) ;  /* 0xfffffffc00f09947 */ /* 0x004fea000383ffff */
[----:B------:R-:W-:Y:S05]  /*cb10*/  BRA `(.L_x_109) ;  /* 0xffffff9800947947 */ /* 0x000fea000383ffff */
.L_x_112:
[----:B-1----:R1:W4:Y:S02]  /*cb20*/  SYNCS.PHASECHK.TRANS64.TRYWAIT P0, [R78+URZ+0x150], R5 ;  /* 0x000150054e0075a7 */ /* 0x00232400080011ff */
[----:B----4-:R-:W-:Y:S05]  /*cb30*/  @!P0 NANOSLEEP.SYNCS 0x989680 ;  /* 0x009896800000895d */ /* 0x010fea0003900000 */
[----:B------:R-:W4:Y:S02]  /*cb40*/  @!P0 SYNCS.PHASECHK.TRANS64 P0, [R78+URZ+0x150], R5 ;  /* 0x000150054e0085a7 */ /* 0x000f2400080010ff */
[----:B----4-:R-:W-:Y:S05]  /*cb50*/  @!P0 BRA `(.L_x_112) ;  /* 0xfffffffc00f08947 */ /* 0x010fea000383ffff */
[----:B------:R-:W-:Y:S05]  /*cb60*/  BRA `(.L_x_111) ;  /* 0xffffff9800f07947 */ /* 0x000fea000383ffff */
.L_x_120:
[----:B--2---:R2:W3:Y:S02]  /*cb70*/  SYNCS.PHASECHK.TRANS64.TRYWAIT P0, [R116+URZ+0xe0], R3 ;  /* 0x0000e003740075a7 */ /* 0x0044e400080011ff */
[----:B---3--:R-:W-:Y:S05]  /*cb80*/  @!P0 NANOSLEEP.SYNCS 0x989680 ;  /* 0x009896800000895d */ /* 0x008fea0003900000 */
[----:B------:R-:W3:Y:S02]  /*cb90*/  @!P0 SYNCS.PHASECHK.TRANS64 P0, [R116+URZ+0xe0], R3 ;  /* 0x0000e003740085a7 */ /* 0x000ee400080010ff */
[----:B---3--:R-:W-:Y:S05]  /*cba0*/  @!P0 BRA `(.L_x_120) ;  /* 0xfffffffc00f08947 */ /* 0x008fea000383ffff */
[----:B------:R-:W-:Y:S05]  /*cbb0*/  BRA `(.L_x_119) ;  /* 0xffffffac00f47947 */ /* 0x000fea000383ffff */
.L_x_128:
[----:B--2---:R2:W3:Y:S02]  /*cbc0*/  SYNCS.PHASECHK.TRANS64.TRYWAIT P0, [R0+URZ+0xe0], R7 ;  /* 0x0000e007000075a7 */ /* 0x0044e400080011ff */
[----:B---3--:R-:W-:Y:S05]  /*cbd0*/  @!P0 NANOSLEEP.SYNCS 0x989680 ;  /* 0x009896800000895d */ /* 0x008fea0003900000 */
[----:B------:R-:W3:Y:S02]  /*cbe0*/  @!P0 SYNCS.PHASECHK.TRANS64 P0, [R0+URZ+0xe0], R7 ;  /* 0x0000e007000085a7 */ /* 0x000ee400080010ff */
[----:B---3--:R-:W-:Y:S05]  /*cbf0*/  @!P0 BRA `(.L_x_128) ;  /* 0xfffffffc00f08947 */ /* 0x008fea000383ffff */
[----:B------:R-:W-:Y:S05]  /*cc00*/  BRA `(.L_x_127) ;  /* 0xffffffc400487947 */ /* 0x000fea000383ffff */
.L_x_136:
[----:B--2---:R2:W3:Y:S02]  /*cc10*/  SYNCS.PHASECHK.TRANS64.TRYWAIT P0, [R0+URZ+0xe0], R5 ;  /* 0x0000e005000075a7 */ /* 0x0044e400080011ff */
[----:B---3--:R-:W-:Y:S05]  /*cc20*/  @!P0 NANOSLEEP.SYNCS 0x989680 ;  /* 0x009896800000895d */ /* 0x008fea0003900000 */
[----:B------:R-:W3:Y:S02]  /*cc30*/  @!P0 SYNCS.PHASECHK.TRANS64 P0, [R0+URZ+0xe0], R5 ;  /* 0x0000e005000085a7 */ /* 0x000ee400080010ff */
[----:B---3--:R-:W-:Y:S05]  /*cc40*/  @!P0 BRA `(.L_x_136) ;  /* 0xfffffffc00f08947 */ /* 0x008fea000383ffff */
[----:B------:R-:W-:Y:S05]  /*cc50*/  BRA `(.L_x_135) ;  /* 0xffffffd800a87947 */ /* 0x000fea000383ffff */
        .weak           $__internal_0_$__cuda_sm10x_tcgen05_guardrail_trap_col_being_dealloced_not_returned_by_alloc
        .type           $__internal_0_$__cuda_sm10x_tcgen05_guardrail_trap_col_being_dealloced_not_returned_by_alloc,@function
        .size           $__internal_0_$__cuda_sm10x_tcgen05_guardrail_trap_col_being_dealloced_not_returned_by_alloc,($__internal_1_$__cuda_sm10x_tcgen05_guardrail_trap_phase_invalid_during_alloc - $__internal_0_$__cuda_sm10x_tcgen05_guardrail_trap_col_being_dealloced_not_returned_by_alloc)
$__internal_0_$__cuda_sm10x_tcgen05_guardrail_trap_col_being_dealloced_not_returned_by_alloc:
[----:B------:R-:W-:Y:S05]  /*cc60*/  BPT.TRAP 0x1 ;  /* 0x000000040000795c */ /* 0x000fea0000300000 */
[----:B------:R-:W-:-:S04]  /*cc70*/  HFMA2 R3, -RZ, RZ, 0, 0 ;  /* 0x00000000ff037431 */ /* 0x000fc800000001ff */
[----:B------:R-:W-:Y:S05]  /*cc80*/  RET.REL.NODEC R2 `(_ZN7cutlass13device_kernelINS_4gemm6kernel13GemmUniversalIN4cute5tupleIJiiiiEEENS1_10collective13CollectiveMmaINS1_35MainloopSm100TmaUmmaWarpSpecializedILi14ELi2ELi2ENS5_IJNS4_1CILi1EEENSA_ILi4EEESB_EEEEENS5_IJNSA_ILi128EEENSA_ILi256EEENSA_ILi32EEEEEEaNS5_IJlSB_lEEEaSJ_NS4_8TiledMMAINS4_8MMA_AtomIJNS4_15SM100_MMA_S8_SSIaaiLi128ELi256ELNS4_4UMMA5MajorE0ELSO_0ELNSN_8SaturateE0EEEEEENS4_6LayoutINS5_IJSB_SB_SB_EEENS5_IJNSA_ILi0EEESU_SU_EEEEENS5_IJNS4_10UnderscoreESX_SX_EEEEENS4_23SM90_TMA_LOAD_MULTICASTENS4_14ComposedLayoutINS4_7SwizzleILi1ELi4ELi3EEENS4_18smem_ptr_flag_bitsILi8EEENSS_INS5_IJNSA_ILi8EEESH_EEENS5_IJSH_SB_EEEEEEEvNS4_8identityENS4_13SM90_TMA_LOADES1A_vS1B_EENS_8epilogue10collective18CollectiveEpilogueINS1E_23Sm100TmaWarpSpecializedILi4ELi2ELi64ELb0ELb0EEEJSI_NS5_IJNSS_ISF_SB_EENSS_INSA_ILi64EEESB_EEEEEaSJ_aSJ_NS1E_6fusion15FusionCallbacksIS1I_NS1N_17LinearCombinationIaiaiLNS_15FloatRoundStyleE2EEESI_S1M_JEEENS4_5SM1004TMEM4LOAD26SM100_TMEM_LOAD_32dp32b64xES1C_NS11_INS12_ILi2ELi4ELi3EEES15_NSS_INS5_IJS16_S1K_EEENS5_IJS1K_SB_EEEEEEENS4_39AutoVectorizingCopyWithAssumedAlignmentILi128EEENS4_14SM90_TMA_STOREES21_S23_S23_EEEvvEEEEvNT_6ParamsE) ;  /* 0xffffff3002dc7950 */ /* 0x000fea0003c3ffff */
        .weak           $__internal_1_$__cuda_sm10x_tcgen05_guardrail_trap_phase_invalid_during_alloc
        .type           $__internal_1_$__cuda_sm10x_tcgen05_guardrail_trap_phase_invalid_during_alloc,@function
        .size           $__internal_1_$__cuda_sm10x_tcgen05_guardrail_trap_phase_invalid_during_alloc,($__internal_2_$__cuda_sm10x_tcgen05_guardrail_trap_unallocated_columns_being_dealloced - $__internal_1_$__cuda_sm10x_tcgen05_guardrail_trap_phase_invalid_during_alloc)
$__internal_1_$__cuda_sm10x_tcgen05_guardrail_trap_phase_invalid_during_alloc:
[----:B------:R-:W-:Y:S05]  /*cc90*/  BPT.TRAP 0x1 ;  /* 0x000000040000795c */ /* 0x000fea0000300000 */
[----:B------:R-:W-:-:S04]  /*cca0*/  MOV R5, 0x0 ;  /* 0x0000000000057802 */ /* 0x000fc80000000f00 */
[----:B------:R-:W-:Y:S05]  /*ccb0*/  RET.REL.NODEC R4 `(_ZN7cutlass13device_kernelINS_4gemm6kernel13GemmUniversalIN4cute5tupleIJiiiiEEENS1_10collective13CollectiveMmaINS1_35MainloopSm100TmaUmmaWarpSpecializedILi14ELi2ELi2ENS5_IJNS4_1CILi1EEENSA_ILi4EEESB_EEEEENS5_IJNSA_ILi128EEENSA_ILi256EEENSA_ILi32EEEEEEaNS5_IJlSB_lEEEaSJ_NS4_8TiledMMAINS4_8MMA_AtomIJNS4_15SM100_MMA_S8_SSIaaiLi128ELi256ELNS4_4UMMA5MajorE0ELSO_0ELNSN_8SaturateE0EEEEEENS4_6LayoutINS5_IJSB_SB_SB_EEENS5_IJNSA_ILi0EEESU_SU_EEEEENS5_IJNS4_10UnderscoreESX_SX_EEEEENS4_23SM90_TMA_LOAD_MULTICASTENS4_14ComposedLayoutINS4_7SwizzleILi1ELi4ELi3EEENS4_18smem_ptr_flag_bitsILi8EEENSS_INS5_IJNSA_ILi8EEESH_EEENS5_IJSH_SB_EEEEEEEvNS4_8identityENS4_13SM90_TMA_LOADES1A_vS1B_EENS_8epilogue10collective18CollectiveEpilogueINS1E_23Sm100TmaWarpSpecializedILi4ELi2ELi64ELb0ELb0EEEJSI_NS5_IJNSS_ISF_SB_EENSS_INSA_ILi64EEESB_EEEEEaSJ_aSJ_NS1E_6fusion15FusionCallbacksIS1I_NS1N_17LinearCombinationIaiaiLNS_15FloatRoundStyleE2EEESI_S1M_JEEENS4_5SM1004TMEM4LOAD26SM100_TMEM_LOAD_32dp32b64xES1C_NS11_INS12_ILi2ELi4ELi3EEES15_NSS_INS5_IJS16_S1K_EEENS5_IJS1K_SB_EEEEEEENS4_39AutoVectorizingCopyWithAssumedAlignmentILi128EEENS4_14SM90_TMA_STOREES21_S23_S23_EEEvvEEEEvNT_6ParamsE) ;  /* 0xffffff3004d07950 */ /* 0x000fea0003c3ffff */
        .weak           $__internal_2_$__cuda_sm10x_tcgen05_guardrail_trap_unallocated_columns_being_dealloced
        .type           $__internal_2_$__cuda_sm10x_tcgen05_guardrail_trap_unallocated_columns_being_dealloced,@function
        .size           $__internal_2_$__cuda_sm10x_tcgen05_guardrail_trap_unallocated_columns_being_dealloced,(.L_x_202 - $__internal_2_$__cuda_sm10x_tcgen05_guardrail_trap_unallocated_columns_being_dealloced)
$__internal_2_$__cuda_sm10x_tcgen05_guardrail_trap_unallocated_columns_being_dealloced:
[----:B------:R-:W-:Y:S05]  /*ccc0*/  BPT.TRAP 0x1 ;  /* 0x000000040000795c */ /* 0x000fea0000300000 */
[----:B------:R-:W-:-:S04]  /*ccd0*/  HFMA2 R3, -RZ, RZ, 0, 0 ;  /* 0x00000000ff037431 */ /* 0x000fc800000001ff */
[----:B------:R-:W-:Y:S05]  /*cce0*/  RET.REL.NODEC R2 `(_ZN7cutlass13device_kernelINS_4gemm6kernel13GemmUniversalIN4cute5tupleIJiiiiEEENS1_10collective13CollectiveMmaINS1_35MainloopSm100TmaUmmaWarpSpecializedILi14ELi2ELi2ENS5_IJNS4_1CILi1EEENSA_ILi4EEESB_EEEEENS5_IJNSA_ILi128EEENSA_ILi256EEENSA_ILi32EEEEEEaNS5_IJlSB_lEEEaSJ_NS4_8TiledMMAINS4_8MMA_AtomIJNS4_15SM100_MMA_S8_SSIaaiLi128ELi256ELNS4_4UMMA5MajorE0ELSO_0ELNSN_8SaturateE0EEEEEENS4_6LayoutINS5_IJSB_SB_SB_EEENS5_IJNSA_ILi0EEESU_SU_EEEEENS5_IJNS4_10UnderscoreESX_SX_EEEEENS4_23SM90_TMA_LOAD_MULTICASTENS4_14ComposedLayoutINS4_7SwizzleILi1ELi4ELi3EEENS4_18smem_ptr_flag_bitsILi8EEENSS_INS5_IJNSA_ILi8EEESH_EEENS5_IJSH_SB_EEEEEEEvNS4_8identityENS4_13SM90_TMA_LOADES1A_vS1B_EENS_8epilogue10collective18CollectiveEpilogueINS1E_23Sm100TmaWarpSpecializedILi4ELi2ELi64ELb0ELb0EEEJSI_NS5_IJNSS_ISF_SB_EENSS_INSA_ILi64EEESB_EEEEEaSJ_aSJ_NS1E_6fusion15FusionCallbacksIS1I_NS1N_17LinearCombinationIaiaiLNS_15FloatRoundStyleE2EEESI_S1M_JEEENS4_5SM1004TMEM4LOAD26SM100_TMEM_LOAD_32dp32b64xES1C_NS11_INS12_ILi2ELi4ELi3EEES15_NSS_INS5_IJS16_S1K_EEENS5_IJS1K_SB_EEEEEEENS4_39AutoVectorizingCopyWithAssumedAlignmentILi128EEENS4_14SM90_TMA_STOREES21_S23_S23_EEEvvEEEEvNT_6ParamsE) ;  /* 0xffffff3002c47950 */ /* 0x000fea0003c3ffff */
.L_x_201:
[----:B------:R-:W-:-:S00]  /*ccf0*/  BRA `(.L_x_201) ;  /* 0xfffffffc00fc7947 */ /* 0x000fc0000383ffff */
[----:B------:R-:W-:-:S00]  /*cd00*/  NOP ;  /* 0x0000000000007918 */ /* 0x000fc00000000000 */
[----:B------:R-:W-:-:S00]  /*cd10*/  NOP ;  /* 0x0000000000007918 */ /* 0x000fc00000000000 */
[----:B------:R-:W-:-:S00]  /*cd20*/  NOP ;  /* 0x0000000000007918 */ /* 0x000fc00000000000 */
[----:B------:R-:W-:-:S00]  /*cd30*/  NOP ;  /* 0x0000000000007918 */ /* 0x000fc00000000000 */
[----:B------:R-:W-:-:S00]  /*cd40*/  NOP ;  /* 0x0000000000007918 */ /* 0x000fc00000000000 */
[----:B------:R-:W-:-:S00]  /*cd50*/  NOP ;  /* 0x0000000000007918 */ /* 0x000fc00000000000 */
[----:B------:R-:W-:-:S00]  /*cd60*/  NOP ;  /* 0x0000000000007918 */ /* 0x000fc00000000000 */
[----:B------:R-:W-:-:S00]  /*cd70*/  NOP ;  /* 0x0000000000007918 */ /* 0x000fc00000000000 */
.L_x_202:


//--------------------- .nv.global.init           --------------------------
	.section	.nv.global.init,"aw",@progbits
.nv.global.init:
	.type		$str$27,@object
	.size		$str$27,($str$28 - $str$27)
$str$27:
        /*0000*/ 	.byte	0x28, 0x61, 0x64, 0x64, 0x72, 0x65, 0x73, 0x73, 0x20, 0x26, 0x20, 0x6d, 0x61, 0x73, 0x6b, 0x29
        /*0010*/ 	.byte	0x20, 0x3d, 0x3d, 0x20, 0x30, 0x00
	.type		$str$28,@object
	.size		$str$28,($str$26 - $str$28)
$str$28:
        /*0016*/ 	.byte	0x2f, 0x74, 0x6d, 0x70, 0x2f, 0x63, 0x75, 0x74, 0x6c, 0x61, 0x73, 0x73, 0x5f, 0x73, 0x77, 0x65
        /*0026*/ 	.byte	0x65, 0x70, 0x5f, 0x73, 0x72, 0x63, 0x2f, 0x69, 0x6e, 0x63, 0x6c, 0x75, 0x64, 0x65, 0x2f, 0x63
        /*0036*/ 	.byte	0x75, 0x74, 0x65, 0x2f, 0x70, 0x6f, 0x69, 0x6e, 0x74, 0x65, 0x72, 0x5f, 0x66, 0x6c, 0x61, 0x67
        /*0046*/ 	.byte	0x67, 0x65, 0x64, 0x2e, 0x68, 0x70, 0x70, 0x00
	.type		$str$26,@object
	.size		$str$26,($str$25 - $str$26)
$str$26:
        /*004e*/ 	.byte	0x2f, 0x74, 0x6d, 0x70, 0x2f, 0x63, 0x75, 0x74, 0x6c, 0x61, 0x73, 0x73, 0x5f, 0x73, 0x77, 0x65
        /*005e*/ 	.byte	0x65, 0x70, 0x5f, 0x73, 0x72, 0x63, 0x2f, 0x69, 0x6e, 0x63, 0x6c, 0x75, 0x64, 0x65, 0x2f, 0x63
        /*006e*/ 	.byte	0x75, 0x74, 0x65, 0x2f, 0x61, 0x74, 0x6f, 0x6d, 0x2f, 0x63, 0x6f, 0x70, 0x79, 0x5f, 0x74, 0x72
        /*007e*/ 	.byte	0x61, 0x69, 0x74, 0x73, 0x5f, 0x73, 0x6d, 0x31, 0x30, 0x30, 0x2e, 0x68, 0x70, 0x70, 0x00
	.type		$str$25,@object
	.size		$str$25,(__unnamed_1 - $str$25)
$str$25:
        /*008d*/ 	.byte	0x28, 0x28, 0x75, 0x69, 0x6e, 0x74, 0x33, 0x32, 0x5f, 0x74, 0x28, 0x74, 0x68, 0x72, 0x65, 0x61
        /*009d*/ 	.byte	0x64, 0x49, 0x64, 0x78, 0x2e, 0x78, 0x29, 0x20, 0x2f, 0x20, 0x33, 0x32, 0x29, 0x20, 0x25, 0x20
        /*00ad*/ 	.byte	0x34, 0x29, 0x20, 0x3d, 0x3d, 0x20, 0x28, 0x28, 0x28, 0x74, 0x6d, 0x65, 0x6d, 0x5f, 0x61, 0x64
        /*00bd*/ 	.byte	0x64, 0x72, 0x20, 0x3e, 0x3e, 0x20, 0x31, 0x36, 0x29, 0x20, 0x2f, 0x20, 0x33, 0x32, 0x29, 0x20
        /*00cd*/ 	.byte	0x25, 0x20, 0x34, 0x29, 0x00
	.type		__unnamed_1,@object
	.size		__unnamed_1,(__unnamed_2 - __unnamed_1)
__unnamed_1:
        /*00d2*/ 	.byte	0x61, 0x75, 0x74, 0x6f, 0x20, 0x63, 0x75, 0x74, 0x65, 0x3a, 0x3a, 0x61, 0x73, 0x5f, 0x70, 0x6f
        /* <DEDUP_REMOVED lines=24> */
        /*0262*/ 	.byte	0x5d, 0x00
	.type		__unnamed_2,@object
	.size		__unnamed_2,(__unnamed_3 - __unnamed_2)
__unnamed_2:
        /* <DEDUP_REMOVED lines=26> */
	.type		__unnamed_3,@object
	.size		__unnamed_3,(.L_3 - __unnamed_3)
__unnamed_3:
        /* <DEDUP_REMOVED lines=42> */
        /*0696*/ 	.byte	0x43, 0x3c, 0x30, 0x3e, 0x3e, 0x3e, 0x3e, 0x5d, 0x00
.L_3:


//--------------------- .nv.shared._ZN7cutlass13device_kernelINS_4gemm6kernel13GemmUniversalIN4cute5tupleIJiiiiEEENS1_10collective13CollectiveMmaINS1_35MainloopSm100TmaUmmaWarpSpecializedILi14ELi2ELi2ENS5_IJNS4_1CILi1EEENSA_ILi4EEESB_EEEEENS5_IJNSA_ILi128EEENSA_ILi256EEENSA_ILi32EEEEEEaNS5_IJlSB_lEEEaSJ_NS4_8TiledMMAINS4_8MMA_AtomIJNS4_15SM100_MMA_S8_SSIaaiLi128ELi256ELNS4_4UMMA5MajorE0ELSO_0ELNSN_8SaturateE0EEEEEENS4_6LayoutINS5_IJSB_SB_SB_EEENS5_IJNSA_ILi0EEESU_SU_EEEEENS5_IJNS4_10UnderscoreESX_SX_EEEEENS4_23SM90_TMA_LOAD_MULTICASTENS4_14ComposedLayoutINS4_7SwizzleILi1ELi4ELi3EEENS4_18smem_ptr_flag_bitsILi8EEENSS_INS5_IJNSA_ILi8EEESH_EEENS5_IJSH_SB_EEEEEEEvNS4_8identityENS4_13SM90_TMA_LOADES1A_vS1B_EENS_8epilogue10collective18CollectiveEpilogueINS1E_23Sm100TmaWarpSpecializedILi4ELi2ELi64ELb0ELb0EEEJSI_NS5_IJNSS_ISF_SB_EENSS_INSA_ILi64EEESB_EEEEEaSJ_aSJ_NS1E_6fusion15FusionCallbacksIS1I_NS1N_17LinearCombinationIaiaiLNS_15FloatRoundStyleE2EEESI_S1M_JEEENS4_5SM1004TMEM4LOAD26SM100_TMEM_LOAD_32dp32b64xES1C_NS11_INS12_ILi2ELi4ELi3EEES15_NSS_INS5_IJS16_S1K_EEENS5_IJS1K_SB_EEEEEEENS4_39AutoVectorizingCopyWithAssumedAlignmentILi128EEENS4_14SM90_TMA_STOREES21_S23_S23_EEEvvEEEEvNT_6ParamsE --------------------------
	.section	.nv.shared._ZN7cutlass13device_kernelINS_4gemm6kernel13GemmUniversalIN4cute5tupleIJiiiiEEENS1_10collective13CollectiveMmaINS1_35MainloopSm100TmaUmmaWarpSpecializedILi14ELi2ELi2ENS5_IJNS4_1CILi1EEENSA_ILi4EEESB_EEEEENS5_IJNSA_ILi128EEENSA_ILi256EEENSA_ILi32EEEEEEaNS5_IJlSB_lEEEaSJ_NS4_8TiledMMAINS4_8MMA_AtomIJNS4_15SM100_MMA_S8_SSIaaiLi128ELi256ELNS4_4UMMA5MajorE0ELSO_0ELNSN_8SaturateE0EEEEEENS4_6LayoutINS5_IJSB_SB_SB_EEENS5_IJNSA_ILi0EEESU_SU_EEEEENS5_IJNS4_10UnderscoreESX_SX_EEEEENS4_23SM90_TMA_LOAD_MULTICASTENS4_14ComposedLayoutINS4_7SwizzleILi1ELi4ELi3EEENS4_18smem_ptr_flag_bitsILi8EEENSS_INS5_IJNSA_ILi8EEESH_EEENS5_IJSH_SB_EEEEEEEvNS4_8identityENS4_13SM90_TMA_LOADES1A_vS1B_EENS_8epilogue10collective18CollectiveEpilogueINS1E_23Sm100TmaWarpSpecializedILi4ELi2ELi64ELb0ELb0EEEJSI_NS5_IJNSS_ISF_SB_EENSS_INSA_ILi64EEESB_EEEEEaSJ_aSJ_NS1E_6fusion15FusionCallbacksIS1I_NS1N_17LinearCombinationIaiaiLNS_15FloatRoundStyleE2EEESI_S1M_JEEENS4_5SM1004TMEM4LOAD26SM100_TMEM_LOAD_32dp32b64xES1C_NS11_INS12_ILi2ELi4ELi3EEES15_NSS_INS5_IJS16_S1K_EEENS5_IJS1K_SB_EEEEEEENS4_39AutoVectorizingCopyWithAssumedAlignmentILi128EEENS4_14SM90_TMA_STOREES21_S23_S23_EEEvvEEEEvNT_6ParamsE,"aw",@nobits
	.sectionflags	@""
	.align	16
	.zero		1024


//--------------------- .nv.shared.reserved.0     --------------------------
	.section	.nv.shared.reserved.0,"aw",@nobits
	.weak		__nv_reservedSMEM_offset_0_alias
	.size		__nv_reservedSMEM_offset_0_alias, 0, 64
	.other		__nv_reservedSMEM_offset_0_alias,@"STO_CUDA_RESERVED_SHARED STV_DEFAULT"
__nv_reservedSMEM_offset_0_alias:
	.zero		0
.nv.shared.reserved.0:
	.zero		64
	.weak		__nv_reservedSMEM_tcgen05_partition
	.type		__nv_reservedSMEM_tcgen05_partition,@object
	.size		__nv_reservedSMEM_tcgen05_partition,(.L_0 - __nv_reservedSMEM_tcgen05_partition)
__nv_reservedSMEM_tcgen05_partition:
	.zero		32
.L_0:


//--------------------- .nv.global                --------------------------
	.section	.nv.global,"aw",@nobits
.nv.global:
	.type		_ZN40_INTERNAL_eb9076bb_4_k_cu_ac875733_251474cute1_E,@object
	.size		_ZN40_INTERNAL_eb9076bb_4_k_cu_ac875733_251474cute1_E,(_ZN40_INTERNAL_eb9076bb_4_k_cu_ac875733_251474cuda3std3__45__cpo6cbeginE - _ZN40_INTERNAL_eb9076bb_4_k_cu_ac875733_251474cute1_E)
_ZN40_INTERNAL_eb9076bb_4_k_cu_ac875733_251474cute1_E:
	.zero		1
	.type		_ZN40_INTERNAL_eb9076bb_4_k_cu_ac875733_251474cuda3std3__45__cpo6cbeginE,@object
	.size		_ZN40_INTERNAL_eb9076bb_4_k_cu_ac875733_251474cuda3std3__45__cpo6cbeginE,(_ZN40_INTERNAL_eb9076bb_4_k_cu_ac875733_251474cuda3std3__48in_placeE - _ZN40_INTERNAL_eb9076bb_4_k_cu_ac875733_251474cuda3std3__45__cpo6cbeginE)
_ZN40_INTERNAL_eb9076bb_4_k_cu_ac875733_251474cuda3std3__45__cpo6cbeginE:
	.zero		1
	.type		_ZN40_INTERNAL_eb9076bb_4_k_cu_ac875733_251474cuda3std3__48in_placeE,@object
	.size		_ZN40_INTERNAL_eb9076bb_4_k_cu_ac875733_251474cuda3std3__48in_placeE,(_ZN40_INTERNAL_eb9076bb_4_k_cu_ac875733_251474cuda3std6ranges3__45__cpo9iter_moveE - _ZN40_INTERNAL_eb9076bb_4_k_cu_ac875733_251474cuda3std3__48in_placeE)
_ZN40_INTERNAL_eb9076bb_4_k_cu_ac875733_251474cuda3std3__48in_placeE:
	.zero		1
	.type		_ZN40_INTERNAL_eb9076bb_4_k_cu_ac875733_251474cuda3std6ranges3__45__cpo9iter_moveE,@object
	.size		_ZN40_INTERNAL_eb9076bb_4_k_cu_ac875733_251474cuda3std6ranges3__45__cpo9iter_moveE,(_ZN40_INTERNAL_eb9076bb_4_k_cu_ac875733_251474cuda3std3__45__cpo5beginE - _ZN40_INTERNAL_eb9076bb_4_k_cu_ac875733_251474cuda3std6ranges3__45__cpo9iter_moveE)
_ZN40_INTERNAL_eb9076bb_4_k_cu_ac875733_251474cuda3std6ranges3__45__cpo9iter_moveE:
	.zero		1
	.type		_ZN40_INTERNAL_eb9076bb_4_k_cu_ac875733_251474cuda3std3__45__cpo5beginE,@object
	.size		_ZN40_INTERNAL_eb9076bb_4_k_cu_ac875733_251474cuda3std3__45__cpo5beginE,(_ZN40_INTERNAL_eb9076bb_4_k_cu_ac875733_251474cuda3std3__442_GLOBAL__N__eb9076bb_4_k_cu_ac875733_251476ignoreE - _ZN40_INTERNAL_eb9076bb_4_k_cu_ac875733_251474cuda3std3__45__cpo5beginE)
_ZN40_INTERNAL_eb9076bb_4_k_cu_ac875733_251474cuda3std3__45__cpo5beginE:
	.zero		1
	.type		_ZN40_INTERNAL_eb9076bb_4_k_cu_ac875733_251474cuda3std3__442_GLOBAL__N__eb9076bb_4_k_cu_ac875733_251476ignoreE,@object
	.size		_ZN40_INTERNAL_eb9076bb_4_k_cu_ac875733_251474cuda3std3__442_GLOBAL__N__eb9076bb_4_k_cu_ac875733_251476ignoreE,(_ZN40_INTERNAL_eb9076bb_4_k_cu_ac875733_251474cute7productE - _ZN40_INTERNAL_eb9076bb_4_k_cu_ac875733_251474cuda3std3__442_GLOBAL__N__eb9076bb_4_k_cu_ac875733_251476ignoreE)
_ZN40_INTERNAL_eb9076bb_4_k_cu_ac875733_251474cuda3std3__442_GLOBAL__N__eb9076bb_4_k_cu_ac875733_251476ignoreE:
	.zero		1
	.type		_ZN40_INTERNAL_eb9076bb_4_k_cu_ac875733_251474cute7productE,@object
	.size		_ZN40_INTERNAL_eb9076bb_4_k_cu_ac875733_251474cute7productE,(_ZN40_INTERNAL_eb9076bb_4_k_cu_ac875733_251474cuda3std3__45__cpo3endE - _ZN40_INTERNAL_eb9076bb_4_k_cu_ac875733_251474cute7productE)
_ZN40_INTERNAL_eb9076bb_4_k_cu_ac875733_251474cute7productE:
	.zero		1
	.type		_ZN40_INTERNAL_eb9076bb_4_k_cu_ac875733_251474cuda3std3__45__cpo3endE,@object
	.size		_ZN40_INTERNAL_eb9076bb_4_k_cu_ac875733_251474cuda3std3__45__cpo3endE,(_ZN40_INTERNAL_eb9076bb_4_k_cu_ac875733_251474cuda3std3__419piecewise_constructE - _ZN40_INTERNAL_eb9076bb_4_k_cu_ac875733_251474cuda3std3__45__cpo3endE)
_ZN40_INTERNAL_eb9076bb_4_k_cu_ac875733_251474cuda3std3__45__cpo3endE:
	.zero		1
	.type		_ZN40_INTERNAL_eb9076bb_4_k_cu_ac875733_251474cuda3std3__419piecewise_constructE,@object
	.size		_ZN40_INTERNAL_eb9076bb_4_k_cu_ac875733_251474cuda3std3__419piecewise_constructE,(_ZN40_INTERNAL_eb9076bb_4_k_cu_ac875733_251474cuda3std3__45__cpo4cendE - _ZN40_INTERNAL_eb9076bb_4_k_cu_ac875733_251474cuda3std3__419piecewise_constructE)
_ZN40_INTERNAL_eb9076bb_4_k_cu_ac875733_251474cuda3std3__419piecewise_constructE:
	.zero		1
	.type		_ZN40_INTERNAL_eb9076bb_4_k_cu_ac875733_251474cuda3std3__45__cpo4cendE,@object
	.size		_ZN40_INTERNAL_eb9076bb_4_k_cu_ac875733_251474cuda3std3__45__cpo4cendE,(_ZN40_INTERNAL_eb9076bb_4_k_cu_ac875733_251474cuda3std6ranges3__45__cpo4swapE - _ZN40_INTERNAL_eb9076bb_4_k_cu_ac875733_251474cuda3std3__45__cpo4cendE)
_ZN40_INTERNAL_eb9076bb_4_k_cu_ac875733_251474cuda3std3__45__cpo4cendE:
	.zero		1
	.type		_ZN40_INTERNAL_eb9076bb_4_k_cu_ac875733_251474cuda3std6ranges3__45__cpo4swapE,@object
	.size		_ZN40_INTERNAL_eb9076bb_4_k_cu_ac875733_251474cuda3std6ranges3__45__cpo4swapE,(.L_11 - _ZN40_INTERNAL_eb9076bb_4_k_cu_ac875733_251474cuda3std6ranges3__45__cpo4swapE)
_ZN40_INTERNAL_eb9076bb_4_k_cu_ac875733_251474cuda3std6ranges3__45__cpo4swapE:
	.zero		1
.L_11:


//--------------------- .nv.constant0._ZN7cutlass13device_kernelINS_4gemm6kernel13GemmUniversalIN4cute5tupleIJiiiiEEENS1_10collective13CollectiveMmaINS1_35MainloopSm100TmaUmmaWarpSpecializedILi14ELi2ELi2ENS5_IJNS4_1CILi1EEENSA_ILi4EEESB_EEEEENS5_IJNSA_ILi128EEENSA_ILi256EEENSA_ILi32EEEEEEaNS5_IJlSB_lEEEaSJ_NS4_8TiledMMAINS4_8MMA_AtomIJNS4_15SM100_MMA_S8_SSIaaiLi128ELi256ELNS4_4UMMA5MajorE0ELSO_0ELNSN_8SaturateE0EEEEEENS4_6LayoutINS5_IJSB_SB_SB_EEENS5_IJNSA_ILi0EEESU_SU_EEEEENS5_IJNS4_10UnderscoreESX_SX_EEEEENS4_23SM90_TMA_LOAD_MULTICASTENS4_14ComposedLayoutINS4_7SwizzleILi1ELi4ELi3EEENS4_18smem_ptr_flag_bitsILi8EEENSS_INS5_IJNSA_ILi8EEESH_EEENS5_IJSH_SB_EEEEEEEvNS4_8identityENS4_13SM90_TMA_LOADES1A_vS1B_EENS_8epilogue10collective18CollectiveEpilogueINS1E_23Sm100TmaWarpSpecializedILi4ELi2ELi64ELb0ELb0EEEJSI_NS5_IJNSS_ISF_SB_EENSS_INSA_ILi64EEESB_EEEEEaSJ_aSJ_NS1E_6fusion15FusionCallbacksIS1I_NS1N_17LinearCombinationIaiaiLNS_15FloatRoundStyleE2EEESI_S1M_JEEENS4_5SM1004TMEM4LOAD26SM100_TMEM_LOAD_32dp32b64xES1C_NS11_INS12_ILi2ELi4ELi3EEES15_NSS_INS5_IJS16_S1K_EEENS5_IJS1K_SB_EEEEEEENS4_39AutoVectorizingCopyWithAssumedAlignmentILi128EEENS4_14SM90_TMA_STOREES21_S23_S23_EEEvvEEEEvNT_6ParamsE --------------------------
	.section	.nv.constant0._ZN7cutlass13device_kernelINS_4gemm6kernel13GemmUniversalIN4cute5tupleIJiiiiEEENS1_10collective13CollectiveMmaINS1_35MainloopSm100TmaUmmaWarpSpecializedILi14ELi2ELi2ENS5_IJNS4_1CILi1EEENSA_ILi4EEESB_EEEEENS5_IJNSA_ILi128EEENSA_ILi256EEENSA_ILi32EEEEEEaNS5_IJlSB_lEEEaSJ_NS4_8TiledMMAINS4_8MMA_AtomIJNS4_15SM100_MMA_S8_SSIaaiLi128ELi256ELNS4_4UMMA5MajorE0ELSO_0ELNSN_8SaturateE0EEEEEENS4_6LayoutINS5_IJSB_SB_SB_EEENS5_IJNSA_ILi0EEESU_SU_EEEEENS5_IJNS4_10UnderscoreESX_SX_EEEEENS4_23SM90_TMA_LOAD_MULTICASTENS4_14ComposedLayoutINS4_7SwizzleILi1ELi4ELi3EEENS4_18smem_ptr_flag_bitsILi8EEENSS_INS5_IJNSA_ILi8EEESH_EEENS5_IJSH_SB_EEEEEEEvNS4_8identityENS4_13SM90_TMA_LOADES1A_vS1B_EENS_8epilogue10collective18CollectiveEpilogueINS1E_23Sm100TmaWarpSpecializedILi4ELi2ELi64ELb0ELb0EEEJSI_NS5_IJNSS_ISF_SB_EENSS_INSA_ILi64EEESB_EEEEEaSJ_aSJ_NS1E_6fusion15FusionCallbacksIS1I_NS1N_17LinearCombinationIaiaiLNS_15FloatRoundStyleE2EEESI_S1M_JEEENS4_5SM1004TMEM4LOAD26SM100_TMEM_LOAD_32dp32b64xES1C_NS11_INS12_ILi2ELi4ELi3EEES15_NSS_INS5_IJS16_S1K_EEENS5_IJS1K_SB_EEEEEEENS4_39AutoVectorizingCopyWithAssumedAlignmentILi128EEENS4_14SM90_TMA_STOREES21_S23_S23_EEEvvEEEEvNT_6ParamsE,"a",@progbits
	.sectionflags	@""
	.align	4
.nv.constant0._ZN7cutlass13device_kernelINS_4gemm6kernel13GemmUniversalIN4cute5tupleIJiiiiEEENS1_10collective13CollectiveMmaINS1_35MainloopSm100TmaUmmaWarpSpecializedILi14ELi2ELi2ENS5_IJNS4_1CILi1EEENSA_ILi4EEESB_EEEEENS5_IJNSA_ILi128EEENSA_ILi256EEENSA_ILi32EEEEEEaNS5_IJlSB_lEEEaSJ_NS4_8TiledMMAINS4_8MMA_AtomIJNS4_15SM100_MMA_S8_SSIaaiLi128ELi256ELNS4_4UMMA5MajorE0ELSO_0ELNSN_8SaturateE0EEEEEENS4_6LayoutINS5_IJSB_SB_SB_EEENS5_IJNSA_ILi0EEESU_SU_EEEEENS5_IJNS4_10UnderscoreESX_SX_EEEEENS4_23SM90_TMA_LOAD_MULTICASTENS4_14ComposedLayoutINS4_7SwizzleILi1ELi4ELi3EEENS4_18smem_ptr_flag_bitsILi8EEENSS_INS5_IJNSA_ILi8EEESH_EEENS5_IJSH_SB_EEEEEEEvNS4_8identityENS4_13SM90_TMA_LOADES1A_vS1B_EENS_8epilogue10collective18CollectiveEpilogueINS1E_23Sm100TmaWarpSpecializedILi4ELi2ELi64ELb0ELb0EEEJSI_NS5_IJNSS_ISF_SB_EENSS_INSA_ILi64EEESB_EEEEEaSJ_aSJ_NS1E_6fusion15FusionCallbacksIS1I_NS1N_17LinearCombinationIaiaiLNS_15FloatRoundStyleE2EEESI_S1M_JEEENS4_5SM1004TMEM4LOAD26SM100_TMEM_LOAD_32dp32b64xES1C_NS11_INS12_ILi2ELi4ELi3EEES15_NSS_INS5_IJS16_S1K_EEENS5_IJS1K_SB_EEEEEEENS4_39AutoVectorizingCopyWithAssumedAlignmentILi128EEENS4_14SM90_TMA_STOREES21_S23_S23_EEEvvEEEEvNT_6ParamsE:
	.zero		2944


//--------------------- SYMBOLS --------------------------

	.type		.nv.reservedSmem.offset0,@object
	.size		.nv.reservedSmem.offset0,0x4
	.type		.nv.reservedSmem.cap,@object
	.size		.nv.reservedSmem.cap,0x4
	.type		__assertfail,@function
